	.target	sm_100a

	.elftype	@"ET_EXEC"


//--------------------- .note.nv.tkinfo           --------------------------
	.section	.note.nv.tkinfo,"",@"SHT_NOTE"
	.sectionflags	@"SHF_NOTE_NV_TKINFO"
	.tkinfo
        /*0018*/ 	.word	0x00000002
        /*0030*/ 	.string	""
        /*0030*/ 	.string	"ptxas"
        /*0030*/ 	.string	"Cuda compilation tools, release 13.0, V13.0.88"
        /*0030*/ 	.string	"Build cuda_13.0.r13.0/compiler.36424714_0"
        /*0030*/ 	.string	"-arch sm_100a -m 64 "



//--------------------- .note.nv.cuinfo           --------------------------
	.section	.note.nv.cuinfo,"",@"SHT_NOTE"
	.sectionflags	@"SHF_NOTE_NV_CUINFO"
        /*0018*/ 	.short	0x0002
        /*001a*/ 	.short	0x0064
        /*001c*/ 	.short	0x0082
	.zero		2


//--------------------- .nv.info                  --------------------------
	.section	.nv.info,"",@"SHT_CUDA_INFO"
	.align	4


	//----- nvinfo : EIATTR_REGCOUNT
	.align		4
        /*0000*/ 	.byte	0x04, 0x2f
        /*0002*/ 	.short	(.L_19 - .L_18)
	.align		4
.L_18:
        /*0004*/ 	.word	index@(_ZN7cutlass13device_kernelINS_4gemm6kernel13GemmUniversalIN4cute5tupleIJiiiiEEENS1_10collective13CollectiveMmaINS1_46MainloopSm100TmaUmmaWarpSpecializedBlockScaledILi3ELi2ELi1ENS5_IJNS4_1CILi1EEENSA_ILi2EEESB_EEEEENS5_IJNSA_ILi128EEENSA_ILi256EEESF_EEENS5_IJNS_12float_e5m2_tENS_13float_ue8m0_tEEEENS5_IJNS5_IJlSB_lEEENS4_6LayoutINS5_IJNS5_IJNS5_IJNSA_ILi32EEENSA_ILi4EEEEEEiEEESQ_NS5_IJSB_iEEEEEENS5_IJNS5_IJNS5_IJNSA_ILi16EEESO_EEEiEEENS5_IJNS5_IJNSA_ILi0EEESB_EEENSA_ILi512EEEEEENS5_IJSW_iEEEEEEEEEEESK_S13_NS4_8TiledMMAINS4_8MMA_AtomIJNS4_21SM100_MMA_MXF8F6F4_SSISI_SI_fSJ_Li128ELi256ELNS4_4UMMA5MajorE0ELS18_0ELNS17_7ScaleInE0ELS19_0EEEEEENSM_INS5_IJSB_SB_SB_EEENS5_IJSW_SW_SW_EEEEENS5_IJNS4_10UnderscoreES1F_S1F_EEEEENS5_IJNS4_23SM90_TMA_LOAD_MULTICASTES1I_EEENS5_IJNS4_14ComposedLayoutINS4_7SwizzleILi3ELi4ELi3EEENS4_18smem_ptr_flag_bitsILi8EEENSM_INS5_IJNSA_ILi8EEESF_EEENS5_IJSF_SB_EEEEEEENSM_INS5_IJNS5_IJNS5_IJSP_SB_EEENS5_IJSN_SB_EEEEEESB_NS5_IJSO_SB_EEEEEENS5_IJNS5_IJNS5_IJSU_SY_EEESX_EEESW_NS5_IJSB_SY_EEEEEEEEEEEvNS4_8identityENS5_IJNS4_13SM90_TMA_LOADES26_EEENS5_IJS1T_NSM_INS5_IJNS5_IJNS5_IJSP_SC_EEES1V_EEESB_S1X_EEENS5_IJS20_SW_NS5_IJSB_NSA_ILi1024EEEEEEEEEEEEEEvS25_EENS_8epilogue10collective18CollectiveEpilogueINS2H_23Sm100TmaWarpSpecializedILi4ELi2ELi64ELb1ELb0EEEJSH_NS5_IJNSM_ISF_SB_EENSM_INSA_ILi64EEESB_EEEEENS_10bfloat16_tESL_S2Q_SL_NS2H_6fusion15FusionCallbacksIS2L_NS2R_17LinearCombinationIS2Q_fS2Q_fLNS_15FloatRoundStyleE2EEESH_S2P_JEEENS4_5SM1004TMEM4LOAD26SM100_TMEM_LOAD_32dp32b64xES26_NS1K_IS1M_NS1N_ILi16EEENSM_INS5_IJS1P_S2N_EEENS5_IJS2N_SB_EEEEEEENS4_39AutoVectorizingCopyWithAssumedAlignmentILi128EEENS4_14SM90_TMA_STOREES35_S37_S37_EEEvvEEEEvNT_6ParamsE)
        /*0008*/ 	.word	0x000000ba


	//----- nvinfo : EIATTR_FRAME_SIZE
	.align		4
.L_19:
        /*000c*/ 	.byte	0x04, 0x11
        /*000e*/ 	.short	(.L_21 - .L_20)
	.align		4
.L_20:
        /*0010*/ 	.word	index@($__internal_2_$__cuda_sm10x_tcgen05_guardrail_trap_unallocated_columns_being_dealloced)
        /*0014*/ 	.word	0x00000000


	//----- nvinfo : EIATTR_FRAME_SIZE
	.align		4
.L_21:
        /*0018*/ 	.byte	0x04, 0x11
        /*001a*/ 	.short	(.L_23 - .L_22)
	.align		4
.L_22:
        /*001c*/ 	.word	index@($__internal_1_$__cuda_sm10x_tcgen05_guardrail_trap_phase_invalid_during_alloc)
        /*0020*/ 	.word	0x00000000


	//----- nvinfo : EIATTR_FRAME_SIZE
	.align		4
.L_23:
        /*0024*/ 	.byte	0x04, 0x11
        /*0026*/ 	.short	(.L_25 - .L_24)
	.align		4
.L_24:
        /*0028*/ 	.word	index@($__internal_0_$__cuda_sm10x_tcgen05_guardrail_trap_col_being_dealloced_not_returned_by_alloc)
        /*002c*/ 	.word	0x00000000


	//----- nvinfo : EIATTR_FRAME_SIZE
	.align		4
.L_25:
        /*0030*/ 	.byte	0x04, 0x11
        /*0032*/ 	.short	(.L_27 - .L_26)
	.align		4
.L_26:
        /*0034*/ 	.word	index@(_ZN7cutlass13device_kernelINS_4gemm6kernel13GemmUniversalIN4cute5tupleIJiiiiEEENS1_10collective13CollectiveMmaINS1_46MainloopSm100TmaUmmaWarpSpecializedBlockScaledILi3ELi2ELi1ENS5_IJNS4_1CILi1EEENSA_ILi2EEESB_EEEEENS5_IJNSA_ILi128EEENSA_ILi256EEESF_EEENS5_IJNS_12float_e5m2_tENS_13float_ue8m0_tEEEENS5_IJNS5_IJlSB_lEEENS4_6LayoutINS5_IJNS5_IJNS5_IJNSA_ILi32EEENSA_ILi4EEEEEEiEEESQ_NS5_IJSB_iEEEEEENS5_IJNS5_IJNS5_IJNSA_ILi16EEESO_EEEiEEENS5_IJNS5_IJNSA_ILi0EEESB_EEENSA_ILi512EEEEEENS5_IJSW_iEEEEEEEEEEESK_S13_NS4_8TiledMMAINS4_8MMA_AtomIJNS4_21SM100_MMA_MXF8F6F4_SSISI_SI_fSJ_Li128ELi256ELNS4_4UMMA5MajorE0ELS18_0ELNS17_7ScaleInE0ELS19_0EEEEEENSM_INS5_IJSB_SB_SB_EEENS5_IJSW_SW_SW_EEEEENS5_IJNS4_10UnderscoreES1F_S1F_EEEEENS5_IJNS4_23SM90_TMA_LOAD_MULTICASTES1I_EEENS5_IJNS4_14ComposedLayoutINS4_7SwizzleILi3ELi4ELi3EEENS4_18smem_ptr_flag_bitsILi8EEENSM_INS5_IJNSA_ILi8EEESF_EEENS5_IJSF_SB_EEEEEEENSM_INS5_IJNS5_IJNS5_IJSP_SB_EEENS5_IJSN_SB_EEEEEESB_NS5_IJSO_SB_EEEEEENS5_IJNS5_IJNS5_IJSU_SY_EEESX_EEESW_NS5_IJSB_SY_EEEEEEEEEEEvNS4_8identityENS5_IJNS4_13SM90_TMA_LOADES26_EEENS5_IJS1T_NSM_INS5_IJNS5_IJNS5_IJSP_SC_EEES1V_EEESB_S1X_EEENS5_IJS20_SW_NS5_IJSB_NSA_ILi1024EEEEEEEEEEEEEEvS25_EENS_8epilogue10collective18CollectiveEpilogueINS2H_23Sm100TmaWarpSpecializedILi4ELi2ELi64ELb1ELb0EEEJSH_NS5_IJNSM_ISF_SB_EENSM_INSA_ILi64EEESB_EEEEENS_10bfloat16_tESL_S2Q_SL_NS2H_6fusion15FusionCallbacksIS2L_NS2R_17LinearCombinationIS2Q_fS2Q_fLNS_15FloatRoundStyleE2EEESH_S2P_JEEENS4_5SM1004TMEM4LOAD26SM100_TMEM_LOAD_32dp32b64xES26_NS1K_IS1M_NS1N_ILi16EEENSM_INS5_IJS1P_S2N_EEENS5_IJS2N_SB_EEEEEEENS4_39AutoVectorizingCopyWithAssumedAlignmentILi128EEENS4_14SM90_TMA_STOREES35_S37_S37_EEEvvEEEEvNT_6ParamsE)
        /*0038*/ 	.word	0x00000000


	//----- nvinfo : EIATTR_MIN_STACK_SIZE
	.align		4
.L_27:
        /*003c*/ 	.byte	0x04, 0x12
        /*003e*/ 	.short	(.L_29 - .L_28)
	.align		4
.L_28:
        /*0040*/ 	.word	index@(_ZN7cutlass13device_kernelINS_4gemm6kernel13GemmUniversalIN4cute5tupleIJiiiiEEENS1_10collective13CollectiveMmaINS1_46MainloopSm100TmaUmmaWarpSpecializedBlockScaledILi3ELi2ELi1ENS5_IJNS4_1CILi1EEENSA_ILi2EEESB_EEEEENS5_IJNSA_ILi128EEENSA_ILi256EEESF_EEENS5_IJNS_12float_e5m2_tENS_13float_ue8m0_tEEEENS5_IJNS5_IJlSB_lEEENS4_6LayoutINS5_IJNS5_IJNS5_IJNSA_ILi32EEENSA_ILi4EEEEEEiEEESQ_NS5_IJSB_iEEEEEENS5_IJNS5_IJNS5_IJNSA_ILi16EEESO_EEEiEEENS5_IJNS5_IJNSA_ILi0EEESB_EEENSA_ILi512EEEEEENS5_IJSW_iEEEEEEEEEEESK_S13_NS4_8TiledMMAINS4_8MMA_AtomIJNS4_21SM100_MMA_MXF8F6F4_SSISI_SI_fSJ_Li128ELi256ELNS4_4UMMA5MajorE0ELS18_0ELNS17_7ScaleInE0ELS19_0EEEEEENSM_INS5_IJSB_SB_SB_EEENS5_IJSW_SW_SW_EEEEENS5_IJNS4_10UnderscoreES1F_S1F_EEEEENS5_IJNS4_23SM90_TMA_LOAD_MULTICASTES1I_EEENS5_IJNS4_14ComposedLayoutINS4_7SwizzleILi3ELi4ELi3EEENS4_18smem_ptr_flag_bitsILi8EEENSM_INS5_IJNSA_ILi8EEESF_EEENS5_IJSF_SB_EEEEEEENSM_INS5_IJNS5_IJNS5_IJSP_SB_EEENS5_IJSN_SB_EEEEEESB_NS5_IJSO_SB_EEEEEENS5_IJNS5_IJNS5_IJSU_SY_EEESX_EEESW_NS5_IJSB_SY_EEEEEEEEEEEvNS4_8identityENS5_IJNS4_13SM90_TMA_LOADES26_EEENS5_IJS1T_NSM_INS5_IJNS5_IJNS5_IJSP_SC_EEES1V_EEESB_S1X_EEENS5_IJS20_SW_NS5_IJSB_NSA_ILi1024EEEEEEEEEEEEEEvS25_EENS_8epilogue10collective18CollectiveEpilogueINS2H_23Sm100TmaWarpSpecializedILi4ELi2ELi64ELb1ELb0EEEJSH_NS5_IJNSM_ISF_SB_EENSM_INSA_ILi64EEESB_EEEEENS_10bfloat16_tESL_S2Q_SL_NS2H_6fusion15FusionCallbacksIS2L_NS2R_17LinearCombinationIS2Q_fS2Q_fLNS_15FloatRoundStyleE2EEESH_S2P_JEEENS4_5SM1004TMEM4LOAD26SM100_TMEM_LOAD_32dp32b64xES26_NS1K_IS1M_NS1N_ILi16EEENSM_INS5_IJS1P_S2N_EEENS5_IJS2N_SB_EEEEEEENS4_39AutoVectorizingCopyWithAssumedAlignmentILi128EEENS4_14SM90_TMA_STOREES35_S37_S37_EEEvvEEEEvNT_6ParamsE)
        /*0044*/ 	.word	0x00000000
.L_29:


//--------------------- .nv.compat                --------------------------
	.section	.nv.compat,"",@"SHT_CUDA_COMPAT_INFO"
	.align	4
        /*0000*/ 	.byte	0x02, 0x09, 0x01, 0x00, 0x02, 0x02, 0x02, 0x00, 0x02, 0x05, 0x05, 0x00, 0x03, 0x07, 0x01, 0x01
        /*0010*/ 	.byte	0x02, 0x03, 0x01, 0x00, 0x02, 0x06, 0x01, 0x00, 0x04, 0x0b, 0x08, 0x00, 0x09, 0x00, 0x00, 0x00
        /*0020*/ 	.byte	0x00, 0x00, 0x00, 0x00


//--------------------- .nv.info._ZN7cutlass13device_kernelINS_4gemm6kernel13GemmUniversalIN4cute5tupleIJiiiiEEENS1_10collective13CollectiveMmaINS1_46MainloopSm100TmaUmmaWarpSpecializedBlockScaledILi3ELi2ELi1ENS5_IJNS4_1CILi1EEENSA_ILi2EEESB_EEEEENS5_IJNSA_ILi128EEENSA_ILi256EEESF_EEENS5_IJNS_12float_e5m2_tENS_13float_ue8m0_tEEEENS5_IJNS5_IJlSB_lEEENS4_6LayoutINS5_IJNS5_IJNS5_IJNSA_ILi32EEENSA_ILi4EEEEEEiEEESQ_NS5_IJSB_iEEEEEENS5_IJNS5_IJNS5_IJNSA_ILi16EEESO_EEEiEEENS5_IJNS5_IJNSA_ILi0EEESB_EEENSA_ILi512EEEEEENS5_IJSW_iEEEEEEEEEEESK_S13_NS4_8TiledMMAINS4_8MMA_AtomIJNS4_21SM100_MMA_MXF8F6F4_SSISI_SI_fSJ_Li128ELi256ELNS4_4UMMA5MajorE0ELS18_0ELNS17_7ScaleInE0ELS19_0EEEEEENSM_INS5_IJSB_SB_SB_EEENS5_IJSW_SW_SW_EEEEENS5_IJNS4_10UnderscoreES1F_S1F_EEEEENS5_IJNS4_23SM90_TMA_LOAD_MULTICASTES1I_EEENS5_IJNS4_14ComposedLayoutINS4_7SwizzleILi3ELi4ELi3EEENS4_18smem_ptr_flag_bitsILi8EEENSM_INS5_IJNSA_ILi8EEESF_EEENS5_IJSF_SB_EEEEEEENSM_INS5_IJNS5_IJNS5_IJSP_SB_EEENS5_IJSN_SB_EEEEEESB_NS5_IJSO_SB_EEEEEENS5_IJNS5_IJNS5_IJSU_SY_EEESX_EEESW_NS5_IJSB_SY_EEEEEEEEEEEvNS4_8identityENS5_IJNS4_13SM90_TMA_LOADES26_EEENS5_IJS1T_NSM_INS5_IJNS5_IJNS5_IJSP_SC_EEES1V_EEESB_S1X_EEENS5_IJS20_SW_NS5_IJSB_NSA_ILi1024EEEEEEEEEEEEEEvS25_EENS_8epilogue10collective18CollectiveEpilogueINS2H_23Sm100TmaWarpSpecializedILi4ELi2ELi64ELb1ELb0EEEJSH_NS5_IJNSM_ISF_SB_EENSM_INSA_ILi64EEESB_EEEEENS_10bfloat16_tESL_S2Q_SL_NS2H_6fusion15FusionCallbacksIS2L_NS2R_17LinearCombinationIS2Q_fS2Q_fLNS_15FloatRoundStyleE2EEESH_S2P_JEEENS4_5SM1004TMEM4LOAD26SM100_TMEM_LOAD_32dp32b64xES26_NS1K_IS1M_NS1N_ILi16EEENSM_INS5_IJS1P_S2N_EEENS5_IJS2N_SB_EEEEEEENS4_39AutoVectorizingCopyWithAssumedAlignmentILi128EEENS4_14SM90_TMA_STOREES35_S37_S37_EEEvvEEEEvNT_6ParamsE --------------------------
	.section	.nv.info._ZN7cutlass13device_kernelINS_4gemm6kernel13GemmUniversalIN4cute5tupleIJiiiiEEENS1_10collective13CollectiveMmaINS1_46MainloopSm100TmaUmmaWarpSpecializedBlockScaledILi3ELi2ELi1ENS5_IJNS4_1CILi1EEENSA_ILi2EEESB_EEEEENS5_IJNSA_ILi128EEENSA_ILi256EEESF_EEENS5_IJNS_12float_e5m2_tENS_13float_ue8m0_tEEEENS5_IJNS5_IJlSB_lEEENS4_6LayoutINS5_IJNS5_IJNS5_IJNSA_ILi32EEENSA_ILi4EEEEEEiEEESQ_NS5_IJSB_iEEEEEENS5_IJNS5_IJNS5_IJNSA_ILi16EEESO_EEEiEEENS5_IJNS5_IJNSA_ILi0EEESB_EEENSA_ILi512EEEEEENS5_IJSW_iEEEEEEEEEEESK_S13_NS4_8TiledMMAINS4_8MMA_AtomIJNS4_21SM100_MMA_MXF8F6F4_SSISI_SI_fSJ_Li128ELi256ELNS4_4UMMA5MajorE0ELS18_0ELNS17_7ScaleInE0ELS19_0EEEEEENSM_INS5_IJSB_SB_SB_EEENS5_IJSW_SW_SW_EEEEENS5_IJNS4_10UnderscoreES1F_S1F_EEEEENS5_IJNS4_23SM90_TMA_LOAD_MULTICASTES1I_EEENS5_IJNS4_14ComposedLayoutINS4_7SwizzleILi3ELi4ELi3EEENS4_18smem_ptr_flag_bitsILi8EEENSM_INS5_IJNSA_ILi8EEESF_EEENS5_IJSF_SB_EEEEEEENSM_INS5_IJNS5_IJNS5_IJSP_SB_EEENS5_IJSN_SB_EEEEEESB_NS5_IJSO_SB_EEEEEENS5_IJNS5_IJNS5_IJSU_SY_EEESX_EEESW_NS5_IJSB_SY_EEEEEEEEEEEvNS4_8identityENS5_IJNS4_13SM90_TMA_LOADES26_EEENS5_IJS1T_NSM_INS5_IJNS5_IJNS5_IJSP_SC_EEES1V_EEESB_S1X_EEENS5_IJS20_SW_NS5_IJSB_NSA_ILi1024EEEEEEEEEEEEEEvS25_EENS_8epilogue10collective18CollectiveEpilogueINS2H_23Sm100TmaWarpSpecializedILi4ELi2ELi64ELb1ELb0EEEJSH_NS5_IJNSM_ISF_SB_EENSM_INSA_ILi64EEESB_EEEEENS_10bfloat16_tESL_S2Q_SL_NS2H_6fusion15FusionCallbacksIS2L_NS2R_17LinearCombinationIS2Q_fS2Q_fLNS_15FloatRoundStyleE2EEESH_S2P_JEEENS4_5SM1004TMEM4LOAD26SM100_TMEM_LOAD_32dp32b64xES26_NS1K_IS1M_NS1N_ILi16EEENSM_INS5_IJS1P_S2N_EEENS5_IJS2N_SB_EEEEEEENS4_39AutoVectorizingCopyWithAssumedAlignmentILi128EEENS4_14SM90_TMA_STOREES35_S37_S37_EEEvvEEEEvNT_6ParamsE,"",@"SHT_CUDA_INFO"
	.sectionflags	@""
	.align	4


	//----- nvinfo : EIATTR_CUDA_API_VERSION
	.align		4
        /*0000*/ 	.byte	0x04, 0x37
        /*0002*/ 	.short	(.L_31 - .L_30)
.L_30:
        /*0004*/ 	.word	0x00000082


	//----- nvinfo : EIATTR_KPARAM_INFO
	.align		4
.L_31:
        /*0008*/ 	.byte	0x04, 0x17
        /*000a*/ 	.short	(.L_33 - .L_32)
.L_32:
        /*000c*/ 	.word	0x00000000
        /*0010*/ 	.short	0x0000
        /*0012*/ 	.short	0x0000
        /*0014*/ 	.byte	0x00, 0xf0, 0x01, 0x30


	//----- nvinfo : EIATTR_AT_ENTRY_FRAGMENTS
	.align		4
.L_33:
        /*0018*/ 	.byte	0x04, 0x4f
        /*001a*/ 	.short	(.L_35 - .L_34)


	//   ....[0]....
.L_34:
        /*001c*/ 	.word	0x00000006


	//----- nvinfo : EIATTR_RESERVED_SMEM_USED
	.align		4
.L_35:
        /*0020*/ 	.byte	0x01, 0x41
	.zero		2


	//----- nvinfo : EIATTR_SPARSE_MMA_MASK
	.align		4
        /*0024*/ 	.byte	0x03, 0x50
        /*0026*/ 	.short	0x0000


	//----- nvinfo : EIATTR_TCGEN05_1CTA_USED
	.align		4
        /*0028*/ 	.byte	0x01, 0x51
	.zero		2


	//----- nvinfo : EIATTR_MAXREG_COUNT
	.align		4
        /*002c*/ 	.byte	0x03, 0x1b
        /*002e*/ 	.short	0x00ff


	//----- nvinfo : EIATTR_NUM_BARRIERS
	.align		4
        /*0030*/ 	.byte	0x02, 0x4c
        /*0032*/ 	.byte	0x07
	.zero		1


	//----- nvinfo : EIATTR_EXTERNS
	.align		4
        /*0034*/ 	.byte	0x04, 0x0f
        /*0036*/ 	.short	(.L_37 - .L_36)


	//   ....[0]....
	.align		4
.L_36:
        /*0038*/ 	.word	index@(__assertfail)


	//----- nvinfo : EIATTR_MERCURY_ISA_VERSION
	.align		4
.L_37:
        /*003c*/ 	.byte	0x03, 0x5f
        /*003e*/ 	.short	0x0101


	//----- nvinfo : EIATTR_INT_WARP_WIDE_INSTR_OFFSETS
	.align		4
        /*0040*/ 	.byte	0x04, 0x31
        /*0042*/ 	.short	(.L_39 - .L_38)


	//   ....[0]....
.L_38:
        /*0044*/ 	.word	0x00000d50


	//   ....[1]....
        /*0048*/ 	.word	0x00000e00


	//   ....[2]....
        /*004c*/ 	.word	0x000023d0


	//   ....[3]....
        /*0050*/ 	.word	0x000042d0


	//   ....[4]....
        /*0054*/ 	.word	0x000042f0


	//   ....[5]....
        /*0058*/ 	.word	0x00004320


	//   ....[6]....
        /*005c*/ 	.word	0x00004c60


	//   ....[7]....
        /*0060*/ 	.word	0x00004cc0


	//   ....[8]....
        /*0064*/ 	.word	0x00004dd0


	//   ....[9]....
        /*0068*/ 	.word	0x00004ed0


	//   ....[10]....
        /*006c*/ 	.word	0x00004f50


	//   ....[11]....
        /*0070*/ 	.word	0x00005060


	//   ....[12]....
        /*0074*/ 	.word	0x00005140


	//   ....[13]....
        /*0078*/ 	.word	0x00005230


	//----- nvinfo : EIATTR_COOP_GROUP_MASK_REGIDS
	.align		4
.L_39:
        /*007c*/ 	.byte	0x04, 0x29
        /*007e*/ 	.short	(.L_41 - .L_40)


	//   ....[0]....
.L_40:
        /*0080*/ 	.word	0xffffffff


	//   ....[1]....
        /*0084*/ 	.word	0xffffffff


	//   ....[2]....
        /*0088*/ 	.word	0xffffffff


	//   ....[3]....
        /*008c*/ 	.word	0xffffffff


	//   ....[4]....
        /*0090*/ 	.word	0xffffffff


	//   ....[5]....
        /*0094*/ 	.word	0xffffffff


	//   ....[6]....
        /*0098*/ 	.word	0xffffffff


	//   ....[7]....
        /*009c*/ 	.word	0xffffffff


	//   ....[8]....
        /*00a0*/ 	.word	0xffffffff


	//   ....[9]....
        /*00a4*/ 	.word	0xffffffff


	//   ....[10]....
        /*00a8*/ 	.word	0xffffffff


	//   ....[11]....
        /*00ac*/ 	.word	0xffffffff


	//   ....[12]....
        /*00b0*/ 	.word	0xffffffff


	//   ....[13]....
        /*00b4*/ 	.word	0xffffffff


	//----- nvinfo : EIATTR_COOP_GROUP_INSTR_OFFSETS
	.align		4
.L_41:
        /*00b8*/ 	.byte	0x04, 0x28
        /*00ba*/ 	.short	(.L_43 - .L_42)


	//   ....[0]....
.L_42:
        /*00bc*/ 	.word	0x00000090


	//   ....[1]....
        /*00c0*/ 	.word	0x00000530


	//   ....[2]....
        /*00c4*/ 	.word	0x000006c0


	//   ....[3]....
        /*00c8*/ 	.word	0x00000860


	//   ....[4]....
        /*00cc*/ 	.word	0x00000960


	//   ....[5]....
        /*00d0*/ 	.word	0x00000ad0


	//   ....[6]....
        /*00d4*/ 	.word	0x00000c10


	//   ....[7]....
        /*00d8*/ 	.word	0x00000e80


	//   ....[8]....
        /*00dc*/ 	.word	0x000022b0


	//   ....[9]....
        /*00e0*/ 	.word	0x00003010


	//   ....[10]....
        /*00e4*/ 	.word	0x00003220


	//   ....[11]....
        /*00e8*/ 	.word	0x00003250


	//   ....[12]....
        /*00ec*/ 	.word	0x000041b0


	//   ....[13]....
        /*00f0*/ 	.word	0x000043e0


	//----- nvinfo : EIATTR_VRC_CTA_INIT_COUNT
	.align		4
.L_43:
        /*00f4*/ 	.byte	0x02, 0x4a
        /*00f6*/ 	.byte	0x80
	.zero		1


	//----- nvinfo : EIATTR_SYSCALL_OFFSETS
	.align		4
        /*00f8*/ 	.byte	0x04, 0x46
        /*00fa*/ 	.short	(.L_45 - .L_44)


	//   ....[0]....
.L_44:
        /*00fc*/ 	.word	0x00005e20


	//   ....[1]....
        /*0100*/ 	.word	0x00005f10


	//   ....[2]....
        /*0104*/ 	.word	0x000068b0


	//   ....[3]....
        /*0108*/ 	.word	0x00007d90


	//   ....[4]....
        /*010c*/ 	.word	0x000091f0


	//   ....[5]....
        /*0110*/ 	.word	0x0000a630


	//----- nvinfo : EIATTR_MBARRIER_INSTR_OFFSETS
	.align		4
.L_45:
        /*0114*/ 	.byte	0x04, 0x39
        /*0116*/ 	.short	(.L_47 - .L_46)


	//   ....[0]....
.L_46:
        /*0118*/ 	.word	0x00000650
        /*011c*/ 	.word	0x000000ff
        /*0120*/ 	.word	0x00000000
        /*0124*/ 	.short	0x0100
        /*0126*/ 	.byte	0x06
	.zero		1


	//   ....[1]....
        /*0128*/ 	.word	0x00000660
        /*012c*/ 	.word	0x000000ff
        /*0130*/ 	.word	0x00000018
        /*0134*/ 	.short	0x0100
        /*0136*/ 	.byte	0x06
	.zero		1


	//   ....[2]....
        /*0138*/ 	.word	0x00000670
        /*013c*/ 	.word	0x000000ff
        /*0140*/ 	.word	0x00000008
        /*0144*/ 	.short	0x0100
        /*0146*/ 	.byte	0x06
	.zero		1


	//   ....[3]....
        /*0148*/ 	.word	0x00000680
        /*014c*/ 	.word	0x000000ff
        /*0150*/ 	.word	0x00000020
        /*0154*/ 	.short	0x0100
        /*0156*/ 	.byte	0x06
	.zero		1


	//   ....[4]....
        /*0158*/ 	.word	0x00000690
        /*015c*/ 	.word	0x000000ff
        /*0160*/ 	.word	0x00000010
        /*0164*/ 	.short	0x0100
        /*0166*/ 	.byte	0x06
	.zero		1


	//   ....[5]....
        /*0168*/ 	.word	0x000006a0
        /*016c*/ 	.word	0x000000ff
        /*0170*/ 	.word	0x00000028
        /*0174*/ 	.short	0x0100
        /*0176*/ 	.byte	0x06
	.zero		1


	//   ....[6]....
        /*0178*/ 	.word	0x000007d0
        /*017c*/ 	.word	0x000000ff
        /*0180*/ 	.word	0x00000030
        /*0184*/ 	.short	0x0100
        /*0186*/ 	.byte	0x06
	.zero		1


	//   ....[7]....
        /*0188*/ 	.word	0x000007e0
        /*018c*/ 	.word	0x000000ff
        /*0190*/ 	.word	0x00000050
        /*0194*/ 	.short	0x0100
        /*0196*/ 	.byte	0x06
	.zero		1


	//   ....[8]....
        /*0198*/ 	.word	0x000007f0
        /*019c*/ 	.word	0x000000ff
        /*01a0*/ 	.word	0x00000038
        /*01a4*/ 	.short	0x0100
        /*01a6*/ 	.byte	0x06
	.zero		1


	//   ....[9]....
        /*01a8*/ 	.word	0x00000800
        /*01ac*/ 	.word	0x000000ff
        /*01b0*/ 	.word	0x00000058
        /*01b4*/ 	.short	0x0100
        /*01b6*/ 	.byte	0x06
	.zero		1


	//   ....[10]....
        /*01b8*/ 	.word	0x00000810
        /*01bc*/ 	.word	0x000000ff
        /*01c0*/ 	.word	0x00000040
        /*01c4*/ 	.short	0x0100
        /*01c6*/ 	.byte	0x06
	.zero		1


	//   ....[11]....
        /*01c8*/ 	.word	0x00000820
        /*01cc*/ 	.word	0x000000ff
        /*01d0*/ 	.word	0x00000060
        /*01d4*/ 	.short	0x0100
        /*01d6*/ 	.byte	0x06
	.zero		1


	//   ....[12]....
        /*01d8*/ 	.word	0x00000830
        /*01dc*/ 	.word	0x000000ff
        /*01e0*/ 	.word	0x00000048
        /*01e4*/ 	.short	0x0100
        /*01e6*/ 	.byte	0x06
	.zero		1


	//   ....[13]....
        /*01e8*/ 	.word	0x00000840
        /*01ec*/ 	.word	0x000000ff
        /*01f0*/ 	.word	0x00000068
        /*01f4*/ 	.short	0x0100
        /*01f6*/ 	.byte	0x06
	.zero		1


	//   ....[14]....
        /*01f8*/ 	.word	0x00000930
        /*01fc*/ 	.word	0x000000ff
        /*0200*/ 	.word	0x00000070
        /*0204*/ 	.short	0x0100
        /*0206*/ 	.byte	0x05
	.zero		1


	//   ....[15]....
        /*0208*/ 	.word	0x00000940
        /*020c*/ 	.word	0x000000ff
        /*0210*/ 	.word	0x00000078
        /*0214*/ 	.short	0x0100
        /*0216*/ 	.byte	0x05
	.zero		1


	//   ....[16]....
        /*0218*/ 	.word	0x00000a80
        /*021c*/ 	.word	0x000000ff
        /*0220*/ 	.word	0x00000080
        /*0224*/ 	.short	0x0100
        /*0226*/ 	.byte	0x05
	.zero		1


	//   ....[17]....
        /*0228*/ 	.word	0x00000a90
        /*022c*/ 	.word	0x000000ff
        /*0230*/ 	.word	0x00000090
        /*0234*/ 	.short	0x0100
        /*0236*/ 	.byte	0x05
	.zero		1


	//   ....[18]....
        /*0238*/ 	.word	0x00000aa0
        /*023c*/ 	.word	0x000000ff
        /*0240*/ 	.word	0x00000088
        /*0244*/ 	.short	0x0100
        /*0246*/ 	.byte	0x05
	.zero		1


	//   ....[19]....
        /*0248*/ 	.word	0x00000ab0
        /*024c*/ 	.word	0x000000ff
        /*0250*/ 	.word	0x00000098
        /*0254*/ 	.short	0x0100
        /*0256*/ 	.byte	0x05
	.zero		1


	//   ....[20]....
        /*0258*/ 	.word	0x00000be0
        /*025c*/ 	.word	0x000000ff
        /*0260*/ 	.word	0x000000a0
        /*0264*/ 	.short	0x0100
        /*0266*/ 	.byte	0x06
	.zero		1


	//   ....[21]....
        /*0268*/ 	.word	0x00000bf0
        /*026c*/ 	.word	0x000000ff
        /*0270*/ 	.word	0x000000a8
        /*0274*/ 	.short	0x0100
        /*0276*/ 	.byte	0x06
	.zero		1


	//   ....[22]....
        /*0278*/ 	.word	0x00000d00
        /*027c*/ 	.word	0x000000ff
        /*0280*/ 	.word	0x000000b0
        /*0284*/ 	.short	0x0100
        /*0286*/ 	.byte	0x05
	.zero		1


	//   ....[23]....
        /*0288*/ 	.word	0x00000d10
        /*028c*/ 	.word	0x000000ff
        /*0290*/ 	.word	0x000000c0
        /*0294*/ 	.short	0x0100
        /*0296*/ 	.byte	0x05
	.zero		1


	//   ....[24]....
        /*0298*/ 	.word	0x00000d20
        /*029c*/ 	.word	0x000000ff
        /*02a0*/ 	.word	0x000000b8
        /*02a4*/ 	.short	0x0100
        /*02a6*/ 	.byte	0x05
	.zero		1


	//   ....[25]....
        /*02a8*/ 	.word	0x00000d30
        /*02ac*/ 	.word	0x000000ff
        /*02b0*/ 	.word	0x000000c8
        /*02b4*/ 	.short	0x0100
        /*02b6*/ 	.byte	0x05
	.zero		1


	//   ....[26]....
        /*02b8*/ 	.word	0x00000e30
        /*02bc*/ 	.word	0x000000ff
        /*02c0*/ 	.word	0x000000d0
        /*02c4*/ 	.short	0x0100
        /*02c6*/ 	.byte	0x04
	.zero		1


	//   ....[27]....
        /*02c8*/ 	.word	0x000018b0
        /*02cc*/ 	.word	0x00000002
        /*02d0*/ 	.word	0x000000c0
        /*02d4*/ 	.short	0x010a
        /*02d6*/ 	.byte	0xff
	.zero		1


	//   ....[28]....
        /*02d8*/ 	.word	0x000018d0
        /*02dc*/ 	.word	0x00000002
        /*02e0*/ 	.word	0x000000b0
        /*02e4*/ 	.short	0x0101
        /*02e6*/ 	.byte	0xff
	.zero		1


	//   ....[29]....
        /*02e8*/ 	.word	0x00001990
        /*02ec*/ 	.word	0x000000ff
        /*02f0*/ 	.word	0x00000018
        /*02f4*/ 	.short	0x010a
        /*02f6*/ 	.byte	0x08
	.zero		1


	//   ....[30]....
        /*02f8*/ 	.word	0x00001a30
        /*02fc*/ 	.word	0x000000ff
        /*0300*/ 	.word	0x00000018
        /*0304*/ 	.short	0x010a
        /*0306*/ 	.byte	0x29
	.zero		1


	//   ....[31]....
        /*0308*/ 	.word	0x00001b70
        /*030c*/ 	.word	0x000000ff
        /*0310*/ 	.word	0x00000018
        /*0314*/ 	.short	0x010a
        /*0316*/ 	.byte	0x08
	.zero		1


	//   ....[32]....
        /*0318*/ 	.word	0x00001e30
        /*031c*/ 	.word	0x000000ff
        /*0320*/ 	.word	0x00000078
        /*0324*/ 	.short	0x0101
        /*0326*/ 	.byte	0x06
	.zero		1


	//   ....[33]....
        /*0328*/ 	.word	0x00001e50
        /*032c*/ 	.word	0x000000ff
        /*0330*/ 	.word	0x00000018
        /*0334*/ 	.short	0x010a
        /*0336*/ 	.byte	0x08
	.zero		1


	//   ....[34]....
        /*0338*/ 	.word	0x00001ed0
        /*033c*/ 	.word	0x000000ff
        /*0340*/ 	.word	0x00000018
        /*0344*/ 	.short	0x010a
        /*0346*/ 	.byte	0x29
	.zero		1


	//   ....[35]....
        /*0348*/ 	.word	0x00002010
        /*034c*/ 	.word	0x000000ff
        /*0350*/ 	.word	0x00000018
        /*0354*/ 	.short	0x010a
        /*0356*/ 	.byte	0x08
	.zero		1


	//   ....[36]....
        /*0358*/ 	.word	0x000022e0
        /*035c*/ 	.word	0x00000002
        /*0360*/ 	.word	0x00000080
        /*0364*/ 	.short	0x010a
        /*0366*/ 	.byte	0xff
	.zero		1


	//   ....[37]....
        /*0368*/ 	.word	0x000023a0
        /*036c*/ 	.word	0x00000002
        /*0370*/ 	.word	0x00000000
        /*0374*/ 	.short	0x0101
        /*0376*/ 	.byte	0xff
	.zero		1


	//   ....[38]....
        /*0378*/ 	.word	0x00002910
        /*037c*/ 	.word	0x000000ff
        /*0380*/ 	.word	0x00000000
        /*0384*/ 	.short	0x010a
        /*0386*/ 	.byte	0x04
	.zero		1


	//   ....[39]....
        /*0388*/ 	.word	0x000029a0
        /*038c*/ 	.word	0x000000ff
        /*0390*/ 	.word	0x00000000
        /*0394*/ 	.short	0x010a
        /*0396*/ 	.byte	0x04
	.zero		1


	//   ....[40]....
        /*0398*/ 	.word	0x00002a40
        /*039c*/ 	.word	0x00000000
        /*03a0*/ 	.word	0x00000000
        /*03a4*/ 	.short	0x010a
        /*03a6*/ 	.byte	0xff
	.zero		1


	//   ....[41]....
        /*03a8*/ 	.word	0x00002b70
        /*03ac*/ 	.word	0x00000000
        /*03b0*/ 	.word	0x000000b0
        /*03b4*/ 	.short	0x010a
        /*03b6*/ 	.byte	0xff
	.zero		1


	//   ....[42]....
        /*03b8*/ 	.word	0x00002be0
        /*03bc*/ 	.word	0x00000004
        /*03c0*/ 	.word	0x00000000
        /*03c4*/ 	.short	0x0101
        /*03c6*/ 	.byte	0xff
	.zero		1


	//   ....[43]....
        /*03c8*/ 	.word	0x00002c00
        /*03cc*/ 	.word	0x000000ff
        /*03d0*/ 	.word	0x00000090
        /*03d4*/ 	.short	0x010a
        /*03d6*/ 	.byte	0x05
	.zero		1


	//   ....[44]....
        /*03d8*/ 	.word	0x00002d20
        /*03dc*/ 	.word	0x00000000
        /*03e0*/ 	.word	0x00000080
        /*03e4*/ 	.short	0x010a
        /*03e6*/ 	.byte	0xff
	.zero		1


	//   ....[45]....
        /*03e8*/ 	.word	0x00002e20
        /*03ec*/ 	.word	0x00000000
        /*03f0*/ 	.word	0x00000000
        /*03f4*/ 	.short	0x0101
        /*03f6*/ 	.byte	0xff
	.zero		1


	//   ....[46]....
        /*03f8*/ 	.word	0x00002eb0
        /*03fc*/ 	.word	0x000000ff
        /*0400*/ 	.word	0x00000090
        /*0404*/ 	.short	0x0106
        /*0406*/ 	.byte	0x05
	.zero		1


	//   ....[47]....
        /*0408*/ 	.word	0x00002ed0
        /*040c*/ 	.word	0x000000ff
        /*0410*/ 	.word	0x00000090
        /*0414*/ 	.short	0x010a
        /*0416*/ 	.byte	0x05
	.zero		1


	//   ....[48]....
        /*0418*/ 	.word	0x00002f60
        /*041c*/ 	.word	0x000000ff
        /*0420*/ 	.word	0x00000090
        /*0424*/ 	.short	0x0106
        /*0426*/ 	.byte	0x04
	.zero		1


	//   ....[49]....
        /*0428*/ 	.word	0x00002fa0
        /*042c*/ 	.word	0x00000000
        /*0430*/ 	.word	0x00000090
        /*0434*/ 	.short	0x010a
        /*0436*/ 	.byte	0xff
	.zero		1


	//   ....[50]....
        /*0438*/ 	.word	0x000037b0
        /*043c*/ 	.word	0x00000002
        /*0440*/ 	.word	0x00000080
        /*0444*/ 	.short	0x010a
        /*0446*/ 	.byte	0xff
	.zero		1


	//   ....[51]....
        /*0448*/ 	.word	0x000038c0
        /*044c*/ 	.word	0x00000002
        /*0450*/ 	.word	0x00000000
        /*0454*/ 	.short	0x0101
        /*0456*/ 	.byte	0xff
	.zero		1


	//   ....[52]....
        /*0458*/ 	.word	0x00003910
        /*045c*/ 	.word	0x000000ff
        /*0460*/ 	.word	0x00000000
        /*0464*/ 	.short	0x010a
        /*0466*/ 	.byte	0x17
	.zero		1


	//   ....[53]....
        /*0468*/ 	.word	0x00003930
        /*046c*/ 	.word	0x000000ff
        /*0470*/ 	.word	0x00000000
        /*0474*/ 	.short	0x010a
        /*0476*/ 	.byte	0x17
	.zero		1


	//   ....[54]....
        /*0478*/ 	.word	0x00003a60
        /*047c*/ 	.word	0x000000ff
        /*0480*/ 	.word	0x00000000
        /*0484*/ 	.short	0x010a
        /*0486*/ 	.byte	0x18
	.zero		1


	//   ....[55]....
        /*0488*/ 	.word	0x00003aa0
        /*048c*/ 	.word	0x000000ff
        /*0490*/ 	.word	0x000000a8
        /*0494*/ 	.short	0x010a
        /*0496*/ 	.byte	0x0d
	.zero		1


	//   ....[56]....
        /*0498*/ 	.word	0x00003d20
        /*049c*/ 	.word	0x000000ff
        /*04a0*/ 	.word	0x00000000
        /*04a4*/ 	.short	0x010a
        /*04a6*/ 	.byte	0x0e
	.zero		1


	//   ....[57]....
        /*04a8*/ 	.word	0x00003e50
        /*04ac*/ 	.word	0x000000ff
        /*04b0*/ 	.word	0x00000000
        /*04b4*/ 	.short	0x010a
        /*04b6*/ 	.byte	0x22
	.zero		1


	//   ....[58]....
        /*04b8*/ 	.word	0x00004190
        /*04bc*/ 	.word	0x000000ff
        /*04c0*/ 	.word	0x000000d0
        /*04c4*/ 	.short	0x010a
        /*04c6*/ 	.byte	0x0d
	.zero		1


	//   ....[59]....
        /*04c8*/ 	.word	0x00004600
        /*04cc*/ 	.word	0x00000000
        /*04d0*/ 	.word	0x00000080
        /*04d4*/ 	.short	0x010a
        /*04d6*/ 	.byte	0xff
	.zero		1


	//   ....[60]....
        /*04d8*/ 	.word	0x00004720
        /*04dc*/ 	.word	0x00000000
        /*04e0*/ 	.word	0x00000000
        /*04e4*/ 	.short	0x0101
        /*04e6*/ 	.byte	0xff
	.zero		1


	//   ....[61]....
        /*04e8*/ 	.word	0x00004a40
        /*04ec*/ 	.word	0x000000ff
        /*04f0*/ 	.word	0x00000078
        /*04f4*/ 	.short	0x010a
        /*04f6*/ 	.byte	0x04
	.zero		1


	//   ....[62]....
        /*04f8*/ 	.word	0x00004bb0
        /*04fc*/ 	.word	0x000000ff
        /*0500*/ 	.word	0x00000050
        /*0504*/ 	.short	0x010a
        /*0506*/ 	.byte	0x04
	.zero		1


	//   ....[63]....
        /*0508*/ 	.word	0x00004d70
        /*050c*/ 	.word	0x000000ff
        /*0510*/ 	.word	0x00000030
        /*0514*/ 	.short	0x010b
        /*0516*/ 	.byte	0x04
	.zero		1


	//   ....[64]....
        /*0518*/ 	.word	0x00004d80
        /*051c*/ 	.word	0x000000ff
        /*0520*/ 	.word	0x00000000
        /*0524*/ 	.short	0x0101
        /*0526*/ 	.byte	0x07
	.zero		1


	//   ....[65]....
        /*0528*/ 	.word	0x00004da0
        /*052c*/ 	.word	0x000000ff
        /*0530*/ 	.word	0x00000058
        /*0534*/ 	.short	0x010a
        /*0536*/ 	.byte	0x04
	.zero		1


	//   ....[66]....
        /*0538*/ 	.word	0x00004ef0
        /*053c*/ 	.word	0x000000ff
        /*0540*/ 	.word	0x00000038
        /*0544*/ 	.short	0x010b
        /*0546*/ 	.byte	0x04
	.zero		1


	//   ....[67]....
        /*0548*/ 	.word	0x00004f00
        /*054c*/ 	.word	0x000000ff
        /*0550*/ 	.word	0x00000000
        /*0554*/ 	.short	0x0101
        /*0556*/ 	.byte	0x06
	.zero		1


	//   ....[68]....
        /*0558*/ 	.word	0x00004f20
        /*055c*/ 	.word	0x000000ff
        /*0560*/ 	.word	0x00000060
        /*0564*/ 	.short	0x010a
        /*0566*/ 	.byte	0x04
	.zero		1


	//   ....[69]....
        /*0568*/ 	.word	0x00005080
        /*056c*/ 	.word	0x000000ff
        /*0570*/ 	.word	0x00000040
        /*0574*/ 	.short	0x010b
        /*0576*/ 	.byte	0x04
	.zero		1


	//   ....[70]....
        /*0578*/ 	.word	0x00005090
        /*057c*/ 	.word	0x000000ff
        /*0580*/ 	.word	0x00000000
        /*0584*/ 	.short	0x0101
        /*0586*/ 	.byte	0x2d
	.zero		1


	//   ....[71]....
        /*0588*/ 	.word	0x000050a0
        /*058c*/ 	.word	0x000000ff
        /*0590*/ 	.word	0x00000068
        /*0594*/ 	.short	0x010a
        /*0596*/ 	.byte	0x04
	.zero		1


	//   ....[72]....
        /*0598*/ 	.word	0x000052b0
        /*059c*/ 	.word	0x000000ff
        /*05a0*/ 	.word	0x00000048
        /*05a4*/ 	.short	0x010b
        /*05a6*/ 	.byte	0x04
	.zero		1


	//   ....[73]....
        /*05a8*/ 	.word	0x00005350
        /*05ac*/ 	.word	0x000000ff
        /*05b0*/ 	.word	0x00000000
        /*05b4*/ 	.short	0x0101
        /*05b6*/ 	.byte	0x05
	.zero		1


	//   ....[74]....
        /*05b8*/ 	.word	0x00005430
        /*05bc*/ 	.word	0x000000ff
        /*05c0*/ 	.word	0x00000050
        /*05c4*/ 	.short	0x010a
        /*05c6*/ 	.byte	0x04
	.zero		1


	//   ....[75]....
        /*05c8*/ 	.word	0x00005450
        /*05cc*/ 	.word	0x000000ff
        /*05d0*/ 	.word	0x00000058
        /*05d4*/ 	.short	0x010a
        /*05d6*/ 	.byte	0x04
	.zero		1


	//   ....[76]....
        /*05d8*/ 	.word	0x00005470
        /*05dc*/ 	.word	0x000000ff
        /*05e0*/ 	.word	0x00000060
        /*05e4*/ 	.short	0x010a
        /*05e6*/ 	.byte	0x04
	.zero		1


	//   ....[77]....
        /*05e8*/ 	.word	0x000054b0
        /*05ec*/ 	.word	0x00000000
        /*05f0*/ 	.word	0x00000068
        /*05f4*/ 	.short	0x010a
        /*05f6*/ 	.byte	0xff
	.zero		1


	//   ....[78]....
        /*05f8*/ 	.word	0x00005800
        /*05fc*/ 	.word	0x00000000
        /*0600*/ 	.word	0x00000080
        /*0604*/ 	.short	0x010a
        /*0606*/ 	.byte	0xff
	.zero		1


	//   ....[79]....
        /*0608*/ 	.word	0x00005910
        /*060c*/ 	.word	0x00000000
        /*0610*/ 	.word	0x00000000
        /*0614*/ 	.short	0x0101
        /*0616*/ 	.byte	0xff
	.zero		1


	//   ....[80]....
        /*0618*/ 	.word	0x000063a0
        /*061c*/ 	.word	0x000000ff
        /*0620*/ 	.word	0x00000030
        /*0624*/ 	.short	0x010a
        /*0626*/ 	.byte	0x31
	.zero		1


	//   ....[81]....
        /*0628*/ 	.word	0x000064a0
        /*062c*/ 	.word	0x000000ff
        /*0630*/ 	.word	0x000000a0
        /*0634*/ 	.short	0x010a
        /*0636*/ 	.byte	0x31
	.zero		1


	//   ....[82]....
        /*0638*/ 	.word	0x00006650
        /*063c*/ 	.word	0x000000ff
        /*0640*/ 	.word	0x00000030
        /*0644*/ 	.short	0x010a
        /*0646*/ 	.byte	0x31
	.zero		1


	//   ....[83]....
        /*0648*/ 	.word	0x00006790
        /*064c*/ 	.word	0x000000ff
        /*0650*/ 	.word	0x000000a0
        /*0654*/ 	.short	0x010a
        /*0656*/ 	.byte	0x31
	.zero		1


	//   ....[84]....
        /*0658*/ 	.word	0x00006990
        /*065c*/ 	.word	0x000000ff
        /*0660*/ 	.word	0x00000000
        /*0664*/ 	.short	0x0101
        /*0666*/ 	.byte	0x05
	.zero		1


	//   ....[85]....
        /*0668*/ 	.word	0x00007a00
        /*066c*/ 	.word	0x00000000
        /*0670*/ 	.word	0x00000000
        /*0674*/ 	.short	0x0101
        /*0676*/ 	.byte	0xff
	.zero		1


	//   ....[86]....
        /*0678*/ 	.word	0x00007a10
        /*067c*/ 	.word	0x00000003
        /*0680*/ 	.word	0x00000030
        /*0684*/ 	.short	0x010a
        /*0686*/ 	.byte	0xff
	.zero		1


	//   ....[87]....
        /*0688*/ 	.word	0x00007b20
        /*068c*/ 	.word	0x00000003
        /*0690*/ 	.word	0x00000030
        /*0694*/ 	.short	0x010a
        /*0696*/ 	.byte	0xff
	.zero		1


	//   ....[88]....
        /*0698*/ 	.word	0x00008e70
        /*069c*/ 	.word	0x00000000
        /*06a0*/ 	.word	0x00000000
        /*06a4*/ 	.short	0x0101
        /*06a6*/ 	.byte	0xff
	.zero		1


	//   ....[89]....
        /*06a8*/ 	.word	0x00008e90
        /*06ac*/ 	.word	0x00000003
        /*06b0*/ 	.word	0x00000030
        /*06b4*/ 	.short	0x010a
        /*06b6*/ 	.byte	0xff
	.zero		1


	//   ....[90]....
        /*06b8*/ 	.word	0x00008f80
        /*06bc*/ 	.word	0x00000003
        /*06c0*/ 	.word	0x00000030
        /*06c4*/ 	.short	0x010a
        /*06c6*/ 	.byte	0xff
	.zero		1


	//   ....[91]....
        /*06c8*/ 	.word	0x0000a2d0
        /*06cc*/ 	.word	0x00000000
        /*06d0*/ 	.word	0x00000000
        /*06d4*/ 	.short	0x0101
        /*06d6*/ 	.byte	0xff
	.zero		1


	//   ....[92]....
        /*06d8*/ 	.word	0x0000a2f0
        /*06dc*/ 	.word	0x00000003
        /*06e0*/ 	.word	0x00000030
        /*06e4*/ 	.short	0x010a
        /*06e6*/ 	.byte	0xff
	.zero		1


	//   ....[93]....
        /*06e8*/ 	.word	0x0000a3c0
        /*06ec*/ 	.word	0x00000003
        /*06f0*/ 	.word	0x00000030
        /*06f4*/ 	.short	0x010a
        /*06f6*/ 	.byte	0xff
	.zero		1


	//   ....[94]....
        /*06f8*/ 	.word	0x0000b700
        /*06fc*/ 	.word	0x00000000
        /*0700*/ 	.word	0x00000000
        /*0704*/ 	.short	0x0101
        /*0706*/ 	.byte	0xff
	.zero		1


	//   ....[95]....
        /*0708*/ 	.word	0x0000b7e0
        /*070c*/ 	.word	0x000000ff
        /*0710*/ 	.word	0x000000d0
        /*0714*/ 	.short	0x0101
        /*0716*/ 	.byte	0x31
	.zero		1


	//   ....[96]....
        /*0718*/ 	.word	0x0000b970
        /*071c*/ 	.word	0x000000ff
        /*0720*/ 	.word	0x00000000
        /*0724*/ 	.short	0x0101
        /*0726*/ 	.byte	0x04
	.zero		1


	//   ....[97]....
        /*0728*/ 	.word	0x0000b990
        /*072c*/ 	.word	0x00000002
        /*0730*/ 	.word	0x000000c0
        /*0734*/ 	.short	0x010a
        /*0736*/ 	.byte	0xff
	.zero		1


	//   ....[98]....
        /*0738*/ 	.word	0x0000b9f0
        /*073c*/ 	.word	0x00000002
        /*0740*/ 	.word	0x00000018
        /*0744*/ 	.short	0x010a
        /*0746*/ 	.byte	0xff
	.zero		1


	//   ....[99]....
        /*0748*/ 	.word	0x0000ba50
        /*074c*/ 	.word	0x00000002
        /*0750*/ 	.word	0x00000018
        /*0754*/ 	.short	0x010a
        /*0756*/ 	.byte	0xff
	.zero		1


	//   ....[100]....
        /*0758*/ 	.word	0x0000baa0
        /*075c*/ 	.word	0x00000002
        /*0760*/ 	.word	0x00000080
        /*0764*/ 	.short	0x010a
        /*0766*/ 	.byte	0xff
	.zero		1


	//   ....[101]....
        /*0768*/ 	.word	0x0000bb00
        /*076c*/ 	.word	0x00000000
        /*0770*/ 	.word	0x00000000
        /*0774*/ 	.short	0x010a
        /*0776*/ 	.byte	0xff
	.zero		1


	//   ....[102]....
        /*0778*/ 	.word	0x0000bb60
        /*077c*/ 	.word	0x00000000
        /*0780*/ 	.word	0x00000000
        /*0784*/ 	.short	0x010a
        /*0786*/ 	.byte	0xff
	.zero		1


	//   ....[103]....
        /*0788*/ 	.word	0x0000bbb0
        /*078c*/ 	.word	0x00000000
        /*0790*/ 	.word	0x000000b0
        /*0794*/ 	.short	0x010a
        /*0796*/ 	.byte	0xff
	.zero		1


	//   ....[104]....
        /*0798*/ 	.word	0x0000bc10
        /*079c*/ 	.word	0x00000000
        /*07a0*/ 	.word	0x00000090
        /*07a4*/ 	.short	0x010a
        /*07a6*/ 	.byte	0xff
	.zero		1


	//   ....[105]....
        /*07a8*/ 	.word	0x0000bc60
        /*07ac*/ 	.word	0x00000000
        /*07b0*/ 	.word	0x00000080
        /*07b4*/ 	.short	0x010a
        /*07b6*/ 	.byte	0xff
	.zero		1


	//   ....[106]....
        /*07b8*/ 	.word	0x0000bcc0
        /*07bc*/ 	.word	0x00000000
        /*07c0*/ 	.word	0x00000090
        /*07c4*/ 	.short	0x010a
        /*07c6*/ 	.byte	0xff
	.zero		1


	//   ....[107]....
        /*07c8*/ 	.word	0x0000bd10
        /*07cc*/ 	.word	0x00000002
        /*07d0*/ 	.word	0x00000080
        /*07d4*/ 	.short	0x010a
        /*07d6*/ 	.byte	0xff
	.zero		1


	//   ....[108]....
        /*07d8*/ 	.word	0x0000bd70
        /*07dc*/ 	.word	0x00000002
        /*07e0*/ 	.word	0x00000000
        /*07e4*/ 	.short	0x010a
        /*07e6*/ 	.byte	0xff
	.zero		1


	//   ....[109]....
        /*07e8*/ 	.word	0x0000bdd0
        /*07ec*/ 	.word	0x00000002
        /*07f0*/ 	.word	0x000000a8
        /*07f4*/ 	.short	0x010a
        /*07f6*/ 	.byte	0xff
	.zero		1


	//   ....[110]....
        /*07f8*/ 	.word	0x0000be30
        /*07fc*/ 	.word	0x00000002
        /*0800*/ 	.word	0x00000000
        /*0804*/ 	.short	0x010a
        /*0806*/ 	.byte	0xff
	.zero		1


	//   ....[111]....
        /*0808*/ 	.word	0x0000be90
        /*080c*/ 	.word	0x00000000
        /*0810*/ 	.word	0x000000d0
        /*0814*/ 	.short	0x010a
        /*0816*/ 	.byte	0xff
	.zero		1


	//   ....[112]....
        /*0818*/ 	.word	0x0000bee0
        /*081c*/ 	.word	0x00000000
        /*0820*/ 	.word	0x00000080
        /*0824*/ 	.short	0x010a
        /*0826*/ 	.byte	0xff
	.zero		1


	//   ....[113]....
        /*0828*/ 	.word	0x0000bf40
        /*082c*/ 	.word	0x00000000
        /*0830*/ 	.word	0x00000078
        /*0834*/ 	.short	0x010a
        /*0836*/ 	.byte	0xff
	.zero		1


	//   ....[114]....
        /*0838*/ 	.word	0x0000bfa0
        /*083c*/ 	.word	0x00000003
        /*0840*/ 	.word	0x00000050
        /*0844*/ 	.short	0x010a
        /*0846*/ 	.byte	0xff
	.zero		1


	//   ....[115]....
        /*0848*/ 	.word	0x0000c000
        /*084c*/ 	.word	0x00000003
        /*0850*/ 	.word	0x00000058
        /*0854*/ 	.short	0x010a
        /*0856*/ 	.byte	0xff
	.zero		1


	//   ....[116]....
        /*0858*/ 	.word	0x0000c060
        /*085c*/ 	.word	0x00000003
        /*0860*/ 	.word	0x00000060
        /*0864*/ 	.short	0x010a
        /*0866*/ 	.byte	0xff
	.zero		1


	//   ....[117]....
        /*0868*/ 	.word	0x0000c0c0
        /*086c*/ 	.word	0x00000003
        /*0870*/ 	.word	0x00000068
        /*0874*/ 	.short	0x010a
        /*0876*/ 	.byte	0xff
	.zero		1


	//   ....[118]....
        /*0878*/ 	.word	0x0000c120
        /*087c*/ 	.word	0x00000000
        /*0880*/ 	.word	0x00000050
        /*0884*/ 	.short	0x010a
        /*0886*/ 	.byte	0xff
	.zero		1


	//   ....[119]....
        /*0888*/ 	.word	0x0000c180
        /*088c*/ 	.word	0x00000000
        /*0890*/ 	.word	0x00000058
        /*0894*/ 	.short	0x010a
        /*0896*/ 	.byte	0xff
	.zero		1


	//   ....[120]....
        /*0898*/ 	.word	0x0000c1e0
        /*089c*/ 	.word	0x00000000
        /*08a0*/ 	.word	0x00000060
        /*08a4*/ 	.short	0x010a
        /*08a6*/ 	.byte	0xff
	.zero		1


	//   ....[121]....
        /*08a8*/ 	.word	0x0000c230
        /*08ac*/ 	.word	0x00000000
        /*08b0*/ 	.word	0x00000080
        /*08b4*/ 	.short	0x010a
        /*08b6*/ 	.byte	0xff
	.zero		1


	//   ....[122]....
        /*08b8*/ 	.word	0x0000c290
        /*08bc*/ 	.word	0x00000000
        /*08c0*/ 	.word	0x00000030
        /*08c4*/ 	.short	0x010a
        /*08c6*/ 	.byte	0xff
	.zero		1


	//   ....[123]....
        /*08c8*/ 	.word	0x0000c2f0
        /*08cc*/ 	.word	0x00000000
        /*08d0*/ 	.word	0x000000a0
        /*08d4*/ 	.short	0x010a
        /*08d6*/ 	.byte	0xff
	.zero		1


	//   ....[124]....
        /*08d8*/ 	.word	0x0000c340
        /*08dc*/ 	.word	0x00000003
        /*08e0*/ 	.word	0x00000030
        /*08e4*/ 	.short	0x010a
        /*08e6*/ 	.byte	0xff
	.zero		1


	//   ....[125]....
        /*08e8*/ 	.word	0x0000c390
        /*08ec*/ 	.word	0x00000003
        /*08f0*/ 	.word	0x00000030
        /*08f4*/ 	.short	0x010a
        /*08f6*/ 	.byte	0xff
	.zero		1


	//   ....[126]....
        /*08f8*/ 	.word	0x0000c3e0
        /*08fc*/ 	.word	0x00000003
        /*0900*/ 	.word	0x00000030
        /*0904*/ 	.short	0x010a
        /*0906*/ 	.byte	0xff
	.zero		1


	//----- nvinfo : EIATTR_NUM_MBARRIERS
	.align		4
.L_47:
        /*0908*/ 	.byte	0x03, 0x38
        /*090a*/ 	.short	0x001b


	//----- nvinfo : EIATTR_EXIT_INSTR_OFFSETS
	.align		4
        /*090c*/ 	.byte	0x04, 0x1c
        /*090e*/ 	.short	(.L_49 - .L_48)


	//   ....[0]....
.L_48:
        /*0910*/ 	.word	0x00002a70


	//   ....[1]....
        /*0914*/ 	.word	0x00002f70


	//   ....[2]....
        /*0918*/ 	.word	0x00002fd0


	//   ....[3]....
        /*091c*/ 	.word	0x000043f0


	//   ....[4]....
        /*0920*/ 	.word	0x000054e0


	//   ....[5]....
        /*0924*/ 	.word	0x00005520


	//   ....[6]....
        /*0928*/ 	.word	0x0000b860


	//   ....[7]....
        /*092c*/ 	.word	0x0000b8e0


	//   ....[8]....
        /*0930*/ 	.word	0x0000b910


	//   ....[9]....
        /*0934*/ 	.word	0x0000b980


	//----- nvinfo : EIATTR_MAX_THREADS
	.align		4
.L_49:
        /*0938*/ 	.byte	0x04, 0x05
        /*093a*/ 	.short	(.L_51 - .L_50)
.L_50:
        /*093c*/ 	.word	0x00000100
        /*0940*/ 	.word	0x00000001
        /*0944*/ 	.word	0x00000001


	//----- nvinfo : EIATTR_CRS_STACK_SIZE
	.align		4
.L_51:
        /*0948*/ 	.byte	0x04, 0x1e
        /*094a*/ 	.short	(.L_53 - .L_52)
.L_52:
        /*094c*/ 	.word	0x00000000


	//----- nvinfo : EIATTR_CBANK_PARAM_SIZE
	.align		4
.L_53:
        /*0950*/ 	.byte	0x03, 0x19
        /*0952*/ 	.short	0x0c00


	//----- nvinfo : EIATTR_PARAM_CBANK
	.align		4
        /*0954*/ 	.byte	0x04, 0x0a
        /*0956*/ 	.short	(.L_55 - .L_54)
	.align		4
.L_54:
        /*0958*/ 	.word	index@(.nv.constant0._ZN7cutlass13device_kernelINS_4gemm6kernel13GemmUniversalIN4cute5tupleIJiiiiEEENS1_10collective13CollectiveMmaINS1_46MainloopSm100TmaUmmaWarpSpecializedBlockScaledILi3ELi2ELi1ENS5_IJNS4_1CILi1EEENSA_ILi2EEESB_EEEEENS5_IJNSA_ILi128EEENSA_ILi256EEESF_EEENS5_IJNS_12float_e5m2_tENS_13float_ue8m0_tEEEENS5_IJNS5_IJlSB_lEEENS4_6LayoutINS5_IJNS5_IJNS5_IJNSA_ILi32EEENSA_ILi4EEEEEEiEEESQ_NS5_IJSB_iEEEEEENS5_IJNS5_IJNS5_IJNSA_ILi16EEESO_EEEiEEENS5_IJNS5_IJNSA_ILi0EEESB_EEENSA_ILi512EEEEEENS5_IJSW_iEEEEEEEEEEESK_S13_NS4_8TiledMMAINS4_8MMA_AtomIJNS4_21SM100_MMA_MXF8F6F4_SSISI_SI_fSJ_Li128ELi256ELNS4_4UMMA5MajorE0ELS18_0ELNS17_7ScaleInE0ELS19_0EEEEEENSM_INS5_IJSB_SB_SB_EEENS5_IJSW_SW_SW_EEEEENS5_IJNS4_10UnderscoreES1F_S1F_EEEEENS5_IJNS4_23SM90_TMA_LOAD_MULTICASTES1I_EEENS5_IJNS4_14ComposedLayoutINS4_7SwizzleILi3ELi4ELi3EEENS4_18smem_ptr_flag_bitsILi8EEENSM_INS5_IJNSA_ILi8EEESF_EEENS5_IJSF_SB_EEEEEEENSM_INS5_IJNS5_IJNS5_IJSP_SB_EEENS5_IJSN_SB_EEEEEESB_NS5_IJSO_SB_EEEEEENS5_IJNS5_IJNS5_IJSU_SY_EEESX_EEESW_NS5_IJSB_SY_EEEEEEEEEEEvNS4_8identityENS5_IJNS4_13SM90_TMA_LOADES26_EEENS5_IJS1T_NSM_INS5_IJNS5_IJNS5_IJSP_SC_EEES1V_EEESB_S1X_EEENS5_IJS20_SW_NS5_IJSB_NSA_ILi1024EEEEEEEEEEEEEEvS25_EENS_8epilogue10collective18CollectiveEpilogueINS2H_23Sm100TmaWarpSpecializedILi4ELi2ELi64ELb1ELb0EEEJSH_NS5_IJNSM_ISF_SB_EENSM_INSA_ILi64EEESB_EEEEENS_10bfloat16_tESL_S2Q_SL_NS2H_6fusion15FusionCallbacksIS2L_NS2R_17LinearCombinationIS2Q_fS2Q_fLNS_15FloatRoundStyleE2EEESH_S2P_JEEENS4_5SM1004TMEM4LOAD26SM100_TMEM_LOAD_32dp32b64xES26_NS1K_IS1M_NS1N_ILi16EEENSM_INS5_IJS1P_S2N_EEENS5_IJS2N_SB_EEEEEEENS4_39AutoVectorizingCopyWithAssumedAlignmentILi128EEENS4_14SM90_TMA_STOREES35_S37_S37_EEEvvEEEEvNT_6ParamsE)
        /*095c*/ 	.short	0x0380
        /*095e*/ 	.short	0x0c00


	//----- nvinfo : EIATTR_SW_WAR
	.align		4
.L_55:
        /*0960*/ 	.byte	0x04, 0x36
        /*0962*/ 	.short	(.L_57 - .L_56)
.L_56:
        /*0964*/ 	.word	0x00000008
.L_57:


//--------------------- .nv.callgraph             --------------------------
	.section	.nv.callgraph,"",@"SHT_CUDA_CALLGRAPH"
	.align	4
	.sectionentsize	8
	.align		4
        /*0000*/ 	.word	0x00000000
	.align		4
        /*0004*/ 	.word	0xffffffff
	.align		4
        /*0008*/ 	.word	index@(_ZN7cutlass13device_kernelINS_4gemm6kernel13GemmUniversalIN4cute5tupleIJiiiiEEENS1_10collective13CollectiveMmaINS1_46MainloopSm100TmaUmmaWarpSpecializedBlockScaledILi3ELi2ELi1ENS5_IJNS4_1CILi1EEENSA_ILi2EEESB_EEEEENS5_IJNSA_ILi128EEENSA_ILi256EEESF_EEENS5_IJNS_12float_e5m2_tENS_13float_ue8m0_tEEEENS5_IJNS5_IJlSB_lEEENS4_6LayoutINS5_IJNS5_IJNS5_IJNSA_ILi32EEENSA_ILi4EEEEEEiEEESQ_NS5_IJSB_iEEEEEENS5_IJNS5_IJNS5_IJNSA_ILi16EEESO_EEEiEEENS5_IJNS5_IJNSA_ILi0EEESB_EEENSA_ILi512EEEEEENS5_IJSW_iEEEEEEEEEEESK_S13_NS4_8TiledMMAINS4_8MMA_AtomIJNS4_21SM100_MMA_MXF8F6F4_SSISI_SI_fSJ_Li128ELi256ELNS4_4UMMA5MajorE0ELS18_0ELNS17_7ScaleInE0ELS19_0EEEEEENSM_INS5_IJSB_SB_SB_EEENS5_IJSW_SW_SW_EEEEENS5_IJNS4_10UnderscoreES1F_S1F_EEEEENS5_IJNS4_23SM90_TMA_LOAD_MULTICASTES1I_EEENS5_IJNS4_14ComposedLayoutINS4_7SwizzleILi3ELi4ELi3EEENS4_18smem_ptr_flag_bitsILi8EEENSM_INS5_IJNSA_ILi8EEESF_EEENS5_IJSF_SB_EEEEEEENSM_INS5_IJNS5_IJNS5_IJSP_SB_EEENS5_IJSN_SB_EEEEEESB_NS5_IJSO_SB_EEEEEENS5_IJNS5_IJNS5_IJSU_SY_EEESX_EEESW_NS5_IJSB_SY_EEEEEEEEEEEvNS4_8identityENS5_IJNS4_13SM90_TMA_LOADES26_EEENS5_IJS1T_NSM_INS5_IJNS5_IJNS5_IJSP_SC_EEES1V_EEESB_S1X_EEENS5_IJS20_SW_NS5_IJSB_NSA_ILi1024EEEEEEEEEEEEEEvS25_EENS_8epilogue10collective18CollectiveEpilogueINS2H_23Sm100TmaWarpSpecializedILi4ELi2ELi64ELb1ELb0EEEJSH_NS5_IJNSM_ISF_SB_EENSM_INSA_ILi64EEESB_EEEEENS_10bfloat16_tESL_S2Q_SL_NS2H_6fusion15FusionCallbacksIS2L_NS2R_17LinearCombinationIS2Q_fS2Q_fLNS_15FloatRoundStyleE2EEESH_S2P_JEEENS4_5SM1004TMEM4LOAD26SM100_TMEM_LOAD_32dp32b64xES26_NS1K_IS1M_NS1N_ILi16EEENSM_INS5_IJS1P_S2N_EEENS5_IJS2N_SB_EEEEEEENS4_39AutoVectorizingCopyWithAssumedAlignmentILi128EEENS4_14SM90_TMA_STOREES35_S37_S37_EEEvvEEEEvNT_6ParamsE)
	.align		4
        /*000c*/ 	.word	index@(__assertfail)
	.align		4
        /*0010*/ 	.word	0x00000000
	.align		4
        /*0014*/ 	.word	0xfffffffe
	.align		4
        /*0018*/ 	.word	0x00000000
	.align		4
        /*001c*/ 	.word	0xfffffffd
	.align		4
        /*0020*/ 	.word	0x00000000
	.align		4
        /*0024*/ 	.word	0xfffffffc


//--------------------- .nv.constant4             --------------------------
	.section	.nv.constant4,"a",@progbits
	.align	8
	.align		8
.nv.constant4:
        /*0000*/ 	.dword	__assertfail
	.align		8
        /*0008*/ 	.dword	__unnamed_1
	.align		8
        /*0010*/ 	.dword	__unnamed_2
	.align		8
        /*0018*/ 	.dword	_ZN40_INTERNAL_91c2b388_4_k_cu_2840e5eb_332804cuda3std3__45__cpo5beginE
	.align		8
        /*0020*/ 	.dword	_ZN40_INTERNAL_91c2b388_4_k_cu_2840e5eb_332804cuda3std3__45__cpo3endE
	.align		8
        /*0028*/ 	.dword	_ZN40_INTERNAL_91c2b388_4_k_cu_2840e5eb_332804cuda3std3__45__cpo6cbeginE
	.align		8
        /*0030*/ 	.dword	_ZN40_INTERNAL_91c2b388_4_k_cu_2840e5eb_332804cuda3std3__45__cpo4cendE
	.align		8
        /*0038*/ 	.dword	_ZN40_INTERNAL_91c2b388_4_k_cu_2840e5eb_332804cuda3std3__442_GLOBAL__N__91c2b388_4_k_cu_2840e5eb_332806ignoreE
	.align		8
        /*0040*/ 	.dword	_ZN40_INTERNAL_91c2b388_4_k_cu_2840e5eb_332804cuda3std3__419piecewise_constructE
	.align		8
        /*0048*/ 	.dword	_ZN40_INTERNAL_91c2b388_4_k_cu_2840e5eb_332804cuda3std3__48in_placeE
	.align		8
        /*0050*/ 	.dword	_ZN40_INTERNAL_91c2b388_4_k_cu_2840e5eb_332804cuda3std6ranges3__45__cpo4swapE
	.align		8
        /*0058*/ 	.dword	_ZN40_INTERNAL_91c2b388_4_k_cu_2840e5eb_332804cuda3std6ranges3__45__cpo9iter_moveE
	.align		8
        /*0060*/ 	.dword	_ZN40_INTERNAL_91c2b388_4_k_cu_2840e5eb_332804cute7productE
	.align		8
        /*0068*/ 	.dword	_ZN40_INTERNAL_91c2b388_4_k_cu_2840e5eb_332804cute1_E
	.align		8
        /*0070*/ 	.dword	$str$25
	.align		8
        /*0078*/ 	.dword	$str$26
	.align		8
        /*0080*/ 	.dword	$str$27
	.align		8
        /*0088*/ 	.dword	$str$28


//--------------------- .text._ZN7cutlass13device_kernelINS_4gemm6kernel13GemmUniversalIN4cute5tupleIJiiiiEEENS1_10collective13CollectiveMmaINS1_46MainloopSm100TmaUmmaWarpSpecializedBlockScaledILi3ELi2ELi1ENS5_IJNS4_1CILi1EEENSA_ILi2EEESB_EEEEENS5_IJNSA_ILi128EEENSA_ILi256EEESF_EEENS5_IJNS_12float_e5m2_tENS_13float_ue8m0_tEEEENS5_IJNS5_IJlSB_lEEENS4_6LayoutINS5_IJNS5_IJNS5_IJNSA_ILi32EEENSA_ILi4EEEEEEiEEESQ_NS5_IJSB_iEEEEEENS5_IJNS5_IJNS5_IJNSA_ILi16EEESO_EEEiEEENS5_IJNS5_IJNSA_ILi0EEESB_EEENSA_ILi512EEEEEENS5_IJSW_iEEEEEEEEEEESK_S13_NS4_8TiledMMAINS4_8MMA_AtomIJNS4_21SM100_MMA_MXF8F6F4_SSISI_SI_fSJ_Li128ELi256ELNS4_4UMMA5MajorE0ELS18_0ELNS17_7ScaleInE0ELS19_0EEEEEENSM_INS5_IJSB_SB_SB_EEENS5_IJSW_SW_SW_EEEEENS5_IJNS4_10UnderscoreES1F_S1F_EEEEENS5_IJNS4_23SM90_TMA_LOAD_MULTICASTES1I_EEENS5_IJNS4_14ComposedLayoutINS4_7SwizzleILi3ELi4ELi3EEENS4_18smem_ptr_flag_bitsILi8EEENSM_INS5_IJNSA_ILi8EEESF_EEENS5_IJSF_SB_EEEEEEENSM_INS5_IJNS5_IJNS5_IJSP_SB_EEENS5_IJSN_SB_EEEEEESB_NS5_IJSO_SB_EEEEEENS5_IJNS5_IJNS5_IJSU_SY_EEESX_EEESW_NS5_IJSB_SY_EEEEEEEEEEEvNS4_8identityENS5_IJNS4_13SM90_TMA_LOADES26_EEENS5_IJS1T_NSM_INS5_IJNS5_IJNS5_IJSP_SC_EEES1V_EEESB_S1X_EEENS5_IJS20_SW_NS5_IJSB_NSA_ILi1024EEEEEEEEEEEEEEvS25_EENS_8epilogue10collective18CollectiveEpilogueINS2H_23Sm100TmaWarpSpecializedILi4ELi2ELi64ELb1ELb0EEEJSH_NS5_IJNSM_ISF_SB_EENSM_INSA_ILi64EEESB_EEEEENS_10bfloat16_tESL_S2Q_SL_NS2H_6fusion15FusionCallbacksIS2L_NS2R_17LinearCombinationIS2Q_fS2Q_fLNS_15FloatRoundStyleE2EEESH_S2P_JEEENS4_5SM1004TMEM4LOAD26SM100_TMEM_LOAD_32dp32b64xES26_NS1K_IS1M_NS1N_ILi16EEENSM_INS5_IJS1P_S2N_EEENS5_IJS2N_SB_EEEEEEENS4_39AutoVectorizingCopyWithAssumedAlignmentILi128EEENS4_14SM90_TMA_STOREES35_S37_S37_EEEvvEEEEvNT_6ParamsE --------------------------
	.section	.text._ZN7cutlass13device_kernelINS_4gemm6kernel13GemmUniversalIN4cute5tupleIJiiiiEEENS1_10collective13CollectiveMmaINS1_46MainloopSm100TmaUmmaWarpSpecializedBlockScaledILi3ELi2ELi1ENS5_IJNS4_1CILi1EEENSA_ILi2EEESB_EEEEENS5_IJNSA_ILi128EEENSA_ILi256EEESF_EEENS5_IJNS_12float_e5m2_tENS_13float_ue8m0_tEEEENS5_IJNS5_IJlSB_lEEENS4_6LayoutINS5_IJNS5_IJNS5_IJNSA_ILi32EEENSA_ILi4EEEEEEiEEESQ_NS5_IJSB_iEEEEEENS5_IJNS5_IJNS5_IJNSA_ILi16EEESO_EEEiEEENS5_IJNS5_IJNSA_ILi0EEESB_EEENSA_ILi512EEEEEENS5_IJSW_iEEEEEEEEEEESK_S13_NS4_8TiledMMAINS4_8MMA_AtomIJNS4_21SM100_MMA_MXF8F6F4_SSISI_SI_fSJ_Li128ELi256ELNS4_4UMMA5MajorE0ELS18_0ELNS17_7ScaleInE0ELS19_0EEEEEENSM_INS5_IJSB_SB_SB_EEENS5_IJSW_SW_SW_EEEEENS5_IJNS4_10UnderscoreES1F_S1F_EEEEENS5_IJNS4_23SM90_TMA_LOAD_MULTICASTES1I_EEENS5_IJNS4_14ComposedLayoutINS4_7SwizzleILi3ELi4ELi3EEENS4_18smem_ptr_flag_bitsILi8EEENSM_INS5_IJNSA_ILi8EEESF_EEENS5_IJSF_SB_EEEEEEENSM_INS5_IJNS5_IJNS5_IJSP_SB_EEENS5_IJSN_SB_EEEEEESB_NS5_IJSO_SB_EEEEEENS5_IJNS5_IJNS5_IJSU_SY_EEESX_EEESW_NS5_IJSB_SY_EEEEEEEEEEEvNS4_8identityENS5_IJNS4_13SM90_TMA_LOADES26_EEENS5_IJS1T_NSM_INS5_IJNS5_IJNS5_IJSP_SC_EEES1V_EEESB_S1X_EEENS5_IJS20_SW_NS5_IJSB_NSA_ILi1024EEEEEEEEEEEEEEvS25_EENS_8epilogue10collective18CollectiveEpilogueINS2H_23Sm100TmaWarpSpecializedILi4ELi2ELi64ELb1ELb0EEEJSH_NS5_IJNSM_ISF_SB_EENSM_INSA_ILi64EEESB_EEEEENS_10bfloat16_tESL_S2Q_SL_NS2H_6fusion15FusionCallbacksIS2L_NS2R_17LinearCombinationIS2Q_fS2Q_fLNS_15FloatRoundStyleE2EEESH_S2P_JEEENS4_5SM1004TMEM4LOAD26SM100_TMEM_LOAD_32dp32b64xES26_NS1K_IS1M_NS1N_ILi16EEENSM_INS5_IJS1P_S2N_EEENS5_IJS2N_SB_EEEEEEENS4_39AutoVectorizingCopyWithAssumedAlignmentILi128EEENS4_14SM90_TMA_STOREES35_S37_S37_EEEvvEEEEvNT_6ParamsE,"ax",@progbits
	.align	128
.text._ZN7cutlass13device_kernelINS_4gemm6kernel13GemmUniversalIN4cute5tupleIJiiiiEEENS1_10collective13CollectiveMmaINS1_46MainloopSm100TmaUmmaWarpSpecializedBlockScaledILi3ELi2ELi1ENS5_IJNS4_1CILi1EEENSA_ILi2EEESB_EEEEENS5_IJNSA_ILi128EEENSA_ILi256EEESF_EEENS5_IJNS_12float_e5m2_tENS_13float_ue8m0_tEEEENS5_IJNS5_IJlSB_lEEENS4_6LayoutINS5_IJNS5_IJNS5_IJNSA_ILi32EEENSA_ILi4EEEEEEiEEESQ_NS5_IJSB_iEEEEEENS5_IJNS5_IJNS5_IJNSA_ILi16EEESO_EEEiEEENS5_IJNS5_IJNSA_ILi0EEESB_EEENSA_ILi512EEEEEENS5_IJSW_iEEEEEEEEEEESK_S13_NS4_8TiledMMAINS4_8MMA_AtomIJNS4_21SM100_MMA_MXF8F6F4_SSISI_SI_fSJ_Li128ELi256ELNS4_4UMMA5MajorE0ELS18_0ELNS17_7ScaleInE0ELS19_0EEEEEENSM_INS5_IJSB_SB_SB_EEENS5_IJSW_SW_SW_EEEEENS5_IJNS4_10UnderscoreES1F_S1F_EEEEENS5_IJNS4_23SM90_TMA_LOAD_MULTICASTES1I_EEENS5_IJNS4_14ComposedLayoutINS4_7SwizzleILi3ELi4ELi3EEENS4_18smem_ptr_flag_bitsILi8EEENSM_INS5_IJNSA_ILi8EEESF_EEENS5_IJSF_SB_EEEEEEENSM_INS5_IJNS5_IJNS5_IJSP_SB_EEENS5_IJSN_SB_EEEEEESB_NS5_IJSO_SB_EEEEEENS5_IJNS5_IJNS5_IJSU_SY_EEESX_EEESW_NS5_IJSB_SY_EEEEEEEEEEEvNS4_8identityENS5_IJNS4_13SM90_TMA_LOADES26_EEENS5_IJS1T_NSM_INS5_IJNS5_IJNS5_IJSP_SC_EEES1V_EEESB_S1X_EEENS5_IJS20_SW_NS5_IJSB_NSA_ILi1024EEEEEEEEEEEEEEvS25_EENS_8epilogue10collective18CollectiveEpilogueINS2H_23Sm100TmaWarpSpecializedILi4ELi2ELi64ELb1ELb0EEEJSH_NS5_IJNSM_ISF_SB_EENSM_INSA_ILi64EEESB_EEEEENS_10bfloat16_tESL_S2Q_SL_NS2H_6fusion15FusionCallbacksIS2L_NS2R_17LinearCombinationIS2Q_fS2Q_fLNS_15FloatRoundStyleE2EEESH_S2P_JEEENS4_5SM1004TMEM4LOAD26SM100_TMEM_LOAD_32dp32b64xES26_NS1K_IS1M_NS1N_ILi16EEENSM_INS5_IJS1P_S2N_EEENS5_IJS2N_SB_EEEEEEENS4_39AutoVectorizingCopyWithAssumedAlignmentILi128EEENS4_14SM90_TMA_STOREES35_S37_S37_EEEvvEEEEvNT_6ParamsE:
        .type           _ZN7cutlass13device_kernelINS_4gemm6kernel13GemmUniversalIN4cute5tupleIJiiiiEEENS1_10collective13CollectiveMmaINS1_46MainloopSm100TmaUmmaWarpSpecializedBlockScaledILi3ELi2ELi1ENS5_IJNS4_1CILi1EEENSA_ILi2EEESB_EEEEENS5_IJNSA_ILi128EEENSA_ILi256EEESF_EEENS5_IJNS_12float_e5m2_tENS_13float_ue8m0_tEEEENS5_IJNS5_IJlSB_lEEENS4_6LayoutINS5_IJNS5_IJNS5_IJNSA_ILi32EEENSA_ILi4EEEEEEiEEESQ_NS5_IJSB_iEEEEEENS5_IJNS5_IJNS5_IJNSA_ILi16EEESO_EEEiEEENS5_IJNS5_IJNSA_ILi0EEESB_EEENSA_ILi512EEEEEENS5_IJSW_iEEEEEEEEEEESK_S13_NS4_8TiledMMAINS4_8MMA_AtomIJNS4_21SM100_MMA_MXF8F6F4_SSISI_SI_fSJ_Li128ELi256ELNS4_4UMMA5MajorE0ELS18_0ELNS17_7ScaleInE0ELS19_0EEEEEENSM_INS5_IJSB_SB_SB_EEENS5_IJSW_SW_SW_EEEEENS5_IJNS4_10UnderscoreES1F_S1F_EEEEENS5_IJNS4_23SM90_TMA_LOAD_MULTICASTES1I_EEENS5_IJNS4_14ComposedLayoutINS4_7SwizzleILi3ELi4ELi3EEENS4_18smem_ptr_flag_bitsILi8EEENSM_INS5_IJNSA_ILi8EEESF_EEENS5_IJSF_SB_EEEEEEENSM_INS5_IJNS5_IJNS5_IJSP_SB_EEENS5_IJSN_SB_EEEEEESB_NS5_IJSO_SB_EEEEEENS5_IJNS5_IJNS5_IJSU_SY_EEESX_EEESW_NS5_IJSB_SY_EEEEEEEEEEEvNS4_8identityENS5_IJNS4_13SM90_TMA_LOADES26_EEENS5_IJS1T_NSM_INS5_IJNS5_IJNS5_IJSP_SC_EEES1V_EEESB_S1X_EEENS5_IJS20_SW_NS5_IJSB_NSA_ILi1024EEEEEEEEEEEEEEvS25_EENS_8epilogue10collective18CollectiveEpilogueINS2H_23Sm100TmaWarpSpecializedILi4ELi2ELi64ELb1ELb0EEEJSH_NS5_IJNSM_ISF_SB_EENSM_INSA_ILi64EEESB_EEEEENS_10bfloat16_tESL_S2Q_SL_NS2H_6fusion15FusionCallbacksIS2L_NS2R_17LinearCombinationIS2Q_fS2Q_fLNS_15FloatRoundStyleE2EEESH_S2P_JEEENS4_5SM1004TMEM4LOAD26SM100_TMEM_LOAD_32dp32b64xES26_NS1K_IS1M_NS1N_ILi16EEENSM_INS5_IJS1P_S2N_EEENS5_IJS2N_SB_EEEEEEENS4_39AutoVectorizingCopyWithAssumedAlignmentILi128EEENS4_14SM90_TMA_STOREES35_S37_S37_EEEvvEEEEvNT_6ParamsE,@function
        .size           _ZN7cutlass13device_kernelINS_4gemm6kernel13GemmUniversalIN4cute5tupleIJiiiiEEENS1_10collective13CollectiveMmaINS1_46MainloopSm100TmaUmmaWarpSpecializedBlockScaledILi3ELi2ELi1ENS5_IJNS4_1CILi1EEENSA_ILi2EEESB_EEEEENS5_IJNSA_ILi128EEENSA_ILi256EEESF_EEENS5_IJNS_12float_e5m2_tENS_13float_ue8m0_tEEEENS5_IJNS5_IJlSB_lEEENS4_6LayoutINS5_IJNS5_IJNS5_IJNSA_ILi32EEENSA_ILi4EEEEEEiEEESQ_NS5_IJSB_iEEEEEENS5_IJNS5_IJNS5_IJNSA_ILi16EEESO_EEEiEEENS5_IJNS5_IJNSA_ILi0EEESB_EEENSA_ILi512EEEEEENS5_IJSW_iEEEEEEEEEEESK_S13_NS4_8TiledMMAINS4_8MMA_AtomIJNS4_21SM100_MMA_MXF8F6F4_SSISI_SI_fSJ_Li128ELi256ELNS4_4UMMA5MajorE0ELS18_0ELNS17_7ScaleInE0ELS19_0EEEEEENSM_INS5_IJSB_SB_SB_EEENS5_IJSW_SW_SW_EEEEENS5_IJNS4_10UnderscoreES1F_S1F_EEEEENS5_IJNS4_23SM90_TMA_LOAD_MULTICASTES1I_EEENS5_IJNS4_14ComposedLayoutINS4_7SwizzleILi3ELi4ELi3EEENS4_18smem_ptr_flag_bitsILi8EEENSM_INS5_IJNSA_ILi8EEESF_EEENS5_IJSF_SB_EEEEEEENSM_INS5_IJNS5_IJNS5_IJSP_SB_EEENS5_IJSN_SB_EEEEEESB_NS5_IJSO_SB_EEEEEENS5_IJNS5_IJNS5_IJSU_SY_EEESX_EEESW_NS5_IJSB_SY_EEEEEEEEEEEvNS4_8identityENS5_IJNS4_13SM90_TMA_LOADES26_EEENS5_IJS1T_NSM_INS5_IJNS5_IJNS5_IJSP_SC_EEES1V_EEESB_S1X_EEENS5_IJS20_SW_NS5_IJSB_NSA_ILi1024EEEEEEEEEEEEEEvS25_EENS_8epilogue10collective18CollectiveEpilogueINS2H_23Sm100TmaWarpSpecializedILi4ELi2ELi64ELb1ELb0EEEJSH_NS5_IJNSM_ISF_SB_EENSM_INSA_ILi64EEESB_EEEEENS_10bfloat16_tESL_S2Q_SL_NS2H_6fusion15FusionCallbacksIS2L_NS2R_17LinearCombinationIS2Q_fS2Q_fLNS_15FloatRoundStyleE2EEESH_S2P_JEEENS4_5SM1004TMEM4LOAD26SM100_TMEM_LOAD_32dp32b64xES26_NS1K_IS1M_NS1N_ILi16EEENSM_INS5_IJS1P_S2N_EEENS5_IJS2N_SB_EEEEEEENS4_39AutoVectorizingCopyWithAssumedAlignmentILi128EEENS4_14SM90_TMA_STOREES35_S37_S37_EEEvvEEEEvNT_6ParamsE,(.L_x_180 - _ZN7cutlass13device_kernelINS_4gemm6kernel13GemmUniversalIN4cute5tupleIJiiiiEEENS1_10collective13CollectiveMmaINS1_46MainloopSm100TmaUmmaWarpSpecializedBlockScaledILi3ELi2ELi1ENS5_IJNS4_1CILi1EEENSA_ILi2EEESB_EEEEENS5_IJNSA_ILi128EEENSA_ILi256EEESF_EEENS5_IJNS_12float_e5m2_tENS_13float_ue8m0_tEEEENS5_IJNS5_IJlSB_lEEENS4_6LayoutINS5_IJNS5_IJNS5_IJNSA_ILi32EEENSA_ILi4EEEEEEiEEESQ_NS5_IJSB_iEEEEEENS5_IJNS5_IJNS5_IJNSA_ILi16EEESO_EEEiEEENS5_IJNS5_IJNSA_ILi0EEESB_EEENSA_ILi512EEEEEENS5_IJSW_iEEEEEEEEEEESK_S13_NS4_8TiledMMAINS4_8MMA_AtomIJNS4_21SM100_MMA_MXF8F6F4_SSISI_SI_fSJ_Li128ELi256ELNS4_4UMMA5MajorE0ELS18_0ELNS17_7ScaleInE0ELS19_0EEEEEENSM_INS5_IJSB_SB_SB_EEENS5_IJSW_SW_SW_EEEEENS5_IJNS4_10UnderscoreES1F_S1F_EEEEENS5_IJNS4_23SM90_TMA_LOAD_MULTICASTES1I_EEENS5_IJNS4_14ComposedLayoutINS4_7SwizzleILi3ELi4ELi3EEENS4_18smem_ptr_flag_bitsILi8EEENSM_INS5_IJNSA_ILi8EEESF_EEENS5_IJSF_SB_EEEEEEENSM_INS5_IJNS5_IJNS5_IJSP_SB_EEENS5_IJSN_SB_EEEEEESB_NS5_IJSO_SB_EEEEEENS5_IJNS5_IJNS5_IJSU_SY_EEESX_EEESW_NS5_IJSB_SY_EEEEEEEEEEEvNS4_8identityENS5_IJNS4_13SM90_TMA_LOADES26_EEENS5_IJS1T_NSM_INS5_IJNS5_IJNS5_IJSP_SC_EEES1V_EEESB_S1X_EEENS5_IJS20_SW_NS5_IJSB_NSA_ILi1024EEEEEEEEEEEEEEvS25_EENS_8epilogue10collective18CollectiveEpilogueINS2H_23Sm100TmaWarpSpecializedILi4ELi2ELi64ELb1ELb0EEEJSH_NS5_IJNSM_ISF_SB_EENSM_INSA_ILi64EEESB_EEEEENS_10bfloat16_tESL_S2Q_SL_NS2H_6fusion15FusionCallbacksIS2L_NS2R_17LinearCombinationIS2Q_fS2Q_fLNS_15FloatRoundStyleE2EEESH_S2P_JEEENS4_5SM1004TMEM4LOAD26SM100_TMEM_LOAD_32dp32b64xES26_NS1K_IS1M_NS1N_ILi16EEENSM_INS5_IJS1P_S2N_EEENS5_IJS2N_SB_EEEEEEENS4_39AutoVectorizingCopyWithAssumedAlignmentILi128EEENS4_14SM90_TMA_STOREES35_S37_S37_EEEvvEEEEvNT_6ParamsE)
        .other          _ZN7cutlass13device_kernelINS_4gemm6kernel13GemmUniversalIN4cute5tupleIJiiiiEEENS1_10collective13CollectiveMmaINS1_46MainloopSm100TmaUmmaWarpSpecializedBlockScaledILi3ELi2ELi1ENS5_IJNS4_1CILi1EEENSA_ILi2EEESB_EEEEENS5_IJNSA_ILi128EEENSA_ILi256EEESF_EEENS5_IJNS_12float_e5m2_tENS_13float_ue8m0_tEEEENS5_IJNS5_IJlSB_lEEENS4_6LayoutINS5_IJNS5_IJNS5_IJNSA_ILi32EEENSA_ILi4EEEEEEiEEESQ_NS5_IJSB_iEEEEEENS5_IJNS5_IJNS5_IJNSA_ILi16EEESO_EEEiEEENS5_IJNS5_IJNSA_ILi0EEESB_EEENSA_ILi512EEEEEENS5_IJSW_iEEEEEEEEEEESK_S13_NS4_8TiledMMAINS4_8MMA_AtomIJNS4_21SM100_MMA_MXF8F6F4_SSISI_SI_fSJ_Li128ELi256ELNS4_4UMMA5MajorE0ELS18_0ELNS17_7ScaleInE0ELS19_0EEEEEENSM_INS5_IJSB_SB_SB_EEENS5_IJSW_SW_SW_EEEEENS5_IJNS4_10UnderscoreES1F_S1F_EEEEENS5_IJNS4_23SM90_TMA_LOAD_MULTICASTES1I_EEENS5_IJNS4_14ComposedLayoutINS4_7SwizzleILi3ELi4ELi3EEENS4_18smem_ptr_flag_bitsILi8EEENSM_INS5_IJNSA_ILi8EEESF_EEENS5_IJSF_SB_EEEEEEENSM_INS5_IJNS5_IJNS5_IJSP_SB_EEENS5_IJSN_SB_EEEEEESB_NS5_IJSO_SB_EEEEEENS5_IJNS5_IJNS5_IJSU_SY_EEESX_EEESW_NS5_IJSB_SY_EEEEEEEEEEEvNS4_8identityENS5_IJNS4_13SM90_TMA_LOADES26_EEENS5_IJS1T_NSM_INS5_IJNS5_IJNS5_IJSP_SC_EEES1V_EEESB_S1X_EEENS5_IJS20_SW_NS5_IJSB_NSA_ILi1024EEEEEEEEEEEEEEvS25_EENS_8epilogue10collective18CollectiveEpilogueINS2H_23Sm100TmaWarpSpecializedILi4ELi2ELi64ELb1ELb0EEEJSH_NS5_IJNSM_ISF_SB_EENSM_INSA_ILi64EEESB_EEEEENS_10bfloat16_tESL_S2Q_SL_NS2H_6fusion15FusionCallbacksIS2L_NS2R_17LinearCombinationIS2Q_fS2Q_fLNS_15FloatRoundStyleE2EEESH_S2P_JEEENS4_5SM1004TMEM4LOAD26SM100_TMEM_LOAD_32dp32b64xES26_NS1K_IS1M_NS1N_ILi16EEENSM_INS5_IJS1P_S2N_EEENS5_IJS2N_SB_EEEEEEENS4_39AutoVectorizingCopyWithAssumedAlignmentILi128EEENS4_14SM90_TMA_STOREES35_S37_S37_EEEvvEEEEvNT_6ParamsE,@"STO_CUDA_ENTRY STV_DEFAULT"
_ZN7cutlass13device_kernelINS_4gemm6kernel13GemmUniversalIN4cute5tupleIJiiiiEEENS1_10collective13CollectiveMmaINS1_46MainloopSm100TmaUmmaWarpSpecializedBlockScaledILi3ELi2ELi1ENS5_IJNS4_1CILi1EEENSA_ILi2EEESB_EEEEENS5_IJNSA_ILi128EEENSA_ILi256EEESF_EEENS5_IJNS_12float_e5m2_tENS_13float_ue8m0_tEEEENS5_IJNS5_IJlSB_lEEENS4_6LayoutINS5_IJNS5_IJNS5_IJNSA_ILi32EEENSA_ILi4EEEEEEiEEESQ_NS5_IJSB_iEEEEEENS5_IJNS5_IJNS5_IJNSA_ILi16EEESO_EEEiEEENS5_IJNS5_IJNSA_ILi0EEESB_EEENSA_ILi512EEEEEENS5_IJSW_iEEEEEEEEEEESK_S13_NS4_8TiledMMAINS4_8MMA_AtomIJNS4_21SM100_MMA_MXF8F6F4_SSISI_SI_fSJ_Li128ELi256ELNS4_4UMMA5MajorE0ELS18_0ELNS17_7ScaleInE0ELS19_0EEEEEENSM_INS5_IJSB_SB_SB_EEENS5_IJSW_SW_SW_EEEEENS5_IJNS4_10UnderscoreES1F_S1F_EEEEENS5_IJNS4_23SM90_TMA_LOAD_MULTICASTES1I_EEENS5_IJNS4_14ComposedLayoutINS4_7SwizzleILi3ELi4ELi3EEENS4_18smem_ptr_flag_bitsILi8EEENSM_INS5_IJNSA_ILi8EEESF_EEENS5_IJSF_SB_EEEEEEENSM_INS5_IJNS5_IJNS5_IJSP_SB_EEENS5_IJSN_SB_EEEEEESB_NS5_IJSO_SB_EEEEEENS5_IJNS5_IJNS5_IJSU_SY_EEESX_EEESW_NS5_IJSB_SY_EEEEEEEEEEEvNS4_8identityENS5_IJNS4_13SM90_TMA_LOADES26_EEENS5_IJS1T_NSM_INS5_IJNS5_IJNS5_IJSP_SC_EEES1V_EEESB_S1X_EEENS5_IJS20_SW_NS5_IJSB_NSA_ILi1024EEEEEEEEEEEEEEvS25_EENS_8epilogue10collective18CollectiveEpilogueINS2H_23Sm100TmaWarpSpecializedILi4ELi2ELi64ELb1ELb0EEEJSH_NS5_IJNSM_ISF_SB_EENSM_INSA_ILi64EEESB_EEEEENS_10bfloat16_tESL_S2Q_SL_NS2H_6fusion15FusionCallbacksIS2L_NS2R_17LinearCombinationIS2Q_fS2Q_fLNS_15FloatRoundStyleE2EEESH_S2P_JEEENS4_5SM1004TMEM4LOAD26SM100_TMEM_LOAD_32dp32b64xES26_NS1K_IS1M_NS1N_ILi16EEENSM_INS5_IJS1P_S2N_EEENS5_IJS2N_SB_EEEEEEENS4_39AutoVectorizingCopyWithAssumedAlignmentILi128EEENS4_14SM90_TMA_STOREES35_S37_S37_EEEvvEEEEvNT_6ParamsE:
[----:B------:R-:W1:Y:S01]  /*0000*/  LDC R1, c[0x0][0x37c] ;  /* 0x0000df00ff017b82 */ /* 0x000e620000000800 */
[----:B------:R-:W2:Y:S01]  /*0010*/  S2R R165, SR_TID.X ;  /* 0x0000000000a57919 */ /* 0x000ea20000002100 */
[----:B------:R-:W3:Y:S01]  /*0020*/  LDCU.64 UR4, c[0x0][0xc90] ;  /* 0x00019200ff0477ac */ /* 0x000ee20008000a00 */
[----:B------:R-:W-:Y:S02]  /*0030*/  PRMT R151, RZ, 0x7610, R151 ;  /* 0x00007610ff977816 */ /* 0x000fe40000000097 */
[----:B------:R-:W-:Y:S01]  /*0040*/  ELECT P5, URZ, PT ;  /* 0x0000000000ff782f */ /* 0x000fe200038a0000 */
[----:B------:R-:W4:Y:S01]  /*0050*/  LDCU.64 UR46, c[0x0][0x358] ;  /* 0x00006b00ff2e77ac */ /* 0x000f220008000a00 */
[----:B---3--:R-:W-:-:S04]  /*0060*/  UISETP.NE.U32.AND UP0, UPT, UR4, URZ, UPT ;  /* 0x000000ff0400728c */ /* 0x008fc8000bf05070 */
[----:B------:R-:W-:Y:S01]  /*0070*/  UISETP.NE.AND.EX UP0, UPT, UR5, URZ, UPT, UP0 ;  /* 0x000000ff0500728c */ /* 0x000fe2000bf05300 */
[----:B--2---:R-:W-:-:S05]  /*0080*/  SHF.R.U32.HI R158, RZ, 0x5, R165 ;  /* 0x00000005ff9e7819 */ /* 0x004fca00000116a5 */
[----:B------:R-:W2:Y:S02]  /*0090*/  SHFL.IDX PT, R0, R158, RZ, 0x1f ;  /* 0x00001fff9e007589 */ /* 0x000ea400000e0000 */
[----:B--2---:R-:W-:Y:S01]  /*00a0*/  R2UR UR7, R0 ;  /* 0x00000000000772ca */ /* 0x004fe200000e0000 */
[----:B-1--4-:R-:W-:-:S14]  /*00b0*/  BRA.U UP0, `(.L_x_0) ;  /* 0x00000001002c7547 */ /* 0x012fdc000b800000 */
[----:B------:R-:W1:Y:S02]  /*00c0*/  LDCU.64 UR8, c[0x0][0xc88] ;  /* 0x00019100ff0877ac */ /* 0x000e640008000a00 */
[----:B-1----:R-:W-:-:S04]  /*00d0*/  UISETP.NE.U32.AND UP0, UPT, UR8, URZ, UPT ;  /* 0x000000ff0800728c */ /* 0x002fc8000bf05070 */
[----:B------:R-:W-:-:S09]  /*00e0*/  UISETP.NE.AND.EX UP0, UPT, UR9, URZ, UPT, UP0 ;  /* 0x000000ff0900728c */ /* 0x000fd2000bf05300 */
[----:B------:R-:W-:Y:S05]  /*00f0*/  BRA.U !UP0, `(.L_x_1) ;  /* 0x0000000108107547 */ /* 0x000fea000b800000 */
[----:B------:R-:W1:Y:S02]  /*0100*/  LDC.64 R2, c[0x0][0xc88] ;  /* 0x00032200ff027b82 */ /* 0x000e640000000a00 */
[----:B-1----:R1:W5:Y:S01]  /*0110*/  LDG.E R83, desc[UR46][R2.64] ;  /* 0x0000002e02537981 */ /* 0x002362000c1e1900 */
[----:B------:R-:W-:Y:S01]  /*0120*/  HFMA2 R151, -RZ, RZ, 0, 5.9604644775390625e-08 ;  /* 0x00000001ff977431 */ /* 0x000fe200000001ff */
[----:B------:R-:W-:Y:S05]  /*0130*/  BRA `(.L_x_0) ;  /* 0x00000000000c7947 */ /* 0x000fea0003800000 */
.L_x_1:
[----:B------:R-:W1:Y:S01]  /*0140*/  LDCU UR6, c[0x0][0xc80] ;  /* 0x00019000ff0677ac */ /* 0x000e620008000800 */
[----:B------:R-:W-:Y:S01]  /*0150*/  HFMA2 R151, -RZ, RZ, 0, 5.9604644775390625e-08 ;  /* 0x00000001ff977431 */ /* 0x000fe200000001ff */
[----:B-1----:R-:W-:Y:S02]  /*0160*/  MOV R83, UR6 ;  /* 0x0000000600537c02 */ /* 0x002fe40008000f00 */
.L_x_0:
[----:B------:R-:W2:Y:S02]  /*0170*/  LDCU.64 UR8, c[0x0][0xcb0] ;  /* 0x00019600ff0877ac */ /* 0x000ea40008000a00 */
[----:B--2---:R-:W-:-:S04]  /*0180*/  UISETP.NE.U32.AND UP0, UPT, UR8, URZ, UPT ;  /* 0x000000ff0800728c */ /* 0x004fc8000bf05070 */
[----:B------:R-:W-:-:S09]  /*0190*/  UISETP.NE.AND.EX UP0, UPT, UR9, URZ, UPT, UP0 ;  /* 0x000000ff0900728c */ /* 0x000fd2000bf05300 */
[----:B------:R-:W-:Y:S05]  /*01a0*/  BRA.U UP0, `(.L_x_2) ;  /* 0x0000000100247547 */ /* 0x000fea000b800000 */
[----:B------:R-:W2:Y:S02]  /*01b0*/  LDCU.64 UR8, c[0x0][0xca8] ;  /* 0x00019500ff0877ac */ /* 0x000ea40008000a00 */
[----:B--2---:R-:W-:-:S04]  /*01c0*/  UISETP.NE.U32.AND UP0, UPT, UR8, URZ, UPT ;  /* 0x000000ff0800728c */ /* 0x004fc8000bf05070 */
[----:B------:R-:W-:-:S09]  /*01d0*/  UISETP.NE.AND.EX UP0, UPT, UR9, URZ, UPT, UP0 ;  /* 0x000000ff0900728c */ /* 0x000fd2000bf05300 */
[----:B------:R-:W-:Y:S05]  /*01e0*/  BRA.U !UP0, `(.L_x_3) ;  /* 0x00000001080c7547 */ /* 0x000fea000b800000 */
[----:B------:R-:W2:Y:S02]  /*01f0*/  LDC.64 R76, c[0x0][0xca8] ;  /* 0x00032a00ff4c7b82 */ /* 0x000ea40000000a00 */
[----:B--2---:R2:W5:Y:S01]  /*0200*/  LDG.E R76, desc[UR46][R76.64] ;  /* 0x0000002e4c4c7981 */ /* 0x004562000c1e1900 */
[----:B------:R-:W-:Y:S05]  /*0210*/  BRA `(.L_x_2) ;  /* 0x0000000000087947 */ /* 0x000fea0003800000 */
.L_x_3:
[----:B------:R-:W2:Y:S02]  /*0220*/  LDCU UR6, c[0x0][0xca0] ;  /* 0x00019400ff0677ac */ /* 0x000ea40008000800 */
[----:B--2---:R-:W-:Y:S02]  /*0230*/  MOV R76, UR6 ;  /* 0x00000006004c7c02 */ /* 0x004fe40008000f00 */
.L_x_2:
[----:B------:R-:W-:Y:S01]  /*0240*/  IMAD.U32 R0, RZ, RZ, UR7 ;  /* 0x00000007ff007e24 */ /* 0x000fe2000f8e00ff */
[----:B------:R-:W-:Y:S04]  /*0250*/  BSSY.RECONVERGENT B0, `(.L_x_4) ;  /* 0x0000012000007945 */ /* 0x000fe80003800200 */
[C---:B------:R-:W-:Y:S02]  /*0260*/  ISETP.NE.OR P1, PT, R0.reuse, 0x1, !P5 ;  /* 0x000000010000780c */ /* 0x040fe40006f25670 */
[----:B------:R-:W-:-:S11]  /*0270*/  ISETP.NE.OR P0, PT, R0, 0x3, !P5 ;  /* 0x000000030000780c */ /* 0x000fd60006f05670 */
[----:B------:R-:W-:Y:S05]  /*0280*/  @P1 BRA `(.L_x_5) ;  /* 0x0000000000381947 */ /* 0x000fea0003800000 */
[----:B------:R-:W3:Y:S02]  /*0290*/  LDCU.64 UR8, c[0x0][0x348] ;  /* 0x00006900ff0877ac */ /* 0x000ee40008000a00 */
[----:B---3--:R-:W-:Y:S02]  /*02a0*/  UIADD3 UR14, UP3, UPT, UR8, 0x80, URZ ;  /* 0x00000080080e7890 */ /* 0x008fe4000ff7e0ff */
[----:B------:R-:W-:Y:S02]  /*02b0*/  UIADD3 UR12, UP2, UPT, UR8, 0x180, URZ ;  /* 0x00000180080c7890 */ /* 0x000fe4000ff5e0ff */
[----:B------:R-:W-:Y:S02]  /*02c0*/  UIADD3 UR10, UP1, UPT, UR8, 0x280, URZ ;  /* 0x00000280080a7890 */ /* 0x000fe4000ff3e0ff */
[----:B------:R-:W-:Y:S02]  /*02d0*/  UIADD3 UR8, UP0, UPT, UR8, 0x380, URZ ;  /* 0x0000038008087890 */ /* 0x000fe4000ff1e0ff */
[----:B------:R-:W-:-:S02]  /*02e0*/  UIADD3.X UR15, UPT, UPT, URZ, UR9, URZ, UP3, !UPT ;  /* 0x00000009ff0f7290 */ /* 0x000fc40009ffe4ff */
[----:B------:R-:W-:Y:S02]  /*02f0*/  UIADD3.X UR13, UPT, UPT, URZ, UR9, URZ, UP2, !UPT ;  /* 0x00000009ff0d7290 */ /* 0x000fe400097fe4ff */
[----:B------:R-:W-:Y:S02]  /*0300*/  UIADD3.X UR11, UPT, UPT, URZ, UR9, URZ, UP1, !UPT ;  /* 0x00000009ff0b7290 */ /* 0x000fe40008ffe4ff */
[----:B------:R-:W-:-:S03]  /*0310*/  UIADD3.X UR9, UPT, UPT, URZ, UR9, URZ, UP0, !UPT ;  /* 0x00000009ff097290 */ /* 0x000fc600087fe4ff */
[----:B------:R3:W-:Y:S02]  /*0320*/  UTMACCTL.PF [UR14] ;  /* 0x000000000e0079b9 */ /* 0x0007e40008040000 */
[----:B------:R3:W-:Y:S02]  /*0330*/  UTMACCTL.PF [UR12] ;  /* 0x000000000c0079b9 */ /* 0x0007e40008040000 */
[----:B------:R3:W-:Y:S02]  /*0340*/  UTMACCTL.PF [UR10] ;  /* 0x000000000a0079b9 */ /* 0x0007e40008040000 */
[----:B------:R3:W-:Y:S02]  /*0350*/  UTMACCTL.PF [UR8] ;  /* 0x00000000080079b9 */ /* 0x0007e40008040000 */
[----:B---3--:R-:W-:Y:S01]  /*0360*/  NOP ;  /* 0x0000000000007918 */ /* 0x008fe20000000000 */
.L_x_5:
[----:B------:R-:W-:Y:S05]  /*0370*/  BSYNC.RECONVERGENT B0 ;  /* 0x0000000000007941 */ /* 0x000fea0003800200 */
.L_x_4:
[----:B------:R-:W-:Y:S04]  /*0380*/  BSSY.RECONVERGENT B0, `(.L_x_6) ;  /* 0x000000a000007945 */ /* 0x000fe80003800200 */
[----:B------:R-:W-:Y:S05]  /*0390*/  @P0 BRA `(.L_x_7) ;  /* 0x0000000000200947 */ /* 0x000fea0003800000 */
[----:B------:R-:W3:Y:S02]  /*03a0*/  LDCU.64 UR8, c[0x0][0x348] ;  /* 0x00006900ff0877ac */ /* 0x000ee40008000a00 */
[----:B---3--:R-:W-:Y:S02]  /*03b0*/  UIADD3 UR10, UP1, UPT, UR8, 0x980, URZ ;  /* 0x00000980080a7890 */ /* 0x008fe4000ff3e0ff */
[----:B------:R-:W-:Y:S02]  /*03c0*/  UIADD3 UR8, UP0, UPT, UR8, 0xa80, URZ ;  /* 0x00000a8008087890 */ /* 0x000fe4000ff1e0ff */
[----:B------:R-:W-:Y:S02]  /*03d0*/  UIADD3.X UR11, UPT, UPT, URZ, UR9, URZ, UP1, !UPT ;  /* 0x00000009ff0b7290 */ /* 0x000fe40008ffe4ff */
[----:B------:R-:W-:-:S07]  /*03e0*/  UIADD3.X UR9, UPT, UPT, URZ, UR9, URZ, UP0, !UPT ;  /* 0x00000009ff097290 */ /* 0x000fce00087fe4ff */
[----:B------:R3:W-:Y:S02]  /*03f0*/  UTMACCTL.PF [UR10] ;  /* 0x000000000a0079b9 */ /* 0x0007e40008040000 */
[----:B------:R3:W-:Y:S02]  /*0400*/  UTMACCTL.PF [UR8] ;  /* 0x00000000080079b9 */ /* 0x0007e40008040000 */
[----:B---3--:R-:W-:Y:S01]  /*0410*/  NOP ;  /* 0x0000000000007918 */ /* 0x008fe20000000000 */
.L_x_7:
[----:B------:R-:W-:Y:S05]  /*0420*/  BSYNC.RECONVERGENT B0 ;  /* 0x0000000000007941 */ /* 0x000fea0003800200 */
.L_x_6:
[----:B------:R-:W3:Y:S01]  /*0430*/  LDCU.64 UR8, c[0x0][0xc88] ;  /* 0x00019100ff0877ac */ /* 0x000ee20008000a00 */
[----:B------:R-:W-:Y:S02]  /*0440*/  UISETP.EQ.U32.AND UP1, UPT, UR4, URZ, UPT ;  /* 0x000000ff0400728c */ /* 0x000fe4000bf22070 */
[----:B------:R-:W-:Y:S02]  /*0450*/  UPLOP3.LUT UP4, UPT, UPT, UPT, UPT, 0x80, 0x8 ;  /* 0x000000000008789c */ /* 0x000fe40003f8f070 */
[----:B---3--:R-:W-:-:S04]  /*0460*/  UISETP.NE.U32.AND UP0, UPT, UR8, URZ, UPT ;  /* 0x000000ff0800728c */ /* 0x008fc8000bf05070 */
[----:B------:R-:W-:-:S04]  /*0470*/  UISETP.NE.AND.EX UP0, UPT, UR9, URZ, UPT, UP0 ;  /* 0x000000ff0900728c */ /* 0x000fc8000bf05300 */
[----:B------:R-:W-:-:S04]  /*0480*/  UISETP.EQ.OR.EX UP2, UPT, UR5, URZ, !UP0, UP1 ;  /* 0x000000ff0500728c */ /* 0x000fc8000c742710 */
[----:B------:R-:W-:-:S05]  /*0490*/  UP2UR UR48, UPR, URZ, 0x4 ;  /* 0x00000004ff307883 */ /* 0x000fca0008000000 */
[----:B------:R-:W-:Y:S07]  /*04a0*/  BRA.U !UP2, `(.L_x_8) ;  /* 0x000000010a207547 */ /* 0x000fee000b800000 */
[----:B------:R-:W-:Y:S01]  /*04b0*/  UISETP.NE.U32.AND UP1, UPT, UR4, URZ, UPT ;  /* 0x000000ff0400728c */ /* 0x000fe2000bf25070 */
[----:B-----5:R-:W-:Y:S01]  /*04c0*/  FSETP.NEU.AND P0, PT, R83, RZ, PT ;  /* 0x000000ff5300720b */ /* 0x020fe20003f0d000 */
[----:B------:R-:W-:Y:S02]  /*04d0*/  USEL UR4, URZ, 0xffffffff, UP0 ;  /* 0xffffffffff047887 */ /* 0x000fe40008000000 */
[----:B------:R-:W-:-:S10]  /*04e0*/  UISETP.NE.AND.EX UP1, UPT, UR5, URZ, UPT, UP1 ;  /* 0x000000ff0500728c */ /* 0x000fd4000bf25310 */
[----:B------:R-:W-:Y:S01]  /*04f0*/  VOTEU.ANY UP0, P0 ;  /* 0x0000000000ff7886 */ /* 0x000fe20000000100 */
[----:B------:R-:W-:-:S04]  /*0500*/  @!UP1 USEL UR4, URZ, 0xffffffff, UP0 ;  /* 0xffffffffff049887 */ /* 0x000fc80008000000 */
[----:B------:R-:W-:-:S04]  /*0510*/  ULOP3.LUT UR4, UR4, 0x1, URZ, 0xc0, !UPT ;  /* 0x0000000104047892 */ /* 0x000fc8000f8ec0ff */
[----:B------:R-:W-:-:S11]  /*0520*/  UISETP.NE.U32.AND UP4, UPT, UR4, 0x1, UPT ;  /* 0x000000010400788c */ /* 0x000fd6000bf85070 */
.L_x_8:
[----:B-1----:R-:W1:Y:S01]  /*0530*/  SHFL.IDX PT, R2, R158, RZ, 0x1f ;  /* 0x00001fff9e027589 */ /* 0x002e6200000e0000 */
[----:B------:R-:W-:-:S04]  /*0540*/  UISETP.NE.AND UP0, UPT, UR7, 0x2, UPT ;  /* 0x000000020700788c */ /* 0x000fc8000bf05270 */
[----:B------:R-:W-:Y:S01]  /*0550*/  USEL UR14, URZ, 0x1, UP0 ;  /* 0x00000001ff0e7887 */ /* 0x000fe20008000000 */
[----:B-1----:R-:W-:-:S13]  /*0560*/  ISETP.NE.AND P0, PT, R2, RZ, PT ;  /* 0x000000ff0200720c */ /* 0x002fda0003f05270 */
[----:B------:R-:W-:Y:S05]  /*0570*/  @P0 BRA `(.L_x_9) ;  /* 0x0000000000500947 */ /* 0x000fea0003800000 */
[----:B------:R-:W1:Y:S01]  /*0580*/  S2UR UR6, SR_CgaCtaId ;  /* 0x00000000000679c3 */ /* 0x000e620000008800 */
[----:B------:R-:W-:Y:S01]  /*0590*/  UMOV UR8, 0x400 ;  /* 0x0000040000087882 */ /* 0x000fe20000000000 */
[----:B------:R-:W-:Y:S01]  /*05a0*/  UMOV UR5, 0x1 ;  /* 0x0000000100057882 */ /* 0x000fe20000000000 */
[----:B------:R-:W-:Y:S01]  /*05b0*/  UMOV UR4, 0x2 ;  /* 0x0000000200047882 */ /* 0x000fe20000000000 */
[----:B------:R-:W-:Y:S01]  /*05c0*/  ELECT P0, URZ, PT ;  /* 0x0000000000ff782f */ /* 0x000fe20003800000 */
[----:B-1----:R-:W-:Y:S02]  /*05d0*/  ULEA UR6, UR6, UR8, 0x18 ;  /* 0x0000000806067291 */ /* 0x002fe4000f8ec0ff */
[----:B------:R-:W-:-:S04]  /*05e0*/  UIADD3 UR8, UPT, UPT, -UR5, 0x100000, URZ ;  /* 0x0010000005087890 */ /* 0x000fc8000fffe1ff */
[----:B------:R-:W-:Y:S02]  /*05f0*/  USHF.L.U32 UR9, UR8, 0xb, URZ ;  /* 0x0000000b08097899 */ /* 0x000fe400080006ff */
[----:B------:R-:W-:Y:S02]  /*0600*/  USHF.L.U32 UR8, UR8, 0x1, URZ ;  /* 0x0000000108087899 */ /* 0x000fe400080006ff */
[----:B------:R-:W-:-:S04]  /*0610*/  UIADD3 UR4, UPT, UPT, -UR4, 0x100000, URZ ;  /* 0x0010000004047890 */ /* 0x000fc8000fffe1ff */
[----:B------:R-:W-:Y:S02]  /*0620*/  USHF.L.U32 UR5, UR4, 0xb, URZ ;  /* 0x0000000b04057899 */ /* 0x000fe400080006ff */
[----:B------:R-:W-:Y:S01]  /*0630*/  USHF.L.U32 UR4, UR4, 0x1, URZ ;  /* 0x0000000104047899 */ /* 0x000fe200080006ff */
[----:B------:R-:W1:Y:S03]  /*0640*/  FENCE.VIEW.ASYNC.S ;  /* 0x00000000000073c6 */ /* 0x000e660000000000 */
[----:B-1----:R1:W3:Y:S08]  /*0650*/  SYNCS.EXCH.64 URZ, [UR6], UR8 ;  /* 0x0000000806ff75b2 */ /* 0x0022f00008000100 */
[----:B------:R1:W4:Y:S01]  /*0660*/  SYNCS.EXCH.64 URZ, [UR6+0x18], UR4 ;  /* 0x0000180406ff75b2 */ /* 0x0003220008000100 */
[----:B------:R1:W1:Y:S01]  /*0670*/  SYNCS.EXCH.64 URZ, [UR6+0x8], UR8 ;  /* 0x0000080806ff75b2 */ /* 0x0002620008000100 */
[----:B------:R1:W1:Y:S01]  /*0680*/  SYNCS.EXCH.64 URZ, [UR6+0x20], UR4 ;  /* 0x0000200406ff75b2 */ /* 0x0002620008000100 */
[----:B------:R1:W1:Y:S01]  /*0690*/  SYNCS.EXCH.64 URZ, [UR6+0x10], UR8 ;  /* 0x0000100806ff75b2 */ /* 0x0002620008000100 */
[----:B------:R1:W1:Y:S01]  /*06a0*/  SYNCS.EXCH.64 URZ, [UR6+0x28], UR4 ;  /* 0x0000280406ff75b2 */ /* 0x0002620008000100 */
[----:B------:R-:W-:Y:S01]  /*06b0*/  NOP ;  /* 0x0000000000007918 */ /* 0x000fe20000000000 */
.L_x_9:
[----:B------:R-:W2:Y:S01]  /*06c0*/  SHFL.IDX PT, R2, R158, RZ, 0x1f ;  /* 0x00001fff9e027589 */ /* 0x000ea200000e0000 */
[----:B------:R-:W-:Y:S01]  /*06d0*/  NOP ;  /* 0x0000000000007918 */ /* 0x000fe20000000000 */
[----:B--2---:R-:W-:-:S13]  /*06e0*/  ISETP.NE.AND P0, PT, R2, 0x1, PT ;  /* 0x000000010200780c */ /* 0x004fda0003f05270 */
[----:B------:R-:W-:Y:S05]  /*06f0*/  @P0 BRA `(.L_x_10) ;  /* 0x0000000000580947 */ /* 0x000fea0003800000 */
[----:B-1----:R-:W1:Y:S01]  /*0700*/  S2UR UR6, SR_CgaCtaId ;  /* 0x00000000000679c3 */ /* 0x002e620000008800 */
        /* <DEDUP_REMOVED lines=12> */
[----:B-1----:R2:W1:Y:S08]  /*07d0*/  SYNCS.EXCH.64 URZ, [UR6+0x30], UR8 ;  /* 0x0000300806ff75b2 */ /* 0x0024700008000100 */
[----:B------:R2:W1:Y:S01]  /*07e0*/  SYNCS.EXCH.64 URZ, [UR6+0x50], UR4 ;  /* 0x0000500406ff75b2 */ /* 0x0004620008000100 */
[----:B------:R2:W1:Y:S01]  /*07f0*/  SYNCS.EXCH.64 URZ, [UR6+0x38], UR8 ;  /* 0x0000380806ff75b2 */ /* 0x0004620008000100 */
[----:B------:R2:W1:Y:S01]  /*0800*/  SYNCS.EXCH.64 URZ, [UR6+0x58], UR4 ;  /* 0x0000580406ff75b2 */ /* 0x0004620008000100 */
[----:B------:R2:W1:Y:S01]  /*0810*/  SYNCS.EXCH.64 URZ, [UR6+0x40], UR8 ;  /* 0x0000400806ff75b2 */ /* 0x0004620008000100 */
[----:B------:R2:W1:Y:S01]  /*0820*/  SYNCS.EXCH.64 URZ, [UR6+0x60], UR4 ;  /* 0x0000600406ff75b2 */ /* 0x0004620008000100 */
[----:B------:R2:W1:Y:S01]  /*0830*/  SYNCS.EXCH.64 URZ, [UR6+0x48], UR8 ;  /* 0x0000480806ff75b2 */ /* 0x0004620008000100 */
[----:B------:R2:W1:Y:S02]  /*0840*/  SYNCS.EXCH.64 URZ, [UR6+0x68], UR4 ;  /* 0x0000680406ff75b2 */ /* 0x0004640008000100 */
[----:B--2---:R-:W-:Y:S01]  /*0850*/  NOP ;  /* 0x0000000000007918 */ /* 0x004fe20000000000 */
.L_x_10:
[----:B------:R-:W2:Y:S01]  /*0860*/  SHFL.IDX PT, R2, R158, RZ, 0x1f ;  /* 0x00001fff9e027589 */ /* 0x000ea200000e0000 */
[----:B------:R-:W-:Y:S01]  /*0870*/  NOP ;  /* 0x0000000000007918 */ /* 0x000fe20000000000 */
[----:B--2---:R-:W-:-:S13]  /*0880*/  ISETP.NE.AND P0, PT, R2, 0x3, PT ;  /* 0x000000030200780c */ /* 0x004fda0003f05270 */
[----:B------:R-:W-:Y:S05]  /*0890*/  @P0 BRA `(.L_x_11) ;  /* 0x0000000000300947 */ /* 0x000fea0003800000 */
[----:B-1----:R-:W1:Y:S01]  /*08a0*/  S2UR UR5, SR_CgaCtaId ;  /* 0x00000000000579c3 */ /* 0x002e620000008800 */
[----:B------:R-:W-:Y:S01]  /*08b0*/  UMOV UR6, 0x400 ;  /* 0x0000040000067882 */ /* 0x000fe20000000000 */
[----:B------:R-:W-:Y:S01]  /*08c0*/  UMOV UR4, 0x20 ;  /* 0x0000002000047882 */ /* 0x000fe20000000000 */
[----:B------:R-:W-:Y:S01]  /*08d0*/  ELECT P0, URZ, PT ;  /* 0x0000000000ff782f */ /* 0x000fe20003800000 */
[----:B------:R-:W-:-:S04]  /*08e0*/  UIADD3 UR8, UPT, UPT, -UR4, 0x100000, URZ ;  /* 0x0010000004087890 */ /* 0x000fc8000fffe1ff */
[----:B------:R-:W-:Y:S02]  /*08f0*/  USHF.L.U32 UR9, UR8, 0xb, URZ ;  /* 0x0000000b08097899 */ /* 0x000fe400080006ff */
[----:B------:R-:W-:Y:S02]  /*0900*/  USHF.L.U32 UR8, UR8, 0x1, URZ ;  /* 0x0000000108087899 */ /* 0x000fe400080006ff */
[----:B-1----:R-:W-:Y:S01]  /*0910*/  ULEA UR5, UR5, UR6, 0x18 ;  /* 0x0000000605057291 */ /* 0x002fe2000f8ec0ff */
[----:B------:R-:W1:Y:S11]  /*0920*/  FENCE.VIEW.ASYNC.S ;  /* 0x00000000000073c6 */ /* 0x000e760000000000 */
[----:B-1----:R2:W1:Y:S01]  /*0930*/  SYNCS.EXCH.64 URZ, [UR5+0x70], UR8 ;  /* 0x0000700805ff75b2 */ /* 0x0024620008000100 */
[----:B------:R2:W1:Y:S02]  /*0940*/  SYNCS.EXCH.64 URZ, [UR5+0x78], UR8 ;  /* 0x0000780805ff75b2 */ /* 0x0004640008000100 */
[----:B--2---:R-:W-:Y:S01]  /*0950*/  NOP ;  /* 0x0000000000007918 */ /* 0x004fe20000000000 */
.L_x_11:
[----:B------:R-:W2:Y:S01]  /*0960*/  SHFL.IDX PT, R2, R158, RZ, 0x1f ;  /* 0x00001fff9e027589 */ /* 0x000ea200000e0000 */
[----:B------:R-:W-:Y:S01]  /*0970*/  NOP ;  /* 0x0000000000007918 */ /* 0x000fe20000000000 */
[----:B--2---:R-:W-:-:S13]  /*0980*/  ISETP.NE.AND P0, PT, R2, 0x4, PT ;  /* 0x000000040200780c */ /* 0x004fda0003f05270 */
[----:B------:R-:W-:Y:S05]  /*0990*/  @P0 BRA `(.L_x_12) ;  /* 0x00000000004c0947 */ /* 0x000fea0003800000 */
[----:B-1----:R-:W1:Y:S01]  /*09a0*/  S2UR UR5, SR_CgaCtaId ;  /* 0x00000000000579c3 */ /* 0x002e620000008800 */
[----:B------:R-:W-:Y:S01]  /*09b0*/  UMOV UR8, 0x1e0 ;  /* 0x000001e000087882 */ /* 0x000fe20000000000 */
[----:B------:R-:W-:Y:S01]  /*09c0*/  UMOV UR6, 0x400 ;  /* 0x0000040000067882 */ /* 0x000fe20000000000 */
[----:B------:R-:W-:Y:S01]  /*09d0*/  USEL UR8, UR8, 0x1a0, UP4 ;  /* 0x000001a008087887 */ /* 0x000fe2000a000000 */
[----:B------:R-:W-:Y:S01]  /*09e0*/  UMOV UR4, 0x1 ;  /* 0x0000000100047882 */ /* 0x000fe20000000000 */
[----:B------:R-:W-:Y:S01]  /*09f0*/  ELECT P0, URZ, PT ;  /* 0x0000000000ff782f */ /* 0x000fe20003800000 */
[----:B------:R-:W-:-:S04]  /*0a00*/  UIADD3 UR10, UPT, UPT, -UR4, 0x100000, URZ ;  /* 0x00100000040a7890 */ /* 0x000fc8000fffe1ff */
[----:B------:R-:W-:Y:S02]  /*0a10*/  USHF.L.U32 UR11, UR10, 0xb, URZ ;  /* 0x0000000b0a0b7899 */ /* 0x000fe400080006ff */
[----:B------:R-:W-:Y:S02]  /*0a20*/  USHF.L.U32 UR10, UR10, 0x1, URZ ;  /* 0x000000010a0a7899 */ /* 0x000fe400080006ff */
[----:B------:R-:W-:-:S04]  /*0a30*/  UIADD3 UR8, UPT, UPT, -UR8, 0x100000, URZ ;  /* 0x0010000008087890 */ /* 0x000fc8000fffe1ff */
[----:B------:R-:W-:Y:S02]  /*0a40*/  USHF.L.U32 UR9, UR8, 0xb, URZ ;  /* 0x0000000b08097899 */ /* 0x000fe400080006ff */
[----:B------:R-:W-:Y:S02]  /*0a50*/  USHF.L.U32 UR8, UR8, 0x1, URZ ;  /* 0x0000000108087899 */ /* 0x000fe400080006ff */
[----:B-1----:R-:W-:Y:S01]  /*0a60*/  ULEA UR5, UR5, UR6, 0x18 ;  /* 0x0000000605057291 */ /* 0x002fe2000f8ec0ff */
[----:B------:R-:W1:Y:S11]  /*0a70*/  FENCE.VIEW.ASYNC.S ;  /* 0x00000000000073c6 */ /* 0x000e760000000000 */
[----:B-1----:R2:W1:Y:S01]  /*0a80*/  SYNCS.EXCH.64 URZ, [UR5+0x80], UR10 ;  /* 0x0000800a05ff75b2 */ /* 0x0024620008000100 */
[----:B------:R2:W1:Y:S01]  /*0a90*/  SYNCS.EXCH.64 URZ, [UR5+0x90], UR8 ;  /* 0x0000900805ff75b2 */ /* 0x0004620008000100 */
[----:B------:R2:W1:Y:S01]  /*0aa0*/  SYNCS.EXCH.64 URZ, [UR5+0x88], UR10 ;  /* 0x0000880a05ff75b2 */ /* 0x0004620008000100 */
[----:B------:R2:W1:Y:S02]  /*0ab0*/  SYNCS.EXCH.64 URZ, [UR5+0x98], UR8 ;  /* 0x0000980805ff75b2 */ /* 0x0004640008000100 */
[----:B--2---:R-:W-:Y:S01]  /*0ac0*/  NOP ;  /* 0x0000000000007918 */ /* 0x004fe20000000000 */
.L_x_12:
        /* <DEDUP_REMOVED lines=18> */
[----:B------:R2:W1:Y:S02]  /*0bf0*/  SYNCS.EXCH.64 URZ, [UR6+0xa8], UR4 ;  /* 0x0000a80406ff75b2 */ /* 0x0004640008000100 */
[----:B--2---:R-:W-:Y:S01]  /*0c00*/  NOP ;  /* 0x0000000000007918 */ /* 0x004fe20000000000 */
.L_x_13:
[----:B------:R-:W2:Y:S01]  /*0c10*/  SHFL.IDX PT, R2, R158, RZ, 0x1f ;  /* 0x00001fff9e027589 */ /* 0x000ea200000e0000 */
[----:B------:R-:W1:Y:S01]  /*0c20*/  S2UR UR45, SR_CgaCtaId ;  /* 0x00000000002d79c3 */ /* 0x000e620000008800 */
[----:B------:R-:W-:Y:S01]  /*0c30*/  ISETP.NE.OR P1, PT, RZ, UR7, !P5 ;  /* 0x00000007ff007c0c */ /* 0x000fe2000ef25670 */
[----:B------:R-:W-:Y:S01]  /*0c40*/  NOP ;  /* 0x0000000000007918 */ /* 0x000fe20000000000 */
[----:B--2---:R-:W-:-:S13]  /*0c50*/  ISETP.NE.AND P0, PT, R2, 0x3, PT ;  /* 0x000000030200780c */ /* 0x004fda0003f05270 */
[----:B-1----:R-:W-:Y:S05]  /*0c60*/  @P0 BRA `(.L_x_14) ;  /* 0x0000000000380947 */ /* 0x002fea0003800000 */
[----:B------:R-:W1:Y:S01]  /*0c70*/  S2UR UR5, SR_CgaCtaId ;  /* 0x00000000000579c3 */ /* 0x000e620000008800 */
        /* <DEDUP_REMOVED lines=8> */
[----:B-1----:R1:W2:Y:S01]  /*0d00*/  SYNCS.EXCH.64 URZ, [UR5+0xb0], UR8 ;  /* 0x0000b00805ff75b2 */ /* 0x0022a20008000100 */
[----:B------:R1:W1:Y:S01]  /*0d10*/  SYNCS.EXCH.64 URZ, [UR5+0xc0], UR8 ;  /* 0x0000c00805ff75b2 */ /* 0x0002620008000100 */
[----:B------:R1:W1:Y:S01]  /*0d20*/  SYNCS.EXCH.64 URZ, [UR5+0xb8], UR8 ;  /* 0x0000b80805ff75b2 */ /* 0x0002620008000100 */
[----:B------:R1:W1:Y:S01]  /*0d30*/  SYNCS.EXCH.64 URZ, [UR5+0xc8], UR8 ;  /* 0x0000c80805ff75b2 */ /* 0x0002620008000100 */
[----:B------:R-:W-:Y:S01]  /*0d40*/  NOP ;  /* 0x0000000000007918 */ /* 0x000fe20000000000 */
.L_x_14:
[----:B------:R-:W-:Y:S01]  /*0d50*/  VOTEU.ALL UP0, P1 ;  /* 0x0000000000ff7886 */ /* 0x000fe20000800000 */
[----:B-1----:R-:W1:Y:S01]  /*0d60*/  LDCU UR5, c[0x0][0x36c] ;  /* 0x00006d80ff0577ac */ /* 0x002e620008000800 */
[----:B------:R-:W-:Y:S01]  /*0d70*/  NOP ;  /* 0x0000000000007918 */ /* 0x000fe20000000000 */
[----:B------:R-:W-:Y:S01]  /*0d80*/  ISETP.NE.OR P5, PT, R0, 0x2, !P5 ;  /* 0x000000020000780c */ /* 0x000fe20006fa5670 */
[----:B------:R-:W-:Y:S01]  /*0d90*/  UMOV UR8, 0x80 ;  /* 0x0000008000087882 */ /* 0x000fe20000000000 */
[----:B------:R-:W-:Y:S01]  /*0da0*/  @!UP0 UMOV UR4, 0x400 ;  /* 0x0000040000048882 */ /* 0x000fe20000000000 */
[----:B------:R-:W-:-:S04]  /*0db0*/  @!UP0 UIADD3 UR8, UPT, UPT, -UR8, 0x100000, URZ ;  /* 0x0010000008088890 */ /* 0x000fc8000fffe1ff */
[----:B------:R-:W-:Y:S02]  /*0dc0*/  @!UP0 USHF.L.U32 UR9, UR8, 0xb, URZ ;  /* 0x0000000b08098899 */ /* 0x000fe400080006ff */
[----:B------:R-:W-:Y:S01]  /*0dd0*/  @!UP0 USHF.L.U32 UR8, UR8, 0x1, URZ ;  /* 0x0000000108088899 */ /* 0x000fe200080006ff */
[----:B------:R-:W-:Y:S01]  /*0de0*/  LOP3.LUT R8, R165, 0x1f, RZ, 0xc0, !PT ;  /* 0x0000001fa5087812 */ /* 0x000fe200078ec0ff */
[----:B------:R-:W-:Y:S01]  /*0df0*/  @!UP0 ULEA UR4, UR45, UR4, 0x18 ;  /* 0x000000042d048291 */ /* 0x000fe2000f8ec0ff */
[----:B------:R-:W-:Y:S01]  /*0e00*/  VOTEU.ALL UP0, P1 ;  /* 0x0000000000ff7886 */ /* 0x000fe20000800000 */
[----:B------:R-:W-:Y:S01]  /*0e10*/  UISETP.NE.AND UP3, UPT, UR7, URZ, UPT ;  /* 0x000000ff0700728c */ /* 0x000fe2000bf65270 */
[----:B------:R-:W3:Y:S09]  /*0e20*/  FENCE.VIEW.ASYNC.S ;  /* 0x00000000000073c6 */ /* 0x000ef20000000000 */
[----:B---3--:R3:W2:Y:S01]  /*0e30*/  @!UP0 SYNCS.EXCH.64 URZ, [UR4+0xd0], UR8 ;  /* 0x0000d00804ff85b2 */ /* 0x0086a20008000100 */
[----:B-1----:R-:W-:-:S09]  /*0e40*/  UISETP.EQ.U32.AND UP0, UPT, UR5, 0x1, UPT ;  /* 0x000000010500788c */ /* 0x002fd2000bf02070 */
[----:B------:R-:W-:Y:S05]  /*0e50*/  BRA.U !UP0, `(.L_x_15) ;  /* 0x0000000108087547 */ /* 0x000fea000b800000 */
[----:B--2-4-:R-:W-:Y:S01]  /*0e60*/  UCGABAR_ARV ;  /* 0x00000000000079c7 */ /* 0x014fe20008000000 */
[----:B------:R-:W-:Y:S05]  /*0e70*/  BRA `(.L_x_16) ;  /* 0x0000000000047947 */ /* 0x000fea0003800000 */
.L_x_15:
[----:B--2-4-:R-:W-:Y:S01]  /*0e80*/  NOP ;  /* 0x0000000000007918 */ /* 0x014fe20000000000 */
.L_x_16:
[----:B------:R-:W1:Y:S01]  /*0e90*/  S2UR UR19, SR_CTAID.X ;  /* 0x00000000001379c3 */ /* 0x000e620000002500 */
[----:B------:R-:W-:-:S05]  /*0ea0*/  CS2R.32 R152, SR_CgaSize ;  /* 0x0000000000987805 */ /* 0x000fca0000008a00 */
[----:B------:R-:W-:-:S05]  /*0eb0*/  IMAD R152, R152, -0xa0, RZ ;  /* 0xffffff6098987824 */ /* 0x000fca00078e02ff */
[----:B------:R-:W-:-:S14]  /*0ec0*/  R2UR UR5, R152 ;  /* 0x00000000980572ca */ /* 0x000fdc00000e0000 */
[----:B------:R-:W2:Y:S01]  /*0ed0*/  LDCU UR5, c[0x0][UR5+0x2b0] ;  /* 0x00005600050577ac */ /* 0x000ea20008000800 */
[----:B------:R-:W-:-:S05]  /*0ee0*/  CS2R.32 R152, SR_CgaSize ;  /* 0x0000000000987805 */ /* 0x000fca0000008a00 */
[----:B------:R-:W-:-:S05]  /*0ef0*/  IMAD R152, R152, -0xa0, RZ ;  /* 0xffffff6098987824 */ /* 0x000fca00078e02ff */
[----:B---3--:R-:W-:-:S14]  /*0f00*/  R2UR UR4, R152 ;  /* 0x00000000980472ca */ /* 0x008fdc00000e0000 */
[----:B------:R-:W3:Y:S01]  /*0f10*/  LDCU UR4, c[0x0][UR4+0x2b4] ;  /* 0x00005680040477ac */ /* 0x000ee20008000800 */
[----:B------:R-:W4:Y:S01]  /*0f20*/  S2UR UR8, SR_CTAID.Y ;  /* 0x00000000000879c3 */ /* 0x000f220000002600 */
[----:B------:R-:W2:Y:S01]  /*0f30*/  LDCU UR6, c[0x0][0xf30] ;  /* 0x0001e600ff0677ac */ /* 0x000ea20008000800 */
[----:B------:R-:W-:Y:S02]  /*0f40*/  USHF.L.U32 UR18, UR45, 0x7, URZ ;  /* 0x000000072d127899 */ /* 0x000fe400080006ff */
[----:B------:R-:W-:-:S04]  /*0f50*/  UISETP.NE.AND UP1, UPT, UR7, 0x2, UPT ;  /* 0x000000020700788c */ /* 0x000fc8000bf25270 */
[----:B------:R-:W3:Y:S01]  /*0f60*/  LDC R11, c[0x0][0xf24] ;  /* 0x0003c900ff0b7b82 */ /* 0x000ee20000000800 */
[----:B------:R-:W-:Y:S01]  /*0f70*/  ULOP3.LUT UR18, UR18, 0x80, URZ, 0xc0, !UPT ;  /* 0x0000008012127892 */ /* 0x000fe2000f8ec0ff */
[----:B-1----:R-:W-:Y:S02]  /*0f80*/  I2FP.F32.U32 R152, UR19 ;  /* 0x0000001300987c45 */ /* 0x002fe40008201000 */
[----:B------:R-:W-:-:S05]  /*0f90*/  CS2R.32 R5, SR_CgaSize ;  /* 0x0000000000057805 */ /* 0x000fca0000008a00 */
[----:B------:R-:W-:-:S06]  /*0fa0*/  IMAD R5, R5, -0xa0, RZ ;  /* 0xffffff6005057824 */ /* 0x000fcc00078e02ff */
[----:B------:R-:W1:Y:S01]  /*0fb0*/  LDC R5, c[0x0][R5+0x2a0] ;  /* 0x0000a80005057b82 */ /* 0x000e620000000800 */
[----:B--2---:R-:W-:Y:S01]  /*0fc0*/  UISETP.NE.AND UP2, UPT, UR6, 0x1, UPT ;  /* 0x000000010600788c */ /* 0x004fe2000bf45270 */
[----:B------:R-:W-:Y:S01]  /*0fd0*/  FMUL R152, R152, UR5 ;  /* 0x0000000598987c20 */ /* 0x000fe20008400000 */
[----:B------:R-:W-:Y:S01]  /*0fe0*/  USHF.L.U32 UR5, UR45, 0xd, URZ ;  /* 0x0000000d2d057899 */ /* 0x000fe200080006ff */
[----:B----4-:R-:W-:Y:S02]  /*0ff0*/  I2FP.F32.U32 R0, UR8 ;  /* 0x0000000800007c45 */ /* 0x010fe40008201000 */
[----:B------:R-:W-:-:S05]  /*1000*/  CS2R.32 R3, SR_CgaSize ;  /* 0x0000000000037805 */ /* 0x000fca0000008a00 */
[----:B------:R-:W-:-:S06]  /*1010*/  IMAD R3, R3, -0xa0, RZ ;  /* 0xffffff6003037824 */ /* 0x000fcc00078e02ff */
[----:B------:R-:W2:Y:S01]  /*1020*/  LDC R3, c[0x0][R3+0x2a4] ;  /* 0x0000a90003037b82 */ /* 0x000ea20000000800 */
[----:B------:R-:W-:Y:S01]  /*1030*/  MOV R20, UR8 ;  /* 0x0000000800147c02 */ /* 0x000fe20008000f00 */
[----:B------:R-:W4:Y:S01]  /*1040*/  F2I.U32.TRUNC.NTZ R152, R152 ;  /* 0x0000009800987305 */ /* 0x000f22000020f000 */
[----:B------:R-:W-:Y:S01]  /*1050*/  ULOP3.LUT UR5, UR5, 0x2000, URZ, 0xc0, !UPT ;  /* 0x0000200005057892 */ /* 0x000fe2000f8ec0ff */
[----:B---3--:R-:W-:Y:S01]  /*1060*/  FMUL R0, R0, UR4 ;  /* 0x0000000400007c20 */ /* 0x008fe20008400000 */
[----:B------:R-:W-:Y:S01]  /*1070*/  USHF.L.U32 UR4, UR45, 0x8, URZ ;  /* 0x000000082d047899 */ /* 0x000fe200080006ff */
[----:B------:R-:W-:Y:S02]  /*1080*/  ISETP.GE.AND P0, PT, R11, 0x1, PT ;  /* 0x000000010b00780c */ /* 0x000fe40003f06270 */
[----:B------:R-:W3:Y:S01]  /*1090*/  LDC R72, c[0x0][0xf24] ;  /* 0x0003c900ff487b82 */ /* 0x000ee20000000800 */
[----:B------:R-:W-:Y:S01]  /*10a0*/  ULOP3.LUT UR4, UR4, 0x100, URZ, 0xc0, !UPT ;  /* 0x0000010004047892 */ /* 0x000fe2000f8ec0ff */
[----:B------:R-:W1:Y:S06]  /*10b0*/  F2I.U32.TRUNC.NTZ R150, R0 ;  /* 0x0000000000967305 */ /* 0x000e6c000020f000 */
[----:B------:R-:W3:Y:S01]  /*10c0*/  S2UR UR44, SR_CTAID.Z ;  /* 0x00000000002c79c3 */ /* 0x000ee20000002700 */
[----:B----4-:R-:W-:-:S05]  /*10d0*/  IADD3 R152, PT, PT, -R152, RZ, RZ ;  /* 0x000000ff98987210 */ /* 0x010fca0007ffe1ff */
[----:B-1----:R-:W-:Y:S01]  /*10e0*/  IMAD R152, R5, R152, UR19 ;  /* 0x0000001305987e24 */ /* 0x002fe2000f8e0298 */
[----:B------:R-:W-:Y:S02]  /*10f0*/  IADD3 R150, PT, PT, -R150, RZ, RZ ;  /* 0x000000ff96967210 */ /* 0x000fe40007ffe1ff */
[----:B------:R-:W-:-:S03]  /*1100*/  PRMT R0, RZ, 0x7610, R0 ;  /* 0x00007610ff007816 */ /* 0x000fc60000000000 */
[----:B--2---:R-:W-:Y:S01]  /*1110*/  IMAD R150, R3, R150, UR8 ;  /* 0x0000000803967e24 */ /* 0x004fe2000f8e0296 */
[----:B------:R-:W-:Y:S06]  /*1120*/  BRA.U UP3, `(.L_x_17) ;  /* 0x0000000103207547 */ /* 0x000fec000b800000 */
[C---:B------:R-:W-:Y:S02]  /*1130*/  ISETP.NE.AND P2, PT, R150.reuse, 0x1, PT ;  /* 0x000000019600780c */ /* 0x040fe40003f45270 */
[----:B------:R-:W-:Y:S02]  /*1140*/  ISETP.NE.AND P1, PT, R150, RZ, PT ;  /* 0x000000ff9600720c */ /* 0x000fe40003f25270 */
[C---:B------:R-:W-:Y:S02]  /*1150*/  ISETP.NE.AND P3, PT, R152.reuse, RZ, PT ;  /* 0x000000ff9800720c */ /* 0x040fe40003f65270 */
[----:B------:R-:W-:Y:S02]  /*1160*/  SEL R0, RZ, 0x2, P2 ;  /* 0x00000002ff007807 */ /* 0x000fe40001000000 */
[----:B------:R-:W-:Y:S02]  /*1170*/  ISETP.EQ.OR P1, PT, R152, RZ, !P1 ;  /* 0x000000ff9800720c */ /* 0x000fe40004f22670 */
[----:B------:R-:W-:-:S02]  /*1180*/  SEL R0, R0, 0x2, P3 ;  /* 0x0000000200007807 */ /* 0x000fc40001800000 */
[----:B------:R-:W-:-:S05]  /*1190*/  SEL R3, RZ, 0x1, !P1 ;  /* 0x00000001ff037807 */ /* 0x000fca0004800000 */
[----:B------:R-:W-:Y:S02]  /*11a0*/  IMAD.IADD R0, R3, 0x1, R0 ;  /* 0x0000000103007824 */ /* 0x000fe400078e0200 */
.L_x_17:
[----:B------:R-:W-:Y:S05]  /*11b0*/  @!P0 BRA `(.L_x_18) ;  /* 0x0000000000c08947 */ /* 0x000fea0003800000 */
[----:B------:R-:W1:Y:S01]  /*11c0*/  LDC.64 R4, c[0x0][0xf18] ;  /* 0x0003c600ff047b82 */ /* 0x000e620000000a00 */
[----:B------:R-:W-:-:S07]  /*11d0*/  ISETP.NE.AND P0, PT, R11, 0x1, PT ;  /* 0x000000010b00780c */ /* 0x000fce0003f05270 */
[----:B------:R-:W2:Y:S08]  /*11e0*/  LDC R10, c[0x0][0xf0c] ;  /* 0x0003c300ff0a7b82 */ /* 0x000eb00000000800 */
[----:B------:R-:W4:Y:S08]  /*11f0*/  LDC R13, c[0x0][0x370] ;  /* 0x0000dc00ff0d7b82 */ /* 0x000f300000000800 */
[----:B------:R-:W3:Y:S01]  /*1200*/  LDC R12, c[0x0][0x374] ;  /* 0x0000dd00ff0c7b82 */ /* 0x000ee20000000800 */
[----:B-1----:R-:W-:Y:S01]  /*1210*/  ISETP.NE.AND P1, PT, R4, 0x1, PT ;  /* 0x000000010400780c */ /* 0x002fe20003f25270 */
[----:B------:R-:W-:-:S06]  /*1220*/  IMAD.HI.U32 R18, R20, R5, RZ ;  /* 0x0000000514127227 */ /* 0x000fcc00078e00ff */
[----:B------:R-:W4:Y:S01]  /*1230*/  LDC.64 R6, c[0x0][0xf10] ;  /* 0x0003c400ff067b82 */ /* 0x000f220000000a00 */
[----:B--2---:R-:W-:-:S07]  /*1240*/  ISETP.NE.AND P2, PT, R10, 0x1, PT ;  /* 0x000000010a00780c */ /* 0x004fce0003f45270 */
[----:B------:R-:W1:Y:S08]  /*1250*/  LDC R9, c[0x0][0xf20] ;  /* 0x0003c800ff097b82 */ /* 0x000e700000000800 */
[----:B------:R-:W2:Y:S01]  /*1260*/  LDC.64 R2, c[0x0][0xf28] ;  /* 0x0003ca00ff027b82 */ /* 0x000ea20000000a00 */
[----:B---3--:R-:W-:-:S04]  /*1270*/  IMAD.HI.U32 R14, R12, R5, RZ ;  /* 0x000000050c0e7227 */ /* 0x008fc800078e00ff */
[----:B------:R-:W-:Y:S02]  /*1280*/  IMAD.U32 R5, RZ, RZ, UR19 ;  /* 0x00000013ff057e24 */ /* 0x000fe4000f8e00ff */
[----:B----4-:R-:W-:-:S04]  /*1290*/  IMAD.HI.U32 R16, R13, R6, RZ ;  /* 0x000000060d107227 */ /* 0x010fc800078e00ff */
[----:B------:R-:W-:Y:S01]  /*12a0*/  IMAD.HI.U32 R6, R6, UR19, RZ ;  /* 0x0000001306067c27 */ /* 0x000fe2000f8e00ff */
[----:B------:R-:W-:Y:S02]  /*12b0*/  @P2 SHF.R.U32.HI R13, RZ, R7, R16 ;  /* 0x00000007ff0d2219 */ /* 0x000fe40000011610 */
[-C--:B-1----:R-:W-:Y:S02]  /*12c0*/  @P1 SHF.R.U32.HI R12, RZ, R9.reuse, R14 ;  /* 0x00000009ff0c1219 */ /* 0x082fe4000001160e */
[----:B------:R-:W-:Y:S02]  /*12d0*/  SHF.R.U32.HI R9, RZ, R9, R18 ;  /* 0x00000009ff097219 */ /* 0x000fe40000011612 */
[----:B------:R-:W-:Y:S02]  /*12e0*/  SHF.R.U32.HI R6, RZ, R7, R6 ;  /* 0x00000007ff067219 */ /* 0x000fe40000011606 */
[----:B------:R-:W-:Y:S01]  /*12f0*/  SEL R9, R20, R9, !P1 ;  /* 0x0000000914097207 */ /* 0x000fe20004800000 */
[----:B--2---:R-:W-:Y:S01]  /*1300*/  IMAD.HI.U32 R14, R12, R2, RZ ;  /* 0x000000020c0e7227 */ /* 0x004fe200078e00ff */
[----:B------:R-:W-:-:S03]  /*1310*/  SEL R5, R5, R6, !P2 ;  /* 0x0000000605057207 */ /* 0x000fc60005000000 */
[----:B------:R-:W-:Y:S01]  /*1320*/  IMAD.HI.U32 R16, R13, R2, RZ ;  /* 0x000000020d107227 */ /* 0x000fe200078e00ff */
[----:B------:R-:W-:-:S03]  /*1330*/  @P0 SHF.R.U32.HI R12, RZ, R3, R14 ;  /* 0x00000003ff0c0219 */ /* 0x000fc6000001160e */
[----:B------:R-:W-:Y:S01]  /*1340*/  IMAD.MOV R7, RZ, RZ, -R5 ;  /* 0x000000ffff077224 */ /* 0x000fe200078e0a05 */
[----:B------:R-:W-:Y:S01]  /*1350*/  @P0 SHF.R.U32.HI R13, RZ, R3, R16 ;  /* 0x00000003ff0d0219 */ /* 0x000fe20000011610 */
[----:B------:R-:W-:Y:S02]  /*1360*/  IMAD R12, R12, R11, RZ ;  /* 0x0000000b0c0c7224 */ /* 0x000fe400078e02ff */
[----:B------:R-:W-:Y:S02]  /*1370*/  IMAD R7, R10, R7, UR19 ;  /* 0x000000130a077e24 */ /* 0x000fe4000f8e0207 */
[----:B------:R-:W-:Y:S01]  /*1380*/  IMAD R6, R13, R11, RZ ;  /* 0x0000000b0d067224 */ /* 0x000fe200078e02ff */
[----:B------:R-:W-:-:S04]  /*1390*/  ISETP.GE.AND P1, PT, R9, R12, PT ;  /* 0x0000000c0900720c */ /* 0x000fc80003f26270 */
[----:B------:R-:W-:Y:S01]  /*13a0*/  ISETP.GE.OR P1, PT, R5, R6, P1 ;  /* 0x000000060500720c */ /* 0x000fe20000f26670 */
[----:B------:R-:W-:-:S05]  /*13b0*/  IMAD.HI.U32 R6, R9, R2, RZ ;  /* 0x0000000209067227 */ /* 0x000fca00078e00ff */
[----:B------:R-:W-:-:S04]  /*13c0*/  SHF.R.U32.HI R6, RZ, R3, R6 ;  /* 0x00000003ff067219 */ /* 0x000fc80000011606 */
[----:B------:R-:W-:-:S03]  /*13d0*/  SEL R6, R9, R6, !P0 ;  /* 0x0000000609067207 */ /* 0x000fc60004000000 */
[----:B------:R-:W-:-:S04]  /*13e0*/  @!P1 IMAD.HI.U32 R12, R5, R2, RZ ;  /* 0x00000002050c9227 */ /* 0x000fc800078e00ff */
[----:B------:R-:W-:Y:S01]  /*13f0*/  IMAD.MOV R2, RZ, RZ, -R6 ;  /* 0x000000ffff027224 */ /* 0x000fe200078e0a06 */
[----:B------:R-:W-:-:S03]  /*1400*/  @!P1 SHF.R.U32.HI R12, RZ, R3, R12 ;  /* 0x00000003ff0c9219 */ /* 0x000fc6000001160c */
[----:B------:R-:W-:Y:S01]  /*1410*/  IMAD R2, R11, R2, R9 ;  /* 0x000000020b027224 */ /* 0x000fe200078e0209 */
[----:B------:R-:W-:-:S04]  /*1420*/  @!P1 SEL R3, R5, R12, !P0 ;  /* 0x0000000c05039207 */ /* 0x000fc80004000000 */
[----:B------:R-:W-:Y:S01]  /*1430*/  @!P1 IADD3 R6, PT, PT, R6, -R3, RZ ;  /* 0x8000000306069210 */ /* 0x000fe20007ffe0ff */
[----:B------:R-:W-:Y:S01]  /*1440*/  @!P1 IMAD R2, R2, R13, R3 ;  /* 0x0000000d02029224 */ /* 0x000fe200078e0203 */
[----:B------:R-:W-:-:S03]  /*1450*/  IADD3 R3, PT, PT, -R9, RZ, RZ ;  /* 0x000000ff09037210 */ /* 0x000fc60007ffe1ff */
[----:B------:R-:W-:Y:S01]  /*1460*/  @!P1 IMAD R9, R6, R11, R5 ;  /* 0x0000000b06099224 */ /* 0x000fe200078e0205 */
[----:B------:R-:W-:Y:S01]  /*1470*/  @!P1 MOV R5, R2 ;  /* 0x0000000200059202 */ /* 0x000fe20000000f00 */
[----:B------:R-:W-:-:S04]  /*1480*/  IMAD R3, R4, R3, R20 ;  /* 0x0000000304037224 */ /* 0x000fc800078e0214 */
[----:B------:R-:W-:Y:S02]  /*1490*/  IMAD R7, R5, R10, R7 ;  /* 0x0000000a05077224 */ /* 0x000fe400078e0207 */
[----:B------:R-:W-:-:S03]  /*14a0*/  IMAD R20, R9, R4, R3 ;  /* 0x0000000409147224 */ /* 0x000fc600078e0203 */
[----:B------:R-:W-:-:S15]  /*14b0*/  R2UR UR19, R7 ;  /* 0x00000000071372ca */ /* 0x000fde00000e0000 */
.L_x_18:
[----:B------:R-:W-:Y:S05]  /*14c0*/  BRA.U UP2, `(.L_x_19) ;  /* 0x0000000102487547 */ /* 0x000fea000b800000 */
[----:B------:R-:W1:Y:S08]  /*14d0*/  LDC.64 R4, c[0x0][0xf10] ;  /* 0x0003c400ff047b82 */ /* 0x000e700000000a00 */
[----:B------:R-:W2:Y:S08]  /*14e0*/  LDC.64 R2, c[0x0][0xf18] ;  /* 0x0003c600ff027b82 */ /* 0x000eb00000000a00 */
[----:B------:R-:W4:Y:S08]  /*14f0*/  LDC R6, c[0x0][0xf20] ;  /* 0x0003c800ff067b82 */ /* 0x000f300000000800 */
[----:B------:R-:W3:Y:S01]  /*1500*/  LDC R7, c[0x0][0xf0c] ;  /* 0x0003c300ff077b82 */ /* 0x000ee20000000800 */
[----:B-1----:R-:W-:-:S05]  /*1510*/  IMAD.HI.U32 R4, R4, UR19, RZ ;  /* 0x0000001304047c27 */ /* 0x002fca000f8e00ff */
[----:B------:R-:W-:Y:S01]  /*1520*/  SHF.R.U32.HI R4, RZ, R5, R4 ;  /* 0x00000005ff047219 */ /* 0x000fe20000011604 */
[----:B--2---:R-:W-:Y:S01]  /*1530*/  IMAD.HI.U32 R3, R20, R3, RZ ;  /* 0x0000000314037227 */ /* 0x004fe200078e00ff */
[----:B------:R-:W-:-:S04]  /*1540*/  ISETP.NE.AND P0, PT, R2, 0x1, PT ;  /* 0x000000010200780c */ /* 0x000fc80003f05270 */
[----:B----4-:R-:W-:Y:S01]  /*1550*/  SHF.R.U32.HI R5, RZ, R6, R3 ;  /* 0x00000006ff057219 */ /* 0x010fe20000011603 */
[----:B------:R-:W-:Y:S01]  /*1560*/  IMAD.U32 R3, RZ, RZ, UR19 ;  /* 0x00000013ff037e24 */ /* 0x000fe2000f8e00ff */
[----:B---3--:R-:W-:-:S04]  /*1570*/  ISETP.NE.AND P1, PT, R7, 0x1, PT ;  /* 0x000000010700780c */ /* 0x008fc80003f25270 */
[----:B------:R-:W-:Y:S02]  /*1580*/  SEL R3, R3, R4, !P1 ;  /* 0x0000000403037207 */ /* 0x000fe40004800000 */
[----:B------:R-:W-:-:S05]  /*1590*/  SEL R4, R20, R5, !P0 ;  /* 0x0000000514047207 */ /* 0x000fca0004000000 */
[----:B------:R-:W-:Y:S02]  /*15a0*/  IMAD.IADD R6, R4, 0x1, -R3 ;  /* 0x0000000104067824 */ /* 0x000fe400078e0a03 */
[----:B------:R-:W-:Y:S02]  /*15b0*/  IMAD.IADD R3, R3, 0x1, -R4 ;  /* 0x0000000103037824 */ /* 0x000fe400078e0a04 */
[----:B------:R-:W-:Y:S02]  /*15c0*/  IMAD R6, R6, R7, UR19 ;  /* 0x0000001306067e24 */ /* 0x000fe4000f8e0207 */
[----:B------:R-:W-:-:S03]  /*15d0*/  IMAD R20, R3, R2, R20 ;  /* 0x0000000203147224 */ /* 0x000fc600078e0214 */
[----:B------:R-:W-:-:S15]  /*15e0*/  R2UR UR19, R6 ;  /* 0x00000000061372ca */ /* 0x000fde00000e0000 */
.L_x_19:
[----:B------:R-:W-:Y:S05]  /*15f0*/  BRA.U !UP0, `(.L_x_20) ;  /* 0x00000001080c7547 */ /* 0x000fea000b800000 */
[----:B------:R-:W-:Y:S01]  /*1600*/  UCGABAR_WAIT ;  /* 0x0000000000007dc7 */ /* 0x000fe20008000000 */
[----:B------:R-:W-:Y:S01]  /*1610*/  CCTL.IVALL ;  /* 0x00000000ff00798f */ /* 0x000fe20002000000 */
[----:B------:R-:W-:Y:S05]  /*1620*/  BRA `(.L_x_21) ;  /* 0x0000000000047947 */ /* 0x000fea0003800000 */
.L_x_20:
[----:B------:R-:W-:Y:S06]  /*1630*/  BAR.SYNC.DEFER_BLOCKING 0x0 ;  /* 0x0000000000007b1d */ /* 0x000fec0000010000 */
.L_x_21:
[----:B------:R-:W-:Y:S05]  /*1640*/  BRA.U UP1, `(.L_x_22) ;  /* 0x0000001501107547 */ /* 0x000fea000b800000 */
[----:B------:R-:W1:Y:S01]  /*1650*/  LDCU UR8, c[0x0][0x38c] ;  /* 0x00007180ff0877ac */ /* 0x000e620008000800 */
[----:B------:R-:W2:Y:S01]  /*1660*/  LDC R9, c[0x0][0x370] ;  /* 0x0000dc00ff097b82 */ /* 0x000ea20000000800 */
[----:B------:R-:W-:Y:S01]  /*1670*/  PLOP3.LUT P1, PT, PT, PT, UP4, 0x80, 0x8 ;  /* 0x000000000008781c */ /* 0x000fe20003f2f048 */
[----:B------:R-:W-:Y:S01]  /*1680*/  HFMA2 R12, -RZ, RZ, 0, 0 ;  /* 0x00000000ff0c7431 */ /* 0x000fe200000001ff */
[----:B------:R-:W-:Y:S01]  /*1690*/  UISETP.NE.AND UP1, UPT, UR7, URZ, UPT ;  /* 0x000000ff0700728c */ /* 0x000fe2000bf25270 */
[----:B------:R-:W-:Y:S01]  /*16a0*/  ISETP.EQ.OR P4, PT, R8, RZ, P5 ;  /* 0x000000ff0800720c */ /* 0x000fe20002f82670 */
[----:B------:R-:W-:Y:S01]  /*16b0*/  UMOV UR6, 0x400 ;  /* 0x0000040000067882 */ /* 0x000fe20000000000 */
[----:B------:R-:W-:Y:S01]  /*16c0*/  USHF.L.U32 UR22, UR45, 0x6, URZ ;  /* 0x000000062d167899 */ /* 0x000fe200080006ff */
[----:B------:R-:W-:Y:S01]  /*16d0*/  PLOP3.LUT P1, PT, P1, PT, PT, 0x8, 0x80 ;  /* 0x000000000080781c */ /* 0x000fe20000f2e170 */
[----:B------:R-:W4:Y:S01]  /*16e0*/  LDC R0, c[0x0][0x374] ;  /* 0x0000dd00ff007b82 */ /* 0x000f220000000800 */
[----:B------:R-:W-:Y:S01]  /*16f0*/  ULEA UR6, UR45, UR6, 0x18 ;  /* 0x000000062d067291 */ /* 0x000fe2000f8ec0ff */
[----:B------:R-:W-:Y:S01]  /*1700*/  IMAD.MOV.U32 R15, RZ, RZ, 0x1 ;  /* 0x00000001ff0f7424 */ /* 0x000fe200078e00ff */
[----:B------:R-:W-:Y:S01]  /*1710*/  MOV R8, 0x1 ;  /* 0x0000000100087802 */ /* 0x000fe20000000f00 */
[----:B------:R-:W-:Y:S01]  /*1720*/  IMAD.MOV.U32 R14, RZ, RZ, RZ ;  /* 0x000000ffff0e7224 */ /* 0x000fe200078e00ff */
[----:B------:R-:W2:Y:S01]  /*1730*/  LDCU.64 UR46, c[0x0][0x348] ;  /* 0x00006900ff2e77ac */ /* 0x000ea20008000a00 */
[----:B------:R-:W-:Y:S01]  /*1740*/  IMAD.MOV.U32 R10, RZ, RZ, RZ ;  /* 0x000000ffff0a7224 */ /* 0x000fe200078e00ff */
[----:B-1----:R-:W-:-:S02]  /*1750*/  UIADD3 UR9, UPT, UPT, UR8, 0x7f, URZ ;  /* 0x0000007f08097890 */ /* 0x002fc4000fffe0ff */
[----:B------:R-:W-:Y:S02]  /*1760*/  UIADD3 UR7, UPT, UPT, UR8, -0x1, URZ ;  /* 0xffffffff08077890 */ /* 0x000fe4000fffe0ff */
[----:B------:R-:W-:Y:S02]  /*1770*/  USHF.R.S32.HI UR39, URZ, 0x1f, UR9 ;  /* 0x0000001fff277899 */ /* 0x000fe40008011409 */
[----:B------:R-:W-:Y:S02]  /*1780*/  UISETP.GE.U32.AND UP2, UPT, UR7, -0xff, UPT ;  /* 0xffffff010700788c */ /* 0x000fe4000bf46070 */
[----:B------:R-:W-:Y:S02]  /*1790*/  ULEA.HI UR39, UR39, UR9, URZ, 0x7 ;  /* 0x0000000927277291 */ /* 0x000fe4000f8f38ff */
[----:B------:R-:W-:Y:S02]  /*17a0*/  UIADD3 UR37, UPT, UPT, UR8, 0xfe, URZ ;  /* 0x000000fe08257890 */ /* 0x000fe4000fffe0ff */
[----:B------:R-:W-:-:S02]  /*17b0*/  USHF.R.S32.HI UR39, URZ, 0x7, UR39 ;  /* 0x00000007ff277899 */ /* 0x000fc40008011427 */
[----:B------:R-:W-:Y:S02]  /*17c0*/  ULOP3.LUT UR22, UR22, 0x40, URZ, 0xe2, !UPT ;  /* 0x0000004016167892 */ /* 0x000fe4000f8ee2ff */
[----:B------:R-:W-:Y:S02]  /*17d0*/  UISETP.LT.U32.AND UP0, UPT, UR39, 0x3, UPT ;  /* 0x000000032700788c */ /* 0x000fe4000bf01070 */
[----:B------:R-:W-:Y:S02]  /*17e0*/  USEL UR14, UR14, 0x2, UP1 ;  /* 0x000000020e0e7887 */ /* 0x000fe40008800000 */
[----:B------:R-:W-:Y:S02]  /*17f0*/  USEL UR38, UR39, 0x3, UP0 ;  /* 0x0000000327267887 */ /* 0x000fe40008000000 */
[----:B------:R-:W-:Y:S02]  /*1800*/  UIADD3 UR31, UPT, UPT, UR6, 0x10800, UR5 ;  /* 0x00010800061f7890 */ /* 0x000fe4000fffe005 */
[----:B------:R-:W-:-:S02]  /*1810*/  UIADD3 UR7, UPT, UPT, UR38, -0x1, URZ ;  /* 0xffffffff26077890 */ /* 0x000fc4000fffe0ff */
[----:B------:R-:W-:Y:S02]  /*1820*/  @UP2 UIADD3 UR7, UPT, UPT, UR38, URZ, URZ ;  /* 0x000000ff26072290 */ /* 0x000fe4000fffe0ff */
[----:B------:R-:W-:Y:S02]  /*1830*/  UIADD3 UR30, UPT, UPT, UR6, 0x34800, UR4 ;  /* 0x00034800061e7890 */ /* 0x000fe4000fffe004 */
[----:B------:R-:W-:Y:S02]  /*1840*/  UIADD3 UR23, UPT, UPT, UR39, -UR38, URZ ;  /* 0x8000002627177290 */ /* 0x000fe4000fffe0ff */
[----:B------:R-:W-:Y:S01]  /*1850*/  UIADD3 UR7, UPT, UPT, UR7, 0x1, URZ ;  /* 0x0000000107077890 */ /* 0x000fe2000fffe0ff */
[----:B--2---:R-:W-:-:S11]  /*1860*/  UMOV UR15, URZ ;  /* 0x000000ff000f7c82 */ /* 0x004fd60008000000 */
.L_x_46:
[----:B------:R-:W-:-:S09]  /*1870*/  UISETP.NE.AND UP0, UPT, UR45, URZ, UPT ;  /* 0x000000ff2d00728c */ /* 0x000fd2000bf05270 */
[----:B------:R-:W-:Y:S05]  /*1880*/  BRA.U UP0, `(.L_x_23) ;  /* 0x0000000100287547 */ /* 0x000fea000b800000 */
[----:B------:R-:W-:Y:S02]  /*1890*/  LEA R2, R10, UR6, 0x3 ;  /* 0x000000060a027c11 */ /* 0x000fe4000f8e18ff */
[----:B------:R-:W-:-:S04]  /*18a0*/  SHF.L.U32 R3, R8, 0x1f, RZ ;  /* 0x0000001f08037819 */ /* 0x000fc800000006ff */
[----:B------:R-:W1:Y:S02]  /*18b0*/  SYNCS.PHASECHK.TRANS64.TRYWAIT P0, [R2+URZ+0xc0], R3 ;  /* 0x0000c003020075a7 */ /* 0x000e6400080011ff */
[----:B-1----:R-:W-:Y:S05]  /*18c0*/  @!P0 BRA `(.L_x_24) ;  /* 0x000000a000308947 */ /* 0x002fea0003800000 */
.L_x_142:
[----:B------:R2:W-:Y:S01]  /*18d0*/  SYNCS.ARRIVE.TRANS64.A1T0 RZ, [R2+URZ+0xb0], RZ ;  /* 0x0000b0ff02ff79a7 */ /* 0x0005e200081000ff */
[----:B------:R-:W-:-:S05]  /*18e0*/  VIADD R10, R10, 0x1 ;  /* 0x000000010a0a7836 */ /* 0x000fca0000000000 */
[----:B------:R-:W-:-:S04]  /*18f0*/  ISETP.NE.AND P0, PT, R10, 0x2, PT ;  /* 0x000000020a00780c */ /* 0x000fc80003f05270 */
[----:B-1----:R-:W-:Y:S02]  /*1900*/  SEL R3, RZ, 0x1, P0 ;  /* 0x00000001ff037807 */ /* 0x002fe40000000000 */
[----:B------:R-:W-:Y:S02]  /*1910*/  SEL R10, R10, RZ, P0 ;  /* 0x000000ff0a0a7207 */ /* 0x000fe40000000000 */
[----:B------:R-:W-:Y:S02]  /*1920*/  LOP3.LUT R8, R8, R3, RZ, 0x3c, !PT ;  /* 0x0000000308087212 */ /* 0x000fe400078e3cff */
.L_x_23:
[----:B------:R-:W-:Y:S01]  /*1930*/  ULEA UR8, UR15, UR6, 0x3 ;  /* 0x000000060f087291 */ /* 0x000fe2000f8e18ff */
[----:B--2---:R-:W-:Y:S01]  /*1940*/  SHF.L.U32 R2, R15, 0x1f, RZ ;  /* 0x0000001f0f027819 */ /* 0x004fe200000006ff */
[----:B------:R-:W-:Y:S01]  /*1950*/  UISETP.GE.U32.AND UP0, UPT, UR37, 0xff, UPT ;  /* 0x000000ff2500788c */ /* 0x000fe2000bf06070 */
[----:B------:R-:W-:Y:S01]  /*1960*/  R2UR UR11, R20 ;  /* 0x00000000140b72ca */ /* 0x000fe200000e0000 */
[----:B------:R-:W-:Y:S01]  /*1970*/  ULEA UR43, UR19, UR22, 0x7 ;  /* 0x00000016132b7291 */ /* 0x000fe2000f8e38ff */
[----:B------:R-:W-:-:S04]  /*1980*/  UMOV UR28, URZ ;  /* 0x000000ff001c7c82 */ /* 0x000fc80008000000 */
[----:B------:R1:W2:Y:S07]  /*1990*/  SYNCS.PHASECHK.TRANS64.TRYWAIT P2, [UR8+0x18], R2 ;  /* 0x00001802ff0075a7 */ /* 0x0002ae0008041108 */
[----:B------:R-:W-:Y:S02]  /*19a0*/  USHF.L.U32 UR35, UR11, 0x8, URZ ;  /* 0x000000080b237899 */ /* 0x000fe400080006ff */
[----:B------:R-:W-:Y:S01]  /*19b0*/  USHF.L.U32 UR11, UR11, 0x1, URZ ;  /* 0x000000010b0b7899 */ /* 0x000fe200080006ff */
[----:B------:R-:W-:Y:S11]  /*19c0*/  BRA.U !UP0, `(.L_x_25) ;  /* 0x0000000508107547 */ /* 0x000ff6000b800000 */
[----:B------:R-:W-:Y:S01]  /*19d0*/  UMOV UR24, UR15 ;  /* 0x0000000f00187c82 */ /* 0x000fe20008000000 */
[----:B------:R-:W-:-:S05]  /*19e0*/  UMOV UR20, URZ ;  /* 0x000000ff00147c82 */ /* 0x000fca0008000000 */
.L_x_33:
[----:B------:R-:W-:Y:S01]  /*19f0*/  ULEA UR41, UR24, UR6, 0x3 ;  /* 0x0000000618297291 */ /* 0x000fe2000f8e18ff */
[----:B--2---:R-:W-:Y:S01]  /*1a00*/  @!P5 MOV R3, 0xc600 ;  /* 0x0000c6000003d802 */ /* 0x004fe20000000f00 */
[----:B--23--:R-:W-:Y:S10]  /*1a10*/  @P2 BRA `(.L_x_26) ;  /* 0x00000000000c2947 */ /* 0x00cff40003800000 */
[----:B------:R-:W-:-:S04]  /*1a20*/  SHF.L.U32 R5, R15, 0x1f, RZ ;  /* 0x0000001f0f057819 */ /* 0x000fc800000006ff */
[----:B------:R-:W2:Y:S02]  /*1a30*/  SYNCS.PHASECHK.TRANS64.TRYWAIT P0, [UR41+0x18], R5 ;  /* 0x00001805ff0075a7 */ /* 0x000ea40008001129 */
[----:B--2---:R-:W-:Y:S05]  /*1a40*/  @!P0 BRA `(.L_x_27) ;  /* 0x0000009c00e48947 */ /* 0x004fea0003800000 */
.L_x_26:
[----:B------:R2:W-:Y:S01]  /*1a50*/  @!P5 SYNCS.ARRIVE.TRANS64 RZ, [UR41], R3 ;  /* 0x00000003ffffd9a7 */ /* 0x0005e20008000029 */
[----:B------:R-:W-:-:S04]  /*1a60*/  ULOP3.LUT UR8, UR14, 0x2, URZ, 0xfc, !UPT ;  /* 0x000000020e087892 */ /* 0x000fc8000f8efcff */
[----:B------:R-:W-:-:S09]  /*1a70*/  UISETP.NE.AND UP0, UPT, UR8, 0x2, UPT ;  /* 0x000000020800788c */ /* 0x000fd2000bf05270 */
[----:B------:R-:W-:Y:S05]  /*1a80*/  BRA.U UP0, `(.L_x_28) ;  /* 0x0000000100047547 */ /* 0x000fea000b800000 */
[----:B---3--:R-:W-:Y:S05]  /*1a90*/  BPT.TRAP 0x1 ;  /* 0x000000040000795c */ /* 0x008fea0000300000 */
.L_x_28:
[----:B------:R-:W-:Y:S04]  /*1aa0*/  BSSY.RECONVERGENT B0, `(.L_x_29) ;  /* 0x0000003000007945 */ /* 0x000fe80003800200 */
[----:B------:R-:W-:Y:S05]  /*1ab0*/  @P4 BRA `(.L_x_30) ;  /* 0x0000000000044947 */ /* 0x000fea0003800000 */
[----:B---3--:R-:W-:Y:S05]  /*1ac0*/  BPT.TRAP 0x1 ;  /* 0x000000040000795c */ /* 0x008fea0000300000 */
.L_x_30:
[----:B---3--:R-:W-:Y:S05]  /*1ad0*/  BSYNC.RECONVERGENT B0 ;  /* 0x0000000000007941 */ /* 0x008fea0003800200 */
.L_x_29:
[----:B------:R-:W-:Y:S01]  /*1ae0*/  UIADD3 UR15, UPT, UPT, UR24, 0x1, URZ ;  /* 0x00000001180f7890 */ /* 0x000fe2000fffe0ff */
[----:B------:R-:W-:Y:S01]  /*1af0*/  BSSY.RECONVERGENT B0, `(.L_x_31) ;  /* 0x000002c000007945 */ /* 0x000fe20003800200 */
[----:B------:R-:W-:Y:S02]  /*1b00*/  ELECT P0, URZ, PT ;  /* 0x0000000000ff782f */ /* 0x000fe40003800000 */
[----:B------:R-:W-:-:S04]  /*1b10*/  UISETP.NE.AND UP0, UPT, UR15, 0x3, UPT ;  /* 0x000000030f00788c */ /* 0x000fc8000bf05270 */
[----:B------:R-:W-:Y:S02]  /*1b20*/  USEL UR9, URZ, 0x1, UP0 ;  /* 0x00000001ff097887 */ /* 0x000fe40008000000 */
[----:B------:R-:W-:-:S04]  /*1b30*/  USEL UR15, UR15, URZ, UP0 ;  /* 0x000000ff0f0f7287 */ /* 0x000fc80008000000 */
[----:B------:R-:W-:Y:S01]  /*1b40*/  ULEA UR8, UR15, UR6, 0x3 ;  /* 0x000000060f087291 */ /* 0x000fe2000f8e18ff */
[----:B------:R-:W-:-:S04]  /*1b50*/  LOP3.LUT R15, R15, UR9, RZ, 0x3c, !PT ;  /* 0x000000090f0f7c12 */ /* 0x000fc8000f8e3cff */
[----:B-1----:R-:W-:-:S04]  /*1b60*/  SHF.L.U32 R2, R15, 0x1f, RZ ;  /* 0x0000001f0f027819 */ /* 0x002fc800000006ff */
[----:B------:R1:W3:Y:S01]  /*1b70*/  SYNCS.PHASECHK.TRANS64.TRYWAIT P2, [UR8+0x18], R2 ;  /* 0x00001802ff0075a7 */ /* 0x0002e20008041108 */
[----:B------:R-:W-:Y:S05]  /*1b80*/  @!P0 BRA `(.L_x_32) ;  /* 0x0000000000888947 */ /* 0x000fea0003800000 */
[----:B------:R-:W-:Y:S02]  /*1b90*/  ULEA UR40, UR24, UR5, 0xe ;  /* 0x0000000518287291 */ /* 0x000fe4000f8e70ff */
[----:B------:R-:W-:Y:S02]  /*1ba0*/  UIADD3 UR52, UP3, UPT, UR46, 0x80, URZ ;  /* 0x000000802e347890 */ /* 0x000fe4000ff7e0ff */
[----:B------:R-:W-:Y:S02]  /*1bb0*/  ULEA UR32, UR24, UR6, 0xf ;  /* 0x0000000618207291 */ /* 0x000fe4000f8e78ff */
[----:B------:R-:W-:Y:S02]  /*1bc0*/  UIADD3 UR50, UP2, UPT, UR46, 0x180, URZ ;  /* 0x000001802e327890 */ /* 0x000fe4000ff5e0ff */
[----:B------:R-:W-:Y:S02]  /*1bd0*/  ULEA UR16, UR24, UR4, 0x9 ;  /* 0x0000000418107291 */ /* 0x000fe4000f8e48ff */
[----:B------:R-:W-:-:S02]  /*1be0*/  UIADD3 UR48, UP1, UPT, UR46, 0x280, URZ ;  /* 0x000002802e307890 */ /* 0x000fc4000ff3e0ff */
[----:B------:R-:W-:Y:S02]  /*1bf0*/  ULEA UR8, UR24, UR6, 0xa ;  /* 0x0000000618087291 */ /* 0x000fe4000f8e50ff */
[----:B------:R-:W-:Y:S02]  /*1c00*/  UIADD3 UR28, UP0, UPT, UR46, 0x380, URZ ;  /* 0x000003802e1c7890 */ /* 0x000fe4000ff1e0ff */
[----:B------:R-:W-:Y:S02]  /*1c10*/  USHF.L.U32 UR42, UR20, 0x7, URZ ;  /* 0x00000007142a7899 */ /* 0x000fe400080006ff */
[----:B------:R-:W-:Y:S02]  /*1c20*/  UIADD3.X UR53, UPT, UPT, URZ, UR47, URZ, UP3, !UPT ;  /* 0x0000002fff357290 */ /* 0x000fe40009ffe4ff */
[----:B------:R-:W-:Y:S02]  /*1c30*/  UIADD3 UR40, UPT, UPT, UR6, 0x10800, UR40 ;  /* 0x0001080006287890 */ /* 0x000fe4000fffe028 */
[----:B------:R-:W-:-:S02]  /*1c40*/  UIADD3.X UR51, UPT, UPT, URZ, UR47, URZ, UP2, !UPT ;  /* 0x0000002fff337290 */ /* 0x000fc400097fe4ff */
[----:B------:R-:W-:Y:S02]  /*1c50*/  UIADD3 UR32, UPT, UPT, UR32, 0x1c800, URZ ;  /* 0x0001c80020207890 */ /* 0x000fe4000fffe0ff */
[----:B------:R-:W-:Y:S02]  /*1c60*/  UIADD3.X UR49, UPT, UPT, URZ, UR47, URZ, UP1, !UPT ;  /* 0x0000002fff317290 */ /* 0x000fe40008ffe4ff */
[----:B------:R-:W-:Y:S02]  /*1c70*/  UIADD3 UR16, UPT, UPT, UR6, 0x34800, UR16 ;  /* 0x0003480006107890 */ /* 0x000fe4000fffe010 */
[----:B------:R-:W-:Y:S02]  /*1c80*/  UIADD3.X UR29, UPT, UPT, URZ, UR47, URZ, UP0, !UPT ;  /* 0x0000002fff1d7290 */ /* 0x000fe400087fe4ff */
[----:B------:R-:W-:Y:S01]  /*1c90*/  UIADD3 UR8, UPT, UPT, UR8, 0x34e00, URZ ;  /* 0x00034e0008087890 */ /* 0x000fe2000fffe0ff */
[----:B------:R-:W-:Y:S01]  /*1ca0*/  UMOV UR25, 0x30000 ;  /* 0x0003000000197882 */ /* 0x000fe20000000000 */
[----:B------:R-:W-:Y:S01]  /*1cb0*/  UMOV UR26, 0x0 ;  /* 0x00000000001a7882 */ /* 0x000fe20000000000 */
[----:B------:R-:W-:Y:S01]  /*1cc0*/  UMOV UR27, 0x10000000 ;  /* 0x10000000001b7882 */ /* 0x000fe20000000000 */
[----:B------:R-:W-:Y:S01]  /*1cd0*/  UMOV UR33, UR41 ;  /* 0x0000002900217c82 */ /* 0x000fe20008000000 */
[----:B------:R-:W-:Y:S01]  /*1ce0*/  UMOV UR36, UR44 ;  /* 0x0000002c00247c82 */ /* 0x000fe20008000000 */
[----:B------:R-:W-:Y:S01]  /*1cf0*/  UMOV UR34, UR42 ;  /* 0x0000002a00227c82 */ /* 0x000fe20008000000 */
[----:B------:R-:W-:Y:S01]  /*1d00*/  UMOV UR17, UR41 ;  /* 0x0000002900117c82 */ /* 0x000fe20008000000 */
[----:B------:R-:W-:Y:S01]  /*1d10*/  UMOV UR21, UR44 ;  /* 0x0000002c00157c82 */ /* 0x000fe20008000000 */
[----:B------:R1:W-:Y:S01]  /*1d20*/  UTMALDG.3D.MULTICAST [UR40], [UR52], UR25, desc[UR26] ;  /* 0x00001a28340073b4 */ /* 0x0003e20008011819 */
[----:B------:R-:W-:Y:S01]  /*1d30*/  UMOV UR10, URZ ;  /* 0x000000ff000a7c82 */ /* 0x000fe20008000000 */
[----:B------:R-:W-:Y:S01]  /*1d40*/  UMOV UR9, UR41 ;  /* 0x0000002900097c82 */ /* 0x000fe20008000000 */
[----:B------:R-:W-:Y:S01]  /*1d50*/  UMOV UR12, UR20 ;  /* 0x00000014000c7c82 */ /* 0x000fe20008000000 */
[----:B------:R-:W-:Y:S01]  /*1d60*/  UMOV UR13, UR44 ;  /* 0x0000002c000d7c82 */ /* 0x000fe20008000000 */
[----:B------:R1:W-:Y:S01]  /*1d70*/  UTMALDG.3D [UR32], [UR50], desc[UR26] ;  /* 0x00001a20320075b4 */ /* 0x0003e20008011000 */
[----:B------:R1:W-:Y:S01]  /*1d80*/  UTMALDG.4D.MULTICAST [UR16], [UR48], UR25, desc[UR26] ;  /* 0x00001a10300073b4 */ /* 0x0003e20008019819 */
[----:B------:R1:W-:Y:S02]  /*1d90*/  UTMALDG.4D [UR8], [UR28], desc[UR26] ;  /* 0x00001a081c0075b4 */ /* 0x0003e40008019000 */
[----:B-1----:R-:W-:Y:S01]  /*1da0*/  NOP ;  /* 0x0000000000007918 */ /* 0x002fe20000000000 */
.L_x_32:
[----:B------:R-:W-:Y:S05]  /*1db0*/  BSYNC.RECONVERGENT B0 ;  /* 0x0000000000007941 */ /* 0x000fea0003800200 */
.L_x_31:
[----:B------:R-:W-:Y:S01]  /*1dc0*/  UIADD3 UR20, UPT, UPT, UR20, 0x1, URZ ;  /* 0x0000000114147890 */ /* 0x000fe2000fffe0ff */
[----:B------:R-:W-:Y:S01]  /*1dd0*/  UMOV UR24, UR15 ;  /* 0x0000000f00187c82 */ /* 0x000fe20008000000 */
[----:B------:R-:W-:Y:S02]  /*1de0*/  UMOV UR28, UR7 ;  /* 0x00000007001c7c82 */ /* 0x000fe40008000000 */
[----:B------:R-:W-:-:S09]  /*1df0*/  UISETP.NE.AND UP0, UPT, UR20, UR7, UPT ;  /* 0x000000071400728c */ /* 0x000fd2000bf05270 */
[----:B------:R-:W-:Y:S05]  /*1e00*/  BRA.U UP0, `(.L_x_33) ;  /* 0xfffffff900f87547 */ /* 0x000fea000b83ffff */
.L_x_25:
[----:B------:R-:W-:Y:S01]  /*1e10*/  ULEA UR8, UR15, UR6, 0x3 ;  /* 0x000000060f087291 */ /* 0x000fe2000f8e18ff */
[----:B-1----:R-:W-:Y:S01]  /*1e20*/  SHF.L.U32 R2, R15, 0x1f, RZ ;  /* 0x0000001f0f027819 */ /* 0x002fe200000006ff */
[----:B------:R-:W-:Y:S01]  /*1e30*/  @!P1 SYNCS.ARRIVE.TRANS64.A1T0 RZ, [UR6+0x78], RZ ;  /* 0x000078ffffff99a7 */ /* 0x000fe20008100006 */
[----:B------:R-:W-:-:S06]  /*1e40*/  UISETP.GT.AND UP0, UPT, UR39, UR38, UPT ;  /* 0x000000262700728c */ /* 0x000fcc000bf04270 */
[----:B------:R1:W1:Y:S03]  /*1e50*/  SYNCS.PHASECHK.TRANS64.TRYWAIT P1, [UR8+0x18], R2 ;  /* 0x00001802ff0075a7 */ /* 0x0002660008021108 */
[----:B------:R-:W-:Y:S05]  /*1e60*/  BRA.U !UP0, `(.L_x_34) ;  /* 0x00000005080c7547 */ /* 0x000fea000b800000 */
[----:B------:R-:W-:Y:S01]  /*1e70*/  UIADD3 UR17, UPT, UPT, UR23, UR28, URZ ;  /* 0x0000001c17117290 */ /* 0x000fe2000fffe0ff */
[----:B------:R-:W-:-:S11]  /*1e80*/  UMOV UR20, UR15 ;  /* 0x0000000f00147c82 */ /* 0x000fd60008000000 */
.L_x_42:
[----:B------:R-:W-:Y:S01]  /*1e90*/  ULEA UR41, UR20, UR6, 0x3 ;  /* 0x0000000614297291 */ /* 0x000fe2000f8e18ff */
[----:B--2---:R-:W-:Y:S01]  /*1ea0*/  @!P5 MOV R3, 0xc600 ;  /* 0x0000c6000003d802 */ /* 0x004fe20000000f00 */
[----:B-1-3--:R-:W-:Y:S10]  /*1eb0*/  @P1 BRA `(.L_x_35) ;  /* 0x00000000000c1947 */ /* 0x00aff40003800000 */
[----:B------:R-:W-:-:S04]  /*1ec0*/  SHF.L.U32 R5, R15, 0x1f, RZ ;  /* 0x0000001f0f057819 */ /* 0x000fc800000006ff */
[----:B------:R-:W1:Y:S02]  /*1ed0*/  SYNCS.PHASECHK.TRANS64.TRYWAIT P0, [UR41+0x18], R5 ;  /* 0x00001805ff0075a7 */ /* 0x000e640008001129 */
[----:B-1----:R-:W-:Y:S05]  /*1ee0*/  @!P0 BRA `(.L_x_36) ;  /* 0x0000009800d48947 */ /* 0x002fea0003800000 */
.L_x_35:
[----:B------:R2:W-:Y:S01]  /*1ef0*/  @!P5 SYNCS.ARRIVE.TRANS64 RZ, [UR41], R3 ;  /* 0x00000003ffffd9a7 */ /* 0x0005e20008000029 */
[----:B------:R-:W-:-:S04]  /*1f00*/  ULOP3.LUT UR8, UR14, 0x2, URZ, 0xfc, !UPT ;  /* 0x000000020e087892 */ /* 0x000fc8000f8efcff */
[----:B------:R-:W-:-:S09]  /*1f10*/  UISETP.NE.AND UP0, UPT, UR8, 0x2, UPT ;  /* 0x000000020800788c */ /* 0x000fd2000bf05270 */
[----:B------:R-:W-:Y:S05]  /*1f20*/  BRA.U UP0, `(.L_x_37) ;  /* 0x0000000100047547 */ /* 0x000fea000b800000 */
[----:B---3--:R-:W-:Y:S05]  /*1f30*/  BPT.TRAP 0x1 ;  /* 0x000000040000795c */ /* 0x008fea0000300000 */
.L_x_37:
[----:B------:R-:W-:Y:S04]  /*1f40*/  BSSY.RECONVERGENT B0, `(.L_x_38) ;  /* 0x0000003000007945 */ /* 0x000fe80003800200 */
[----:B------:R-:W-:Y:S05]  /*1f50*/  @P4 BRA `(.L_x_39) ;  /* 0x0000000000044947 */ /* 0x000fea0003800000 */
[----:B---3--:R-:W-:Y:S05]  /*1f60*/  BPT.TRAP 0x1 ;  /* 0x000000040000795c */ /* 0x008fea0000300000 */
.L_x_39:
[----:B---3--:R-:W-:Y:S05]  /*1f70*/  BSYNC.RECONVERGENT B0 ;  /* 0x0000000000007941 */ /* 0x008fea0003800200 */
.L_x_38:
        /* <DEDUP_REMOVED lines=11> */
[----:B------:R-:W-:Y:S02]  /*2030*/  UIADD3 UR56, UP3, UPT, UR46, 0x80, URZ ;  /* 0x000000802e387890 */ /* 0x000fe4000ff7e0ff */
[----:B------:R-:W-:Y:S02]  /*2040*/  ULEA UR32, UR20, UR6, 0xf ;  /* 0x0000000614207291 */ /* 0x000fe4000f8e78ff */
[----:B------:R-:W-:Y:S02]  /*2050*/  UIADD3 UR54, UP2, UPT, UR46, 0x180, URZ ;  /* 0x000001802e367890 */ /* 0x000fe4000ff5e0ff */
[----:B------:R-:W-:Y:S02]  /*2060*/  UIADD3 UR52, UP1, UPT, UR46, 0x280, URZ ;  /* 0x000002802e347890 */ /* 0x000fe4000ff3e0ff */
[----:B------:R-:W-:Y:S02]  /*2070*/  ULEA UR8, UR20, UR6, 0xa ;  /* 0x0000000614087291 */ /* 0x000fe4000f8e50ff */
[----:B------:R-:W-:-:S02]  /*2080*/  UIADD3 UR50, UP0, UPT, UR46, 0x380, URZ ;  /* 0x000003802e327890 */ /* 0x000fc4000ff1e0ff */
[----:B------:R-:W-:Y:S02]  /*2090*/  USHF.L.U32 UR42, UR28, 0x7, URZ ;  /* 0x000000071c2a7899 */ /* 0x000fe400080006ff */
[----:B------:R-:W-:Y:S02]  /*20a0*/  ULEA UR40, UR20, UR31, 0xe ;  /* 0x0000001f14287291 */ /* 0x000fe4000f8e70ff */
[----:B------:R-:W-:Y:S02]  /*20b0*/  UIADD3.X UR57, UPT, UPT, URZ, UR47, URZ, UP3, !UPT ;  /* 0x0000002fff397290 */ /* 0x000fe40009ffe4ff */
[----:B------:R-:W-:Y:S02]  /*20c0*/  UIADD3 UR32, UPT, UPT, UR32, 0x1c800, URZ ;  /* 0x0001c80020207890 */ /* 0x000fe4000fffe0ff */
[----:B------:R-:W-:Y:S02]  /*20d0*/  UIADD3.X UR55, UPT, UPT, URZ, UR47, URZ, UP2, !UPT ;  /* 0x0000002fff377290 */ /* 0x000fe400097fe4ff */
[----:B------:R-:W-:-:S02]  /*20e0*/  ULEA UR24, UR20, UR30, 0x9 ;  /* 0x0000001e14187291 */ /* 0x000fc4000f8e48ff */
[----:B------:R-:W-:Y:S02]  /*20f0*/  UIADD3.X UR53, UPT, UPT, URZ, UR47, URZ, UP1, !UPT ;  /* 0x0000002fff357290 */ /* 0x000fe40008ffe4ff */
[----:B------:R-:W-:Y:S02]  /*2100*/  UIADD3 UR8, UPT, UPT, UR8, 0x34e00, URZ ;  /* 0x00034e0008087890 */ /* 0x000fe4000fffe0ff */
[----:B------:R-:W-:Y:S01]  /*2110*/  UIADD3.X UR51, UPT, UPT, URZ, UR47, URZ, UP0, !UPT ;  /* 0x0000002fff337290 */ /* 0x000fe200087fe4ff */
        /* <DEDUP_REMOVED lines=19> */
.L_x_41:
[----:B------:R-:W-:Y:S05]  /*2250*/  BSYNC.RECONVERGENT B0 ;  /* 0x0000000000007941 */ /* 0x000fea0003800200 */
.L_x_40:
[----:B------:R-:W-:Y:S01]  /*2260*/  UIADD3 UR28, UPT, UPT, UR28, 0x1, URZ ;  /* 0x000000011c1c7890 */ /* 0x000fe2000fffe0ff */
[----:B------:R-:W-:-:S03]  /*2270*/  UMOV UR20, UR15 ;  /* 0x0000000f00147c82 */ /* 0x000fc60008000000 */
[----:B------:R-:W-:-:S09]  /*2280*/  UISETP.NE.AND UP0, UPT, UR28, UR17, UPT ;  /* 0x000000111c00728c */ /* 0x000fd2000bf05270 */
[----:B------:R-:W-:Y:S05]  /*2290*/  BRA.U UP0, `(.L_x_42) ;  /* 0xfffffff900fc7547 */ /* 0x000fea000b83ffff */
.L_x_34:
[----:B-1----:R-:W-:Y:S01]  /*22a0*/  LEA R2, R14, UR6, 0x3 ;  /* 0x000000060e027c11 */ /* 0x002fe2000f8e18ff */
[----:B------:R-:W-:Y:S01]  /*22b0*/  NOP ;  /* 0x0000000000007918 */ /* 0x000fe20000000000 */
[----:B--2---:R-:W-:Y:S02]  /*22c0*/  SHF.L.U32 R3, R12, 0x1f, RZ ;  /* 0x0000001f0c037819 */ /* 0x004fe400000006ff */
[----:B------:R-:W-:Y:S02]  /*22d0*/  LEA R4, R14, UR6, 0x4 ;  /* 0x000000060e047c11 */ /* 0x000fe4000f8e20ff */
[----:B------:R-:W1:Y:S02]  /*22e0*/  SYNCS.PHASECHK.TRANS64.TRYWAIT P0, [R2+URZ+0x80], R3 ;  /* 0x00008003020075a7 */ /* 0x000e6400080011ff */
[----:B-1----:R-:W-:Y:S05]  /*22f0*/  @!P0 BRA `(.L_x_43) ;  /* 0x0000009400e88947 */ /* 0x002fea0003800000 */
.L_x_145:
[----:B------:R-:W2:Y:S01]  /*2300*/  LDS.128 R4, [R4+0xe0] ;  /* 0x0000e00004047984 */ /* 0x000ea20000000c00 */
[----:B---3--:R-:W-:Y:S01]  /*2310*/  ISETP.GE.AND P0, PT, R72, 0x1, PT ;  /* 0x000000014800780c */ /* 0x008fe20003f06270 */
[----:B-1----:R-:W-:Y:S01]  /*2320*/  VIADD R2, R2, 0x90 ;  /* 0x0000009002027836 */ /* 0x002fe20000000000 */
[----:B------:R-:W-:Y:S01]  /*2330*/  @!PT LDS RZ, [RZ] ;  /* 0x00000000fffff984 */ /* 0x000fe20000000800 */
[----:B------:R-:W-:Y:S01]  /*2340*/  @!PT LDS RZ, [RZ] ;  /* 0x00000000fffff984 */ /* 0x000fe20000000800 */
[----:B------:R-:W-:Y:S01]  /*2350*/  @!PT LDS RZ, [RZ] ;  /* 0x00000000fffff984 */ /* 0x000fe20000000800 */
[----:B------:R-:W-:Y:S01]  /*2360*/  @!PT LDS RZ, [RZ] ;  /* 0x00000000fffff984 */ /* 0x000fe20000000800 */
[----:B------:R1:W-:Y:S06]  /*2370*/  MEMBAR.ALL.CTA ;  /* 0x0000000000007992 */ /* 0x0003ec0000008000 */
[----:B-1----:R-:W1:Y:S01]  /*2380*/  FENCE.VIEW.ASYNC.S ;  /* 0x00000000000073c6 */ /* 0x002e620000000000 */
[----:B------:R-:W-:-:S04]  /*2390*/  PRMT R2, RZ, 0x654, R2 ;  /* 0x00000654ff027816 */ /* 0x000fc80000000002 */
[----:B-1----:R1:W-:Y:S01]  /*23a0*/  SYNCS.ARRIVE.TRANS64.RED.A1T0 RZ, [R2+URZ], RZ ;  /* 0x000000ff02ff79a7 */ /* 0x0023e200081004ff */
[----:B--2---:R-:W-:-:S13]  /*23b0*/  LOP3.LUT P2, RZ, R6, 0x1, RZ, 0xc0, !PT ;  /* 0x0000000106ff7812 */ /* 0x004fda000784c0ff */
[----:B------:R-:W-:Y:S01]  /*23c0*/  @P2 SHF.R.U32.HI R3, RZ, 0x10, R5 ;  /* 0x00000010ff032819 */ /* 0x000fe20000011605 */
[----:B------:R-:W-:Y:S01]  /*23d0*/  VOTEU.ANY UP0, P2 ;  /* 0x0000000000ff7886 */ /* 0x000fe20001000100 */
[----:B------:R-:W-:Y:S02]  /*23e0*/  @P2 MOV R13, R4 ;  /* 0x00000004000d2202 */ /* 0x000fe40000000f00 */
[----:B------:R-:W-:Y:S02]  /*23f0*/  @P2 R2UR.BROADCAST UR8, R3 ;  /* 0x00000000030822ca */ /* 0x000fe400008e0000 */
[----:B------:R-:W-:-:S11]  /*2400*/  @P2 LOP3.LUT R11, R5, 0xffff, RZ, 0xc0, !PT ;  /* 0x0000ffff050b2812 */ /* 0x000fd600078ec0ff */
[----:B------:R-:W-:Y:S01]  /*2410*/  @UP0 UMOV UR44, UR8 ;  /* 0x00000008002c0c82 */ /* 0x000fe20008000000 */
[----:B-1----:R-:W-:Y:S05]  /*2420*/  @!P0 BRA `(.L_x_44) ;  /* 0x0000000000b88947 */ /* 0x002fea0003800000 */
[----:B------:R-:W4:Y:S01]  /*2430*/  LDC.64 R4, c[0x0][0xf18] ;  /* 0x0003c600ff047b82 */ /* 0x000f220000000a00 */
[----:B------:R-:W-:-:S07]  /*2440*/  ISETP.NE.AND P3, PT, R72, 0x1, PT ;  /* 0x000000014800780c */ /* 0x000fce0003f65270 */
[----:B------:R-:W1:Y:S08]  /*2450*/  LDC.64 R6, c[0x0][0xf10] ;  /* 0x0003c400ff067b82 */ /* 0x000e700000000a00 */
[----:B------:R-:W2:Y:S08]  /*2460*/  LDC R16, c[0x0][0xf20] ;  /* 0x0003c800ff107b82 */ /* 0x000eb00000000800 */
[----:B------:R-:W3:Y:S01]  /*2470*/  LDC R18, c[0x0][0xf0c] ;  /* 0x0003c300ff127b82 */ /* 0x000ee20000000800 */
[----:B----4-:R-:W-:Y:S01]  /*2480*/  IMAD.HI.U32 R17, R0, R5, RZ ;  /* 0x0000000500117227 */ /* 0x010fe200078e00ff */
[----:B------:R-:W-:-:S03]  /*2490*/  ISETP.NE.AND P0, PT, R4, 0x1, PT ;  /* 0x000000010400780c */ /* 0x000fc60003f05270 */
[----:B------:R-:W-:-:S03]  /*24a0*/  IMAD.HI.U32 R5, R11, R5, RZ ;  /* 0x000000050b057227 */ /* 0x000fc600078e00ff */
[----:B------:R-:W4:Y:S01]  /*24b0*/  LDC.64 R2, c[0x0][0xf28] ;  /* 0x0003ca00ff027b82 */ /* 0x000f220000000a00 */
[----:B-1----:R-:W-:-:S04]  /*24c0*/  IMAD.HI.U32 R20, R9, R6, RZ ;  /* 0x0000000609147227 */ /* 0x002fc800078e00ff */
[----:B------:R-:W-:Y:S01]  /*24d0*/  IMAD.HI.U32 R22, R13, R6, RZ ;  /* 0x000000060d167227 */ /* 0x000fe200078e00ff */
[----:B------:R-:W-:Y:S02]  /*24e0*/  SHF.R.U32.HI R20, RZ, R7, R20 ;  /* 0x00000007ff147219 */ /* 0x000fe40000011614 */
[-C--:B--2---:R-:W-:Y:S02]  /*24f0*/  SHF.R.U32.HI R17, RZ, R16.reuse, R17 ;  /* 0x00000010ff117219 */ /* 0x084fe40000011611 */
[----:B------:R-:W-:Y:S02]  /*2500*/  SHF.R.U32.HI R16, RZ, R16, R5 ;  /* 0x00000010ff107219 */ /* 0x000fe40000011605 */
[----:B------:R-:W-:Y:S02]  /*2510*/  SEL R17, R0, R17, !P0 ;  /* 0x0000001100117207 */ /* 0x000fe40004000000 */
[----:B------:R-:W-:Y:S02]  /*2520*/  SHF.R.U32.HI R22, RZ, R7, R22 ;  /* 0x00000007ff167219 */ /* 0x000fe40000011616 */
[----:B---3--:R-:W-:-:S02]  /*2530*/  ISETP.NE.AND P1, PT, R18, 0x1, PT ;  /* 0x000000011200780c */ /* 0x008fc40003f25270 */
[----:B------:R-:W-:Y:S02]  /*2540*/  SEL R5, R11, R16, !P0 ;  /* 0x000000100b057207 */ /* 0x000fe40004000000 */
[----:B------:R-:W-:Y:S02]  /*2550*/  SEL R19, R9, R20, !P1 ;  /* 0x0000001409137207 */ /* 0x000fe40004800000 */
[----:B------:R-:W-:Y:S01]  /*2560*/  SEL R7, R13, R22, !P1 ;  /* 0x000000160d077207 */ /* 0x000fe20004800000 */
[----:B----4-:R-:W-:-:S04]  /*2570*/  IMAD.HI.U32 R20, R17, R2, RZ ;  /* 0x0000000211147227 */ /* 0x010fc800078e00ff */
[----:B------:R-:W-:Y:S01]  /*2580*/  IMAD.HI.U32 R6, R19, R2, RZ ;  /* 0x0000000213067227 */ /* 0x000fe200078e00ff */
[----:B------:R-:W-:-:S04]  /*2590*/  @P3 SHF.R.U32.HI R17, RZ, R3, R20 ;  /* 0x00000003ff113219 */ /* 0x000fc80000011614 */
[----:B------:R-:W-:Y:S01]  /*25a0*/  @P3 SHF.R.U32.HI R19, RZ, R3, R6 ;  /* 0x00000003ff133219 */ /* 0x000fe20000011606 */
[----:B------:R-:W-:-:S04]  /*25b0*/  IMAD R17, R72, R17, RZ ;  /* 0x0000001148117224 */ /* 0x000fc800078e02ff */
        /* <DEDUP_REMOVED lines=10> */
[----:B------:R-:W-:Y:S02]  /*2660*/  @!P0 SEL R3, R7, R16, !P3 ;  /* 0x0000001007038207 */ /* 0x000fe40005800000 */
[----:B------:R-:W-:-:S03]  /*2670*/  IADD3 R16, PT, PT, -R5, RZ, RZ ;  /* 0x000000ff05107210 */ /* 0x000fc60007ffe1ff */
[--C-:B------:R-:W-:Y:S02]  /*2680*/  @!P0 IMAD.IADD R6, R6, 0x1, -R3.reuse ;  /* 0x0000000106068824 */ /* 0x100fe400078e0a03 */
[----:B------:R-:W-:Y:S01]  /*2690*/  @!P0 IMAD R3, R2, R19, R3 ;  /* 0x0000001302038224 */ /* 0x000fe200078e0203 */
[----:B------:R-:W-:Y:S01]  /*26a0*/  IADD3 R2, PT, PT, -R7, RZ, RZ ;  /* 0x000000ff07027210 */ /* 0x000fe20007ffe1ff */
[----:B------:R-:W-:Y:S02]  /*26b0*/  @!P0 IMAD R5, R72, R6, R7 ;  /* 0x0000000648058224 */ /* 0x000fe400078e0207 */
[----:B------:R-:W-:Y:S02]  /*26c0*/  IMAD R11, R4, R16, R11 ;  /* 0x00000010040b7224 */ /* 0x000fe400078e020b */
[----:B------:R-:W-:Y:S02]  /*26d0*/  @!P0 IMAD.MOV.U32 R7, RZ, RZ, R3 ;  /* 0x000000ffff078224 */ /* 0x000fe400078e0003 */
[----:B------:R-:W-:-:S02]  /*26e0*/  IMAD R2, R18, R2, R13 ;  /* 0x0000000212027224 */ /* 0x000fc400078e020d */
[----:B------:R-:W-:Y:S02]  /*26f0*/  IMAD R11, R5, R4, R11 ;  /* 0x00000004050b7224 */ /* 0x000fe400078e020b */
[----:B------:R-:W-:Y:S02]  /*2700*/  IMAD R13, R7, R18, R2 ;  /* 0x00000012070d7224 */ /* 0x000fe400078e0202 */
.L_x_44:
[----:B------:R-:W1:Y:S02]  /*2710*/  LDCU UR8, c[0x0][0xf30] ;  /* 0x0001e600ff0877ac */ /* 0x000e640008000800 */
[----:B-1----:R-:W-:-:S09]  /*2720*/  UISETP.NE.AND UP0, UPT, UR8, 0x1, UPT ;  /* 0x000000010800788c */ /* 0x002fd2000bf05270 */
[----:B------:R-:W-:Y:S05]  /*2730*/  BRA.U UP0, `(.L_x_45) ;  /* 0x0000000100407547 */ /* 0x000fea000b800000 */
[----:B------:R-:W1:Y:S08]  /*2740*/  LDC.64 R4, c[0x0][0xf10] ;  /* 0x0003c400ff047b82 */ /* 0x000e700000000a00 */
[----:B------:R-:W2:Y:S08]  /*2750*/  LDC.64 R2, c[0x0][0xf18] ;  /* 0x0003c600ff027b82 */ /* 0x000eb00000000a00 */
[----:B------:R-:W3:Y:S08]  /*2760*/  LDC R6, c[0x0][0xf20] ;  /* 0x0003c800ff067b82 */ /* 0x000ef00000000800 */
[----:B------:R-:W4:Y:S01]  /*2770*/  LDC R16, c[0x0][0xf0c] ;  /* 0x0003c300ff107b82 */ /* 0x000f220000000800 */
[----:B-1----:R-:W-:-:S05]  /*2780*/  IMAD.HI.U32 R4, R13, R4, RZ ;  /* 0x000000040d047227 */ /* 0x002fca00078e00ff */
[----:B------:R-:W-:Y:S01]  /*2790*/  SHF.R.U32.HI R4, RZ, R5, R4 ;  /* 0x00000005ff047219 */ /* 0x000fe20000011604 */
[----:B--2---:R-:W-:Y:S01]  /*27a0*/  IMAD.HI.U32 R3, R11, R3, RZ ;  /* 0x000000030b037227 */ /* 0x004fe200078e00ff */
[----:B------:R-:W-:-:S04]  /*27b0*/  ISETP.NE.AND P0, PT, R2, 0x1, PT ;  /* 0x000000010200780c */ /* 0x000fc80003f05270 */
[----:B---3--:R-:W-:-:S04]  /*27c0*/  SHF.R.U32.HI R6, RZ, R6, R3 ;  /* 0x00000006ff067219 */ /* 0x008fc80000011603 */
[----:B------:R-:W-:Y:S02]  /*27d0*/  SEL R3, R11, R6, !P0 ;  /* 0x000000060b037207 */ /* 0x000fe40004000000 */
[----:B----4-:R-:W-:-:S04]  /*27e0*/  ISETP.NE.AND P1, PT, R16, 0x1, PT ;  /* 0x000000011000780c */ /* 0x010fc80003f25270 */
[----:B------:R-:W-:-:S05]  /*27f0*/  SEL R4, R13, R4, !P1 ;  /* 0x000000040d047207 */ /* 0x000fca0004800000 */
[----:B------:R-:W-:Y:S02]  /*2800*/  IMAD.IADD R5, R3, 0x1, -R4 ;  /* 0x0000000103057824 */ /* 0x000fe400078e0a04 */
[----:B------:R-:W-:Y:S02]  /*2810*/  IMAD.IADD R3, R4, 0x1, -R3 ;  /* 0x0000000104037824 */ /* 0x000fe400078e0a03 */
[----:B------:R-:W-:Y:S02]  /*2820*/  IMAD R13, R5, R16, R13 ;  /* 0x00000010050d7224 */ /* 0x000fe400078e020d */
[----:B------:R-:W-:-:S07]  /*2830*/  IMAD R11, R3, R2, R11 ;  /* 0x00000002030b7224 */ /* 0x000fce00078e020b */
.L_x_45:
[----:B------:R-:W-:Y:S01]  /*2840*/  VIADD R14, R14, 0x1 ;  /* 0x000000010e0e7836 */ /* 0x000fe20000000000 */
[----:B------:R-:W-:Y:S01]  /*2850*/  PLOP3.LUT P1, PT, PT, PT, PT, 0x80, 0x8 ;  /* 0x000000000008781c */ /* 0x000fe20003f2f070 */
[----:B------:R-:W-:Y:S02]  /*2860*/  IMAD.IADD R2, R13, 0x1, R152 ;  /* 0x000000010d027824 */ /* 0x000fe400078e0298 */
[----:B------:R-:W-:Y:S01]  /*2870*/  IMAD.IADD R20, R11, 0x1, R150 ;  /* 0x000000010b147824 */ /* 0x000fe200078e0296 */
[----:B------:R-:W-:Y:S02]  /*2880*/  ISETP.NE.AND P0, PT, R14, 0x2, PT ;  /* 0x000000020e00780c */ /* 0x000fe40003f05270 */
[----:B------:R-:W-:Y:S02]  /*2890*/  R2UR UR19, R2 ;  /* 0x00000000021372ca */ /* 0x000fe400000e0000 */
[----:B------:R-:W-:Y:S02]  /*28a0*/  SEL R3, RZ, 0x1, P0 ;  /* 0x00000001ff037807 */ /* 0x000fe40000000000 */
[----:B------:R-:W-:-:S02]  /*28b0*/  SEL R14, R14, RZ, P0 ;  /* 0x000000ff0e0e7207 */ /* 0x000fc40000000000 */
[----:B------:R-:W-:Y:S01]  /*28c0*/  LOP3.LUT R12, R12, R3, RZ, 0x3c, !PT ;  /* 0x000000030c0c7212 */ /* 0x000fe200078e3cff */
[----:B------:R-:W-:Y:S08]  /*28d0*/  @P2 BRA `(.L_x_46) ;  /* 0xffffffec00e42947 */ /* 0x000ff0000383ffff */
[----:B------:R-:W-:Y:S01]  /*28e0*/  UIADD3 UR6, UPT, UPT, UR6, 0x18, URZ ;  /* 0x0000001806067890 */ /* 0x000fe2000fffe0ff */
[----:B------:R-:W-:-:S03]  /*28f0*/  SHF.L.U32 R3, R15, 0x1f, RZ ;  /* 0x0000001f0f037819 */ /* 0x000fc600000006ff */
[----:B------:R-:W-:-:S09]  /*2900*/  ULEA UR4, UR15, UR6, 0x3 ;  /* 0x000000060f047291 */ /* 0x000fd2000f8e18ff */
[----:B------:R-:W1:Y:S02]  /*2910*/  SYNCS.PHASECHK.TRANS64.TRYWAIT P0, [UR4], R3 ;  /* 0x00000003ff0075a7 */ /* 0x000e640008001104 */
[----:B-1----:R-:W-:Y:S05]  /*2920*/  @!P0 BRA `(.L_x_47) ;  /* 0x0000009000708947 */ /* 0x002fea0003800000 */
.L_x_147:
[----:B------:R-:W-:-:S04]  /*2930*/  UIADD3 UR5, UPT, UPT, UR15, 0x1, URZ ;  /* 0x000000010f057890 */ /* 0x000fc8000fffe0ff */
[----:B------:R-:W-:-:S04]  /*2940*/  UISETP.NE.AND UP0, UPT, UR5, 0x3, UPT ;  /* 0x000000030500788c */ /* 0x000fc8000bf05270 */
[----:B------:R-:W-:Y:S02]  /*2950*/  USEL UR7, URZ, 0x1, UP0 ;  /* 0x00000001ff077887 */ /* 0x000fe40008000000 */
[----:B------:R-:W-:-:S04]  /*2960*/  USEL UR5, UR5, URZ, UP0 ;  /* 0x000000ff05057287 */ /* 0x000fc80008000000 */
[----:B------:R-:W-:Y:S01]  /*2970*/  ULEA UR4, UR5, UR6, 0x3 ;  /* 0x0000000605047291 */ /* 0x000fe2000f8e18ff */
[----:B------:R-:W-:-:S04]  /*2980*/  LOP3.LUT R15, R15, UR7, RZ, 0x3c, !PT ;  /* 0x000000070f0f7c12 */ /* 0x000fc8000f8e3cff */
[----:B-1----:R-:W-:-:S04]  /*2990*/  SHF.L.U32 R3, R15, 0x1f, RZ ;  /* 0x0000001f0f037819 */ /* 0x002fc800000006ff */
[----:B------:R-:W1:Y:S02]  /*29a0*/  SYNCS.PHASECHK.TRANS64.TRYWAIT P0, [UR4], R3 ;  /* 0x00000003ff0075a7 */ /* 0x000e640008001104 */
[----:B-1----:R-:W-:Y:S05]  /*29b0*/  @!P0 BRA `(.L_x_48) ;  /* 0x0000009000648947 */ /* 0x002fea0003800000 */
.L_x_149:
[----:B------:R-:W-:-:S04]  /*29c0*/  UIADD3 UR5, UPT, UPT, UR5, 0x1, URZ ;  /* 0x0000000105057890 */ /* 0x000fc8000fffe0ff */
[----:B------:R-:W-:-:S04]  /*29d0*/  UISETP.NE.AND UP0, UPT, UR5, 0x3, UPT ;  /* 0x000000030500788c */ /* 0x000fc8000bf05270 */
[----:B------:R-:W-:Y:S02]  /*29e0*/  USEL UR4, URZ, 0x1, UP0 ;  /* 0x00000001ff047887 */ /* 0x000fe40008000000 */
[----:B------:R-:W-:-:S04]  /*29f0*/  USEL UR5, UR5, URZ, UP0 ;  /* 0x000000ff05057287 */ /* 0x000fc80008000000 */
[----:B------:R-:W-:Y:S01]  /*2a00*/  ULEA UR5, UR5, UR6, 0x3 ;  /* 0x0000000605057291 */ /* 0x000fe2000f8e18ff */
[----:B-1----:R-:W-:-:S04]  /*2a10*/  LOP3.LUT R3, R15, UR4, RZ, 0x3c, !PT ;  /* 0x000000040f037c12 */ /* 0x002fc8000f8e3cff */
[----:B------:R-:W-:Y:S01]  /*2a20*/  SHF.L.U32 R3, R3, 0x1f, RZ ;  /* 0x0000001f03037819 */ /* 0x000fe200000006ff */
[----:B----4-:R-:W-:-:S07]  /*2a30*/  IMAD.U32 R0, RZ, RZ, UR5 ;  /* 0x00000005ff007e24 */ /* 0x010fce000f8e00ff */
.L_x_49:
[----:B-1----:R1:W2:Y:S02]  /*2a40*/  SYNCS.PHASECHK.TRANS64.TRYWAIT P0, [R0+URZ], R3 ;  /* 0x00000003000075a7 */ /* 0x0022a400080011ff */
[----:B--2---:R-:W-:Y:S05]  /*2a50*/  @!P0 NANOSLEEP.SYNCS 0x989680 ;  /* 0x009896800000895d */ /* 0x004fea0003900000 */
[----:B------:R-:W2:Y:S02]  /*2a60*/  @!P0 SYNCS.PHASECHK.TRANS64 P0, [R0+URZ], R3 ;  /* 0x00000003000085a7 */ /* 0x000ea400080010ff */
[----:B--2---:R-:W-:Y:S05]  /*2a70*/  @P0 EXIT ;  /* 0x000000000000094d */ /* 0x004fea0003800000 */
[----:B------:R-:W-:Y:S05]  /*2a80*/  BRA `(.L_x_49) ;  /* 0xfffffffc00ec7947 */ /* 0x000fea000383ffff */
.L_x_22:
[----:B------:R-:W-:-:S04]  /*2a90*/  UISETP.NE.AND UP0, UPT, UR45, URZ, UPT ;  /* 0x000000ff2d00728c */ /* 0x000fc8000bf05270 */
[----:B------:R-:W-:-:S09]  /*2aa0*/  UISETP.NE.OR UP0, UPT, UR7, 0x1, UP0 ;  /* 0x000000010700788c */ /* 0x000fd20008705670 */
[----:B------:R-:W-:Y:S05]  /*2ab0*/  BRA.U UP0, `(.L_x_50) ;  /* 0x00000005004c7547 */ /* 0x000fea000b800000 */
[----:B------:R-:W-:Y:S01]  /*2ac0*/  HFMA2 R3, -RZ, RZ, 0, 0 ;  /* 0x00000000ff037431 */ /* 0x000fe200000001ff */
[----:B------:R-:W-:Y:S01]  /*2ad0*/  ISETP.GE.U32.AND P2, PT, R8, 0x2, PT ;  /* 0x000000020800780c */ /* 0x000fe20003f46070 */
[----:B------:R-:W-:Y:S01]  /*2ae0*/  IMAD.MOV.U32 R12, RZ, RZ, 0x1 ;  /* 0x00000001ff0c7424 */ /* 0x000fe200078e00ff */
[----:B------:R-:W-:Y:S01]  /*2af0*/  CS2R R10, SRZ ;  /* 0x00000000000a7805 */ /* 0x000fe2000001ff00 */
[----:B------:R-:W-:Y:S01]  /*2b00*/  IMAD.MOV.U32 R9, RZ, RZ, RZ ;  /* 0x000000ffff097224 */ /* 0x000fe200078e00ff */
[----:B------:R-:W-:Y:S01]  /*2b10*/  UMOV UR4, 0x400 ;  /* 0x0000040000047882 */ /* 0x000fe20000000000 */
[----:B------:R-:W-:Y:S01]  /*2b20*/  UMOV UR6, URZ ;  /* 0x000000ff00067c82 */ /* 0x000fe20008000000 */
[----:B------:R-:W-:-:S12]  /*2b30*/  ULEA UR45, UR45, UR4, 0x18 ;  /* 0x000000042d2d7291 */ /* 0x000fd8000f8ec0ff */
.L_x_54:
[----:B------:R-:W-:Y:S02]  /*2b40*/  LEA R0, R3, UR45, 0x3 ;  /* 0x0000002d03007c11 */ /* 0x000fe4000f8e18ff */
[----:B------:R-:W-:-:S03]  /*2b50*/  SHF.L.U32 R5, R9, 0x1f, RZ ;  /* 0x0000001f09057819 */ /* 0x000fc600000006ff */
[----:B------:R-:W-:Y:S01]  /*2b60*/  VIADD R4, R0, 0xc0 ;  /* 0x000000c000047836 */ /* 0x000fe20000000000 */
[----:B------:R-:W1:Y:S02]  /*2b70*/  SYNCS.PHASECHK.TRANS64.TRYWAIT P0, [R0+URZ+0xb0], R5 ;  /* 0x0000b005000075a7 */ /* 0x000e6400080011ff */
[----:B-1----:R-:W-:Y:S05]  /*2b80*/  @!P0 BRA `(.L_x_51) ;  /* 0x0000009000088947 */ /* 0x002fea0003800000 */
.L_x_150:
[----:B------:R-:W-:Y:S01]  /*2b90*/  ULEA UR5, UR6, UR45, 0x3 ;  /* 0x0000002d06057291 */ /* 0x000fe2000f8e18ff */
[----:B------:R-:W-:Y:S01]  /*2ba0*/  PRMT R4, RZ, 0x654, R4 ;  /* 0x00000654ff047816 */ /* 0x000fe20000000004 */
[----:B-1----:R-:W-:Y:S01]  /*2bb0*/  @!P2 IMAD.MOV.U32 R5, RZ, RZ, 0x10 ;  /* 0x00000010ff05a424 */ /* 0x002fe200078e00ff */
[----:B------:R-:W-:Y:S01]  /*2bc0*/  SHF.L.U32 R7, R12, 0x1f, RZ ;  /* 0x0000001f0c077819 */ /* 0x000fe200000006ff */
[----:B------:R-:W-:Y:S01]  /*2bd0*/  UIADD3 UR4, UPT, UPT, UR5, 0x80, URZ ;  /* 0x0000008005047890 */ /* 0x000fe2000fffe0ff */
[----:B------:R1:W-:Y:S05]  /*2be0*/  SYNCS.ARRIVE.TRANS64.RED.A1T0 RZ, [R4+URZ], RZ ;  /* 0x000000ff04ff79a7 */ /* 0x0003ea00081004ff */
[----:B------:R-:W-:Y:S01]  /*2bf0*/  IMAD.U32 R13, RZ, RZ, UR4 ;  /* 0x00000004ff0d7e24 */ /* 0x000fe2000f8e00ff */
[----:B------:R-:W2:Y:S04]  /*2c00*/  SYNCS.PHASECHK.TRANS64.TRYWAIT P0, [UR5+0x90], R7 ;  /* 0x00009007ff0075a7 */ /* 0x000ea80008001105 */
[----:B------:R-:W-:Y:S01]  /*2c10*/  PRMT R13, R8, 0x654, R13 ;  /* 0x00000654080d7816 */ /* 0x000fe2000000000d */
[----:B-12---:R-:W-:Y:S06]  /*2c20*/  @!P0 BRA `(.L_x_52) ;  /* 0x0000008c00f48947 */ /* 0x006fec0003800000 */
.L_x_152:
[----:B------:R-:W-:Y:S01]  /*2c30*/  ULEA UR4, UR6, UR45, 0x4 ;  /* 0x0000002d06047291 */ /* 0x000fe2000f8e20ff */
[----:B------:R-:W-:Y:S01]  /*2c40*/  SEL R2, R13, R2, !P2 ;  /* 0x000000020d027207 */ /* 0x000fe20005000000 */
[----:B------:R-:W-:Y:S01]  /*2c50*/  UIADD3 UR5, UPT, UPT, UR5, 0x80, URZ ;  /* 0x0000008005057890 */ /* 0x000fe2000fffe0ff */
[----:B-1----:R-:W-:Y:S01]  /*2c60*/  LEA R0, R11, UR45, 0x3 ;  /* 0x0000002d0b007c11 */ /* 0x002fe2000f8e18ff */
[----:B------:R-:W-:Y:S01]  /*2c70*/  UIADD3 UR4, UPT, UPT, UR4, 0xe0, URZ ;  /* 0x000000e004047890 */ /* 0x000fe2000fffe0ff */
[----:B------:R1:W-:Y:S01]  /*2c80*/  @!P2 SYNCS.ARRIVE.TRANS64.RED RZ, [R2+URZ], R5 ;  /* 0x0000000502ffa9a7 */ /* 0x0003e200080004ff */
[----:B------:R-:W-:Y:S01]  /*2c90*/  UIADD3 UR6, UPT, UPT, UR6, 0x1, URZ ;  /* 0x0000000106067890 */ /* 0x000fe2000fffe0ff */
[----:B------:R-:W-:-:S03]  /*2ca0*/  VIADD R3, R3, 0x1 ;  /* 0x0000000103037836 */ /* 0x000fc60000000000 */
[----:B------:R-:W-:Y:S02]  /*2cb0*/  UISETP.NE.AND UP0, UPT, UR6, 0x2, UPT ;  /* 0x000000020600788c */ /* 0x000fe4000bf05270 */
[----:B------:R-:W-:Y:S01]  /*2cc0*/  ISETP.NE.AND P0, PT, R3, 0x2, PT ;  /* 0x000000020300780c */ /* 0x000fe20003f05270 */
[----:B------:R-:W-:Y:S06]  /*2cd0*/  UGETNEXTWORKID.BROADCAST [UR4], [UR5] ;  /* 0x00000000040073ca */ /* 0x000fec0008000100 */
[----:B------:R-:W-:Y:S02]  /*2ce0*/  USEL UR4, URZ, 0x1, UP0 ;  /* 0x00000001ff047887 */ /* 0x000fe40008000000 */
[----:B------:R-:W-:-:S04]  /*2cf0*/  USEL UR6, UR6, URZ, UP0 ;  /* 0x000000ff06067287 */ /* 0x000fc80008000000 */
[----:B------:R-:W-:Y:S02]  /*2d00*/  LOP3.LUT R12, R12, UR4, RZ, 0x3c, !PT ;  /* 0x000000040c0c7c12 */ /* 0x000fe4000f8e3cff */
[----:B-1----:R-:W-:-:S04]  /*2d10*/  SHF.L.U32 R5, R10, 0x1f, RZ ;  /* 0x0000001f0a057819 */ /* 0x002fc800000006ff */
[----:B------:R-:W1:Y:S02]  /*2d20*/  SYNCS.PHASECHK.TRANS64.TRYWAIT P1, [R0+URZ+0x80], R5 ;  /* 0x00008005000075a7 */ /* 0x000e6400080211ff */
[----:B-1----:R-:W-:Y:S05]  /*2d30*/  @!P1 BRA `(.L_x_53) ;  /* 0x0000008c00c89947 */ /* 0x002fea0003800000 */
.L_x_153:
[----:B------:R-:W-:Y:S01]  /*2d40*/  LEA R4, R11, UR45, 0x4 ;  /* 0x0000002d0b047c11 */ /* 0x000fe2000f8e20ff */
[----:B-1----:R-:W-:Y:S01]  /*2d50*/  VIADD R0, R0, 0x90 ;  /* 0x0000009000007836 */ /* 0x002fe20000000000 */
[----:B------:R-:W-:Y:S01]  /*2d60*/  SEL R3, R3, RZ, P0 ;  /* 0x000000ff03037207 */ /* 0x000fe20000000000 */
[----:B------:R-:W-:-:S03]  /*2d70*/  VIADD R11, R11, 0x1 ;  /* 0x000000010b0b7836 */ /* 0x000fc60000000000 */
[----:B------:R-:W1:Y:S01]  /*2d80*/  LDS.128 R4, [R4+0xe0] ;  /* 0x0000e00004047984 */ /* 0x000e620000000c00 */
[----:B------:R-:W-:Y:S02]  /*2d90*/  PRMT R0, RZ, 0x654, R0 ;  /* 0x00000654ff007816 */ /* 0x000fe40000000000 */
[C---:B------:R-:W-:Y:S01]  /*2da0*/  ISETP.NE.AND P1, PT, R11.reuse, 0x2, PT ;  /* 0x000000020b00780c */ /* 0x040fe20003f25270 */
[----:B------:R-:W-:Y:S01]  /*2db0*/  @!PT LDS RZ, [RZ] ;  /* 0x00000000fffff984 */ /* 0x000fe20000000800 */
[----:B------:R-:W-:Y:S01]  /*2dc0*/  @!PT LDS RZ, [RZ] ;  /* 0x00000000fffff984 */ /* 0x000fe20000000800 */
[----:B------:R-:W-:Y:S01]  /*2dd0*/  @!PT LDS RZ, [RZ] ;  /* 0x00000000fffff984 */ /* 0x000fe20000000800 */
[----:B------:R-:W-:Y:S01]  /*2de0*/  @!PT LDS RZ, [RZ] ;  /* 0x00000000fffff984 */ /* 0x000fe20000000800 */
[----:B------:R2:W-:Y:S06]  /*2df0*/  MEMBAR.ALL.CTA ;  /* 0x0000000000007992 */ /* 0x0005ec0000008000 */
[----:B--2---:R-:W2:Y:S01]  /*2e00*/  FENCE.VIEW.ASYNC.S ;  /* 0x00000000000073c6 */ /* 0x004ea20000000000 */
[----:B------:R-:W-:Y:S01]  /*2e10*/  SEL R11, R11, RZ, P1 ;  /* 0x000000ff0b0b7207 */ /* 0x000fe20000800000 */
[----:B--2---:R2:W-:Y:S01]  /*2e20*/  SYNCS.ARRIVE.TRANS64.RED.A1T0 RZ, [R0+URZ], RZ ;  /* 0x000000ff00ff79a7 */ /* 0x0045e200081004ff */
[----:B-1----:R-:W-:-:S02]  /*2e30*/  LOP3.LUT P3, RZ, R6, 0x1, RZ, 0xc0, !PT ;  /* 0x0000000106ff7812 */ /* 0x002fc4000786c0ff */
[----:B------:R-:W-:-:S04]  /*2e40*/  SEL R5, RZ, 0x1, P1 ;  /* 0x00000001ff057807 */ /* 0x000fc80000800000 */
[----:B------:R-:W-:Y:S02]  /*2e50*/  LOP3.LUT R10, R10, R5, RZ, 0x3c, !PT ;  /* 0x000000050a0a7212 */ /* 0x000fe400078e3cff */
[----:B--2---:R-:W-:-:S04]  /*2e60*/  SEL R0, RZ, 0x1, P0 ;  /* 0x00000001ff007807 */ /* 0x004fc80000000000 */
[----:B------:R-:W-:Y:S01]  /*2e70*/  LOP3.LUT R9, R9, R0, RZ, 0x3c, !PT ;  /* 0x0000000009097212 */ /* 0x000fe200078e3cff */
[----:B------:R-:W-:Y:S06]  /*2e80*/  @P3 BRA `(.L_x_54) ;  /* 0xfffffffc002c3947 */ /* 0x000fec000383ffff */
[----:B------:R-:W-:Y:S01]  /*2e90*/  ULEA UR5, UR6, UR45, 0x3 ;  /* 0x0000002d06057291 */ /* 0x000fe2000f8e18ff */
[----:B------:R-:W-:-:S08]  /*2ea0*/  SHF.L.U32 R3, R12, 0x1f, RZ ;  /* 0x0000001f0c037819 */ /* 0x000fd000000006ff */
[----:B------:R-:W1:Y:S02]  /*2eb0*/  SYNCS.PHASECHK.TRANS64 P0, [UR5+0x90], R3 ;  /* 0x00009003ff0075a7 */ /* 0x000e640008001005 */
[----:B-1----:R-:W-:Y:S05]  /*2ec0*/  @P0 BRA `(.L_x_55) ;  /* 0x0000000000080947 */ /* 0x002fea0003800000 */
[----:B------:R-:W1:Y:S02]  /*2ed0*/  SYNCS.PHASECHK.TRANS64.TRYWAIT P0, [UR5+0x90], R3 ;  /* 0x00009003ff0075a7 */ /* 0x000e640008001105 */
[----:B-1----:R-:W-:Y:S05]  /*2ee0*/  @!P0 BRA `(.L_x_56) ;  /* 0x0000008c00708947 */ /* 0x002fea0003800000 */
.L_x_55:
[----:B------:R-:W-:-:S04]  /*2ef0*/  UIADD3 UR4, UPT, UPT, UR6, 0x1, URZ ;  /* 0x0000000106047890 */ /* 0x000fc8000fffe0ff */
[----:B------:R-:W-:-:S04]  /*2f00*/  UISETP.NE.AND UP0, UPT, UR4, 0x2, UPT ;  /* 0x000000020400788c */ /* 0x000fc8000bf05270 */
[----:B------:R-:W-:Y:S02]  /*2f10*/  USEL UR7, URZ, 0x1, UP0 ;  /* 0x00000001ff077887 */ /* 0x000fe40008000000 */
[----:B------:R-:W-:-:S04]  /*2f20*/  USEL UR4, UR4, URZ, UP0 ;  /* 0x000000ff04047287 */ /* 0x000fc80008000000 */
[----:B------:R-:W-:Y:S01]  /*2f30*/  ULEA UR4, UR4, UR45, 0x3 ;  /* 0x0000002d04047291 */ /* 0x000fe2000f8e18ff */
[----:B-1----:R-:W-:-:S04]  /*2f40*/  LOP3.LUT R3, R12, UR7, RZ, 0x3c, !PT ;  /* 0x000000070c037c12 */ /* 0x002fc8000f8e3cff */
[----:B------:R-:W-:-:S04]  /*2f50*/  SHF.L.U32 R0, R3, 0x1f, RZ ;  /* 0x0000001f03007819 */ /* 0x000fc800000006ff */
[----:B------:R-:W1:Y:S02]  /*2f60*/  SYNCS.PHASECHK.TRANS64 P0, [UR4+0x90], R0 ;  /* 0x00009000ff0075a7 */ /* 0x000e640008001004 */
[----:B-1-3--:R-:W-:Y:S05]  /*2f70*/  @P0 EXIT ;  /* 0x000000000000094d */ /* 0x00afea0003800000 */
[----:B------:R-:W-:Y:S02]  /*2f80*/  SHF.L.U32 R3, R3, 0x1f, RZ ;  /* 0x0000001f03037819 */ /* 0x000fe400000006ff */
[----:B------:R-:W-:-:S07]  /*2f90*/  MOV R0, UR4 ;  /* 0x0000000400007c02 */ /* 0x000fce0008000f00 */
.L_x_57:
[----:B-1----:R1:W2:Y:S02]  /*2fa0*/  SYNCS.PHASECHK.TRANS64.TRYWAIT P0, [R0+URZ+0x90], R3 ;  /* 0x00009003000075a7 */ /* 0x0022a400080011ff */
[----:B--2---:R-:W-:Y:S05]  /*2fb0*/  @!P0 NANOSLEEP.SYNCS 0x989680 ;  /* 0x009896800000895d */ /* 0x004fea0003900000 */
[----:B------:R-:W2:Y:S02]  /*2fc0*/  @!P0 SYNCS.PHASECHK.TRANS64 P0, [R0+URZ+0x90], R3 ;  /* 0x00009003000085a7 */ /* 0x000ea400080010ff */
[----:B--2---:R-:W-:Y:S05]  /*2fd0*/  @P0 EXIT ;  /* 0x000000000000094d */ /* 0x004fea0003800000 */
[----:B------:R-:W-:Y:S05]  /*2fe0*/  BRA `(.L_x_57) ;  /* 0xfffffffc00ec7947 */ /* 0x000fea000383ffff */
.L_x_50:
[----:B------:R-:W-:Y:S05]  /*2ff0*/  BRA.U UP3, `(.L_x_58) ;  /* 0x0000001503007547 */ /* 0x000fea000b800000 */
[----:B------:R-:W-:Y:S01]  /*3000*/  UMOV UR4, 0x40 ;  /* 0x0000004000047882 */ /* 0x000fe20000000000 */
[----:B------:R-:W-:Y:S01]  /*3010*/  NOP ;  /* 0x0000000000007918 */ /* 0x000fe20000000000 */
[----:B------:R-:W-:Y:S01]  /*3020*/  ULEA UR4, UR45, UR4, 0x18 ;  /* 0x000000042d047291 */ /* 0x000fe2000f8ec0ff */
[----:B------:R-:W-:Y:S02]  /*3030*/  UMOV UR5, 0x400 ;  /* 0x0000040000057882 */ /* 0x000fe40000000000 */
[----:B------:R-:W-:-:S06]  /*3040*/  ULEA UR45, UR45, UR5, 0x18 ;  /* 0x000000052d2d7291 */ /* 0x000fcc000f8ec0ff */
[----:B------:R-:W1:Y:S02]  /*3050*/  LDS.U8 R2, [UR4+0x1c] ;  /* 0x00001c04ff027984 */ /* 0x000e640008000000 */
[----:B-1----:R-:W-:-:S13]  /*3060*/  ISETP.NE.AND P0, PT, R2, RZ, PT ;  /* 0x000000ff0200720c */ /* 0x002fda0003f05270 */
[----:B------:R-:W-:Y:S05]  /*3070*/  @P0 BRA `(.L_x_59) ;  /* 0x0000000000580947 */ /* 0x000fea0003800000 */
[----:B------:R-:W-:-:S13]  /*3080*/  ELECT P0, URZ, PT ;  /* 0x0000000000ff782f */ /* 0x000fda0003800000 */
[----:B------:R-:W-:Y:S05]  /*3090*/  @!P0 BRA `(.L_x_60) ;  /* 0x0000000000608947 */ /* 0x000fea0003800000 */
[----:B------:R-:W-:Y:S01]  /*30a0*/  UMOV UR5, 0x10 ;  /* 0x0000001000057882 */ /* 0x000fe20000000000 */
[----:B------:R-:W-:Y:S01]  /*30b0*/  HFMA2 R2, -RZ, RZ, 0, 5.9604644775390625e-08 ;  /* 0x00000001ff027431 */ /* 0x000fe200000001ff */
[----:B------:R-:W-:-:S03]  /*30c0*/  MOV R3, 0xffff ;  /* 0x0000ffff00037802 */ /* 0x000fc60000000f00 */
[----:B------:R-:W-:Y:S04]  /*30d0*/  DEPBAR.LE SB1, 0x36 ;  /* 0x00009d800000791a */ /* 0x000fe80000000000 */
[----:B------:R-:W1:Y:S02]  /*30e0*/  UTCATOMSWS.FIND_AND_SET.ALIGN UP0, UR5, UR5 ;  /* 0x00000005000575e3 */ /* 0x000e640008000800 */
[----:B-1----:R-:W-:Y:S01]  /*30f0*/  MOV R4, UR5 ;  /* 0x0000000500047c02 */ /* 0x002fe20008000f00 */
[----:B------:R-:W-:Y:S06]  /*3100*/  BRA.U UP0, `(.L_x_61) ;  /* 0x0000000100187547 */ /* 0x000fec000b800000 */
.L_x_62:
[----:B------:R-:W-:Y:S05]  /*3110*/  NANOSLEEP 0x64 ;  /* 0x000000640000795d */ /* 0x000fea0003800000 */
[----:B------:R-:W-:-:S05]  /*3120*/  UMOV UR5, 0x10 ;  /* 0x0000001000057882 */ /* 0x000fca0000000000 */
[----:B------:R-:W-:Y:S04]  /*3130*/  DEPBAR.LE SB1, 0x36 ;  /* 0x00009d800000791a */ /* 0x000fe80000000000 */
[----:B------:R-:W1:Y:S02]  /*3140*/  UTCATOMSWS.FIND_AND_SET.ALIGN UP0, UR5, UR5 ;  /* 0x00000005000575e3 */ /* 0x000e640008000800 */
[----:B-1----:R-:W-:Y:S01]  /*3150*/  MOV R4, UR5 ;  /* 0x0000000500047c02 */ /* 0x002fe20008000f00 */
[----:B------:R-:W-:Y:S05]  /*3160*/  BRA.U !UP0, `(.L_x_62) ;  /* 0xfffffffd08e87547 */ /* 0x000fea000b83ffff */
.L_x_61:
[-C--:B------:R-:W-:Y:S02]  /*3170*/  SHF.L.U32 R3, R3, R4.reuse, RZ ;  /* 0x0000000403037219 */ /* 0x080fe400000006ff */
[----:B------:R-:W-:Y:S01]  /*3180*/  SHF.L.U32 R2, R2, R4, RZ ;  /* 0x0000000402027219 */ /* 0x000fe200000006ff */
[----:B------:R-:W-:Y:S02]  /*3190*/  IMAD.SHL.U32 R4, R4, 0x20, RZ ;  /* 0x0000002004047824 */ /* 0x000fe400078e00ff */
[----:B------:R1:W-:Y:S04]  /*31a0*/  ATOMS.OR RZ, [UR4+0x14], R3 ;  /* 0x00001403ffff798c */ /* 0x0003e8000b000004 */
[----:B------:R1:W-:Y:S04]  /*31b0*/  ATOMS.OR RZ, [UR4+0x18], R2 ;  /* 0x00001802ffff798c */ /* 0x0003e8000b000004 */
[----:B------:R1:W-:Y:S01]  /*31c0*/  STS [UR45+0x100], R4 ;  /* 0x00010004ff007988 */ /* 0x0003e2000800082d */
[----:B------:R-:W-:Y:S05]  /*31d0*/  BRA `(.L_x_60) ;  /* 0x0000000000107947 */ /* 0x000fea0003800000 */
.L_x_59:
[----:B------:R-:W-:-:S05]  /*31e0*/  MOV R2, 0xffffffff ;  /* 0xffffffff00027802 */ /* 0x000fca0000000f00 */
[----:B------:R1:W-:Y:S02]  /*31f0*/  STS [UR45+0x100], R2 ;  /* 0x00010002ff007988 */ /* 0x0003e4000800082d */
[----:B-1----:R-:W-:Y:S02]  /*3200*/  MOV R2, 0x3220 ;  /* 0x0000322000027802 */ /* 0x002fe40000000f00 */
[----:B---3-5:R-:W-:Y:S05]  /*3210*/  CALL.REL.NOINC `($__internal_1_$__cuda_sm10x_tcgen05_guardrail_trap_phase_invalid_during_alloc) ;  /* 0x0000009000907944 */ /* 0x028fea0003c00000 */
.L_x_60:
[----:B------:R-:W-:Y:S05]  /*3220*/  WARPSYNC.ALL ;  /* 0x0000000000007948 */ /* 0x000fea0003800000 */
[----:B------:R-:W2:Y:S01]  /*3230*/  S2UR UR13, SR_CgaCtaId ;  /* 0x00000000000d79c3 */ /* 0x000ea20000008800 */
[----:B------:R-:W-:Y:S01]  /*3240*/  UMOV UR4, 0x400 ;  /* 0x0000040000047882 */ /* 0x000fe20000000000 */
[----:B------:R-:W-:-:S06]  /*3250*/  NOP ;  /* 0x0000000000007918 */ /* 0x000fcc0000000000 */
[----:B------:R-:W-:Y:S06]  /*3260*/  BAR.ARV 0x6, 0xa0 ;  /* 0x0182800000007b1d */ /* 0x000fec0000002000 */
[----:B------:R-:W4:Y:S01]  /*3270*/  LDCU UR5, c[0x0][0x38c] ;  /* 0x00007180ff0577ac */ /* 0x000f220008000800 */
[----:B------:R-:W-:Y:S01]  /*3280*/  CS2R R8, SRZ ;  /* 0x0000000000087805 */ /* 0x000fe2000001ff00 */
[----:B-1----:R-:W-:Y:S01]  /*3290*/  IMAD.MOV.U32 R3, RZ, RZ, RZ ;  /* 0x000000ffff037224 */ /* 0x002fe200078e00ff */
[----:B------:R-:W-:Y:S01]  /*32a0*/  UMOV UR22, 0x1 ;  /* 0x0000000100167882 */ /* 0x000fe20000000000 */
[----:B------:R-:W-:Y:S01]  /*32b0*/  UMOV UR25, URZ ;  /* 0x000000ff00197c82 */ /* 0x000fe20008000000 */
[----:B------:R-:W-:Y:S01]  /*32c0*/  UMOV UR36, URZ ;  /* 0x000000ff00247c82 */ /* 0x000fe20008000000 */
[----:B------:R-:W-:Y:S01]  /*32d0*/  UMOV UR32, URZ ;  /* 0x000000ff00207c82 */ /* 0x000fe20008000000 */
[----:B------:R-:W-:Y:S01]  /*32e0*/  UMOV UR30, URZ ;  /* 0x000000ff001e7c82 */ /* 0x000fe20008000000 */
[----:B------:R-:W-:Y:S01]  /*32f0*/  UMOV UR28, URZ ;  /* 0x000000ff001c7c82 */ /* 0x000fe20008000000 */
[----:B--2---:R-:W-:Y:S01]  /*3300*/  ULEA UR13, UR13, UR4, 0x18 ;  /* 0x000000040d0d7291 */ /* 0x004fe2000f8ec0ff */
[----:B------:R-:W1:Y:S03]  /*3310*/  LDCU UR4, c[0x0][0x38c] ;  /* 0x00007180ff0477ac */ /* 0x000e660008000800 */
[----:B------:R-:W-:-:S02]  /*3320*/  UIADD3 UR17, UPT, UPT, UR13, 0x10800, URZ ;  /* 0x000108000d117890 */ /* 0x000fc4000fffe0ff */
[----:B----4-:R-:W-:-:S03]  /*3330*/  UISETP.GE.AND UP0, UPT, UR5, 0x1, UPT ;  /* 0x000000010500788c */ /* 0x010fc6000bf06270 */
[----:B------:R-:W2:Y:S01]  /*3340*/  LDS R2, [UR13+0x100] ;  /* 0x0001000dff027984 */ /* 0x000ea20008000800 */
[----:B------:R-:W-:Y:S02]  /*3350*/  UISETP.GE.U32.AND UP3, UPT, UR5, 0x81, UPT ;  /* 0x000000810500788c */ /* 0x000fe4000bf66070 */
[----:B------:R-:W-:Y:S02]  /*3360*/  UIADD3 UR18, UPT, UPT, UR13, 0x1c800, URZ ;  /* 0x0001c8000d127890 */ /* 0x000fe4000fffe0ff */
[----:B------:R-:W-:Y:S02]  /*3370*/  UIADD3 UR19, UPT, UPT, UR13, 0x34800, URZ ;  /* 0x000348000d137890 */ /* 0x000fe4000fffe0ff */
[----:B------:R-:W-:Y:S02]  /*3380*/  UIADD3 UR20, UPT, UPT, UR13, 0x34e00, URZ ;  /* 0x00034e000d147890 */ /* 0x000fe4000fffe0ff */
[----:B------:R-:W-:Y:S02]  /*3390*/  USHF.R.U32.HI UR17, URZ, 0x4, UR17 ;  /* 0x00000004ff117899 */ /* 0x000fe40008011611 */
[----:B-1----:R-:W-:-:S02]  /*33a0*/  UIADD3 UR4, UPT, UPT, UR4, 0x7f, URZ ;  /* 0x0000007f04047890 */ /* 0x002fc4000fffe0ff */
[----:B------:R-:W-:Y:S02]  /*33b0*/  USHF.R.U32.HI UR18, URZ, 0x4, UR18 ;  /* 0x00000004ff127899 */ /* 0x000fe40008011612 */
[----:B------:R-:W-:Y:S02]  /*33c0*/  USHF.R.S32.HI UR12, URZ, 0x1f, UR4 ;  /* 0x0000001fff0c7899 */ /* 0x000fe40008011404 */
[----:B------:R-:W-:Y:S02]  /*33d0*/  USHF.R.U32.HI UR19, URZ, 0x4, UR19 ;  /* 0x00000004ff137899 */ /* 0x000fe40008011613 */
[----:B------:R-:W-:Y:S02]  /*33e0*/  ULEA.HI UR12, UR12, UR4, URZ, 0x7 ;  /* 0x000000040c0c7291 */ /* 0x000fe4000f8f38ff */
[----:B------:R-:W-:Y:S02]  /*33f0*/  USHF.R.U32.HI UR20, URZ, 0x4, UR20 ;  /* 0x00000004ff147899 */ /* 0x000fe40008011614 */
[----:B------:R-:W-:-:S02]  /*3400*/  ULOP3.LUT UR17, UR17, 0x3fff, URZ, 0xc0, !UPT ;  /* 0x00003fff11117892 */ /* 0x000fc4000f8ec0ff */
[----:B------:R-:W-:Y:S02]  /*3410*/  ULOP3.LUT UR18, UR18, 0x3fff, URZ, 0xc0, !UPT ;  /* 0x00003fff12127892 */ /* 0x000fe4000f8ec0ff */
[----:B------:R-:W-:Y:S02]  /*3420*/  ULOP3.LUT UR19, UR19, 0x3fff, URZ, 0xc0, !UPT ;  /* 0x00003fff13137892 */ /* 0x000fe4000f8ec0ff */
[----:B------:R-:W-:Y:S02]  /*3430*/  ULOP3.LUT UR20, UR20, 0x3fff, URZ, 0xc0, !UPT ;  /* 0x00003fff14147892 */ /* 0x000fe4000f8ec0ff */
[----:B------:R-:W-:Y:S02]  /*3440*/  USHF.R.S32.HI UR12, URZ, 0x7, UR12 ;  /* 0x00000007ff0c7899 */ /* 0x000fe4000801140c */
[----:B------:R-:W-:Y:S02]  /*3450*/  UIADD3 UR21, UPT, UPT, UR13, 0xa0, URZ ;  /* 0x000000a00d157890 */ /* 0x000fe4000fffe0ff */
[----:B------:R-:W-:-:S02]  /*3460*/  ULOP3.LUT UR17, UR17, 0x10000, URZ, 0xfc, !UPT ;  /* 0x0001000011117892 */ /* 0x000fc4000f8efcff */
[----:B------:R-:W-:Y:S02]  /*3470*/  ULOP3.LUT UR18, UR18, 0x10000, URZ, 0xfc, !UPT ;  /* 0x0001000012127892 */ /* 0x000fe4000f8efcff */
[----:B------:R-:W-:Y:S01]  /*3480*/  ULOP3.LUT UR19, UR19, 0x10000, URZ, 0xfc, !UPT ;  /* 0x0001000013137892 */ /* 0x000fe2000f8efcff */
[----:B--2---:R-:W-:Y:S01]  /*3490*/  R2UR UR27, R2 ;  /* 0x00000000021b72ca */ /* 0x004fe200000e0000 */
[----:B------:R-:W-:Y:S02]  /*34a0*/  ULOP3.LUT UR20, UR20, 0x10000, URZ, 0xfc, !UPT ;  /* 0x0001000014147892 */ /* 0x000fe4000f8efcff */
[----:B------:R-:W-:-:S10]  /*34b0*/  UIADD3 UR26, UPT, UPT, UR12, -0x1, URZ ;  /* 0xffffffff0c1a7890 */ /* 0x000fd4000fffe0ff */
[----:B------:R-:W-:Y:S02]  /*34c0*/  UIADD3 UR10, UPT, UPT, UR27, 0x1c0, URZ ;  /* 0x000001c01b0a7890 */ /* 0x000fe4000fffe0ff */
[----:B------:R-:W-:Y:S02]  /*34d0*/  UIADD3 UR11, UPT, UPT, UR27, 0x1c4, URZ ;  /* 0x000001c41b0b7890 */ /* 0x000fe4000fffe0ff */
[----:B------:R-:W-:Y:S02]  /*34e0*/  UIADD3 UR8, UPT, UPT, UR27, 0x400001c0, URZ ;  /* 0x400001c01b087890 */ /* 0x000fe4000fffe0ff */
[----:B------:R-:W-:Y:S02]  /*34f0*/  UIADD3 UR9, UPT, UPT, UR27, 0x400001c4, URZ ;  /* 0x400001c41b097890 */ /* 0x000fe4000fffe0ff */
[----:B------:R-:W-:Y:S02]  /*3500*/  UIADD3 UR6, UPT, UPT, UR27, -0x7ffffe40, URZ ;  /* 0x800001c01b067890 */ /* 0x000fe4000fffe0ff */
[----:B------:R-:W-:-:S02]  /*3510*/  UIADD3 UR7, UPT, UPT, UR27, -0x7ffffe3c, URZ ;  /* 0x800001c41b077890 */ /* 0x000fc4000fffe0ff */
[----:B------:R-:W-:Y:S02]  /*3520*/  UIADD3 UR4, UPT, UPT, UR27, -0x3ffffe40, URZ ;  /* 0xc00001c01b047890 */ /* 0x000fe4000fffe0ff */
[----:B------:R-:W-:Y:S02]  /*3530*/  UIADD3 UR5, UPT, UPT, UR27, -0x3ffffe3c, URZ ;  /* 0xc00001c41b057890 */ /* 0x000fe4000fffe0ff */
[----:B------:R-:W-:Y:S02]  /*3540*/  USHF.R.U32.HI UR51, URZ, 0x11, UR10 ;  /* 0x00000011ff337899 */ /* 0x000fe4000801160a */
[----:B------:R-:W-:Y:S02]  /*3550*/  USHF.R.U32.HI UR50, URZ, 0x1a, UR11 ;  /* 0x0000001aff327899 */ /* 0x000fe4000801160b */
[----:B------:R-:W-:Y:S02]  /*3560*/  USHF.R.U32.HI UR49, URZ, 0x11, UR8 ;  /* 0x00000011ff317899 */ /* 0x000fe40008011608 */
[----:B------:R-:W-:-:S02]  /*3570*/  USHF.R.U32.HI UR48, URZ, 0x1a, UR9 ;  /* 0x0000001aff307899 */ /* 0x000fc40008011609 */
[----:B------:R-:W-:Y:S02]  /*3580*/  USHF.R.U32.HI UR47, URZ, 0x11, UR6 ;  /* 0x00000011ff2f7899 */ /* 0x000fe40008011606 */
[----:B------:R-:W-:Y:S02]  /*3590*/  USHF.R.U32.HI UR46, URZ, 0x1a, UR7 ;  /* 0x0000001aff2e7899 */ /* 0x000fe40008011607 */
[----:B------:R-:W-:Y:S02]  /*35a0*/  USHF.R.U32.HI UR45, URZ, 0x11, UR4 ;  /* 0x00000011ff2d7899 */ /* 0x000fe40008011604 */
[----:B---3--:R-:W-:Y:S02]  /*35b0*/  USHF.R.U32.HI UR44, URZ, 0x1a, UR5 ;  /* 0x0000001aff2c7899 */ /* 0x008fe40008011605 */
[----:B------:R-:W-:Y:S02]  /*35c0*/  ULOP3.LUT UR51, UR51, 0x6000, URZ, 0xc0, !UPT ;  /* 0x0000600033337892 */ /* 0x000fe4000f8ec0ff */
[----:B------:R-:W-:-:S02]  /*35d0*/  ULOP3.LUT UR50, UR50, 0x30, URZ, 0xc0, !UPT ;  /* 0x0000003032327892 */ /* 0x000fc4000f8ec0ff */
[----:B------:R-:W-:Y:S02]  /*35e0*/  ULOP3.LUT UR49, UR49, 0x6000, URZ, 0xc0, !UPT ;  /* 0x0000600031317892 */ /* 0x000fe4000f8ec0ff */
[----:B------:R-:W-:Y:S02]  /*35f0*/  ULOP3.LUT UR48, UR48, 0x30, URZ, 0xc0, !UPT ;  /* 0x0000003030307892 */ /* 0x000fe4000f8ec0ff */
[----:B------:R-:W-:Y:S02]  /*3600*/  ULOP3.LUT UR47, UR47, 0x6000, URZ, 0xc0, !UPT ;  /* 0x000060002f2f7892 */ /* 0x000fe4000f8ec0ff */
[----:B------:R-:W-:Y:S02]  /*3610*/  ULOP3.LUT UR46, UR46, 0x30, URZ, 0xc0, !UPT ;  /* 0x000000302e2e7892 */ /* 0x000fe4000f8ec0ff */
        /* <DEDUP_REMOVED lines=10> */
[----:B------:R-:W-:Y:S02]  /*36c0*/  UPRMT UR51, UR50, 0x5410, UR51 ;  /* 0x0000541032337896 */ /* 0x000fe40008000033 */
[----:B------:R-:W-:Y:S02]  /*36d0*/  UPRMT UR49, UR48, 0x5410, UR49 ;  /* 0x0000541030317896 */ /* 0x000fe40008000031 */
[----:B------:R-:W-:Y:S02]  /*36e0*/  UPRMT UR47, UR46, 0x5410, UR47 ;  /* 0x000054102e2f7896 */ /* 0x000fe4000800002f */
[----:B------:R-:W-:Y:S01]  /*36f0*/  UPRMT UR45, UR44, 0x5410, UR45 ;  /* 0x000054102c2d7896 */ /* 0x000fe2000800002d */
[----:B------:R-:W-:Y:S01]  /*3700*/  UMOV UR50, URZ ;  /* 0x000000ff00327c82 */ /* 0x000fe20008000000 */
[----:B------:R-:W-:Y:S01]  /*3710*/  UMOV UR48, URZ ;  /* 0x000000ff00307c82 */ /* 0x000fe20008000000 */
[----:B------:R-:W-:Y:S01]  /*3720*/  UMOV UR46, URZ ;  /* 0x000000ff002e7c82 */ /* 0x000fe20008000000 */
[----:B------:R-:W-:Y:S01]  /*3730*/  UMOV UR44, URZ ;  /* 0x000000ff002c7c82 */ /* 0x000fe20008000000 */
[----:B------:R-:W-:Y:S01]  /*3740*/  UMOV UR37, UR51 ;  /* 0x0000003300257c82 */ /* 0x000fe20008000000 */
[----:B------:R-:W-:Y:S01]  /*3750*/  UMOV UR33, UR49 ;  /* 0x0000003100217c82 */ /* 0x000fe20008000000 */
[----:B------:R-:W-:Y:S01]  /*3760*/  UMOV UR31, UR47 ;  /* 0x0000002f001f7c82 */ /* 0x000fe20008000000 */
[----:B------:R-:W-:-:S05]  /*3770*/  UMOV UR29, UR45 ;  /* 0x0000002d001d7c82 */ /* 0x000fca0008000000 */
.L_x_72:
[C---:B------:R-:W-:Y:S02]  /*3780*/  LEA R2, R9.reuse, UR13, 0x3 ;  /* 0x0000000d09027c11 */ /* 0x040fe4000f8e18ff */
[----:B------:R-:W-:Y:S02]  /*3790*/  SHF.L.U32 R5, R8, 0x1f, RZ ;  /* 0x0000001f08057819 */ /* 0x000fe400000006ff */
[----:B------:R-:W-:Y:S02]  /*37a0*/  LEA R4, R9, UR13, 0x4 ;  /* 0x0000000d09047c11 */ /* 0x000fe4000f8e20ff */
[----:B-1----:R-:W1:Y:S02]  /*37b0*/  SYNCS.PHASECHK.TRANS64.TRYWAIT P0, [R2+URZ+0x80], R5 ;  /* 0x00008005020075a7 */ /* 0x002e6400080011ff */
[----:B-1----:R-:W-:Y:S05]  /*37c0*/  @!P0 BRA `(.L_x_63) ;  /* 0x0000008400508947 */ /* 0x002fea0003800000 */
.L_x_155:
[----:B-1----:R-:W1:Y:S01]  /*37d0*/  LDS.128 R4, [R4+0xe0] ;  /* 0x0000e00004047984 */ /* 0x002e620000000c00 */
[----:B------:R-:W-:Y:S01]  /*37e0*/  VIADD R2, R2, 0x90 ;  /* 0x0000009002027836 */ /* 0x000fe20000000000 */
[----:B------:R-:W-:Y:S01]  /*37f0*/  ULOP3.LUT UR16, UR22, 0x1, URZ, 0x3c, !UPT ;  /* 0x0000000116107892 */ /* 0x000fe2000f8e3cff */
[----:B------:R-:W-:Y:S01]  /*3800*/  VIADD R9, R9, 0x1 ;  /* 0x0000000109097836 */ /* 0x000fe20000000000 */
[----:B------:R-:W-:Y:S01]  /*3810*/  @!PT LDS RZ, [RZ] ;  /* 0x00000000fffff984 */ /* 0x000fe20000000800 */
[----:B------:R-:W-:Y:S01]  /*3820*/  @!PT LDS RZ, [RZ] ;  /* 0x00000000fffff984 */ /* 0x000fe20000000800 */
[----:B------:R-:W-:Y:S01]  /*3830*/  @!PT LDS RZ, [RZ] ;  /* 0x00000000fffff984 */ /* 0x000fe20000000800 */
[----:B------:R-:W-:Y:S01]  /*3840*/  @!PT LDS RZ, [RZ] ;  /* 0x00000000fffff984 */ /* 0x000fe20000000800 */
[----:B------:R2:W-:Y:S06]  /*3850*/  MEMBAR.ALL.CTA ;  /* 0x0000000000007992 */ /* 0x0005ec0000008000 */
[----:B--2---:R-:W2:Y:S01]  /*3860*/  FENCE.VIEW.ASYNC.S ;  /* 0x00000000000073c6 */ /* 0x004ea20000000000 */
[----:B------:R-:W-:Y:S01]  /*3870*/  UMOV UR35, 0x1 ;  /* 0x0000000100237882 */ /* 0x000fe20000000000 */
[----:B------:R-:W-:Y:S01]  /*3880*/  PRMT R2, RZ, 0x654, R2 ;  /* 0x00000654ff027816 */ /* 0x000fe20000000002 */
[----:B------:R-:W-:Y:S01]  /*3890*/  UIMAD UR15, UR16, 0xc0, UR27 ;  /* 0x000000c0100f78a4 */ /* 0x000fe2000f8e021b */
[----:B------:R-:W-:Y:S01]  /*38a0*/  UMOV UR23, UR12 ;  /* 0x0000000c00177c82 */ /* 0x000fe20008000000 */
[----:B------:R-:W-:Y:S01]  /*38b0*/  UMOV UR24, URZ ;  /* 0x000000ff00187c82 */ /* 0x000fe20008000000 */
[----:B--2---:R2:W-:Y:S01]  /*38c0*/  SYNCS.ARRIVE.TRANS64.RED.A1T0 RZ, [R2+URZ], RZ ;  /* 0x000000ff02ff79a7 */ /* 0x0045e200081004ff */
[----:B-1----:R-:W-:Y:S01]  /*38d0*/  LOP3.LUT P2, RZ, R6, 0x1, RZ, 0xc0, !PT ;  /* 0x0000000106ff7812 */ /* 0x002fe2000784c0ff */
[----:B--2---:R-:W-:-:S12]  /*38e0*/  BRA.U !UP0, `(.L_x_64) ;  /* 0x0000000108ec7547 */ /* 0x004fd8000b800000 */
[----:B------:R-:W-:Y:S01]  /*38f0*/  ULEA UR23, UR25, UR13, 0x3 ;  /* 0x0000000d19177291 */ /* 0x000fe2000f8e18ff */
[----:B------:R-:W-:-:S08]  /*3900*/  SHF.L.U32 R5, R3, 0x1f, RZ ;  /* 0x0000001f03057819 */ /* 0x000fd000000006ff */
[----:B------:R-:W1:Y:S02]  /*3910*/  SYNCS.PHASECHK.TRANS64.TRYWAIT P0, [UR23], R5 ;  /* 0x00000005ff0075a7 */ /* 0x000e640008001117 */
[----:B-1----:R-:W-:Y:S05]  /*3920*/  @P0 BRA `(.L_x_65) ;  /* 0x0000000000080947 */ /* 0x002fea0003800000 */
[----:B------:R-:W1:Y:S02]  /*3930*/  SYNCS.PHASECHK.TRANS64.TRYWAIT P0, [UR23], R5 ;  /* 0x00000005ff0075a7 */ /* 0x000e640008001117 */
[----:B-1----:R-:W-:Y:S05]  /*3940*/  @!P0 BRA `(.L_x_66) ;  /* 0x0000008400048947 */ /* 0x002fea0003800000 */
.L_x_65:
[----:B------:R-:W-:Y:S01]  /*3950*/  UIADD3 UR14, UPT, UPT, UR25, 0x1, URZ ;  /* 0x00000001190e7890 */ /* 0x000fe2000fffe0ff */
[----:B------:R-:W-:Y:S01]  /*3960*/  PLOP3.LUT P1, PT, PT, PT, UP3, 0x80, 0x8 ;  /* 0x000000000008781c */ /* 0x000fe20003f2f038 */
[----:B------:R-:W-:Y:S01]  /*3970*/  ULEA UR38, UR25, UR20, 0x6 ;  /* 0x0000001419267291 */ /* 0x000fe2000f8e30ff */
[----:B-1----:R-:W-:Y:S01]  /*3980*/  IMAD.U32 R2, RZ, RZ, UR22 ;  /* 0x00000016ff027e24 */ /* 0x002fe2000f8e00ff */
[----:B------:R-:W-:Y:S02]  /*3990*/  UISETP.NE.AND UP1, UPT, UR14, 0x3, UPT ;  /* 0x000000030e00788c */ /* 0x000fe4000bf25270 */
[----:B------:R-:W-:Y:S02]  /*39a0*/  ULEA UR40, UR25, UR19, 0x5 ;  /* 0x0000001319287291 */ /* 0x000fe4000f8e28ff */
[----:B------:R-:W-:Y:S01]  /*39b0*/  USEL UR34, URZ, 0x1, UP1 ;  /* 0x00000001ff227887 */ /* 0x000fe20008800000 */
[----:B------:R-:W-:Y:S01]  /*39c0*/  SHF.L.U32 R5, R2, 0x1f, RZ ;  /* 0x0000001f02057819 */ /* 0x000fe200000006ff */
[----:B------:R-:W-:-:S02]  /*39d0*/  USEL UR14, UR14, URZ, UP1 ;  /* 0x000000ff0e0e7287 */ /* 0x000fc40008800000 */
[----:B------:R-:W-:Y:S02]  /*39e0*/  UIADD3 UR42, UPT, UPT, UR38, 0x20, URZ ;  /* 0x00000020262a7890 */ /* 0x000fe4000fffe0ff */
[----:B------:R-:W-:Y:S01]  /*39f0*/  @UP3 ULEA UR24, UR14, UR13, 0x3 ;  /* 0x0000000d0e183291 */ /* 0x000fe2000f8e18ff */
[----:B------:R-:W-:Y:S01]  /*3a00*/  LOP3.LUT R3, R3, UR34, RZ, 0x3c, !PT ;  /* 0x0000002203037c12 */ /* 0x000fe2000f8e3cff */
[----:B------:R-:W-:Y:S01]  /*3a10*/  UMOV UR41, 0x4008 ;  /* 0x0000400800297882 */ /* 0x000fe20000000000 */
[----:B------:R-:W-:Y:S01]  /*3a20*/  UMOV UR39, 0x4008 ;  /* 0x0000400800277882 */ /* 0x000fe20000000000 */
[----:B------:R-:W-:Y:S01]  /*3a30*/  UMOV UR43, 0x4008 ;  /* 0x00004008002b7882 */ /* 0x000fe20000000000 */
[----:B------:R-:W-:Y:S01]  /*3a40*/  @P1 SHF.L.U32 R4, R3, 0x1f, RZ ;  /* 0x0000001f03041819 */ /* 0x000fe200000006ff */
[----:B------:R-:W-:-:S03]  /*3a50*/  UMOV UR35, 0x1 ;  /* 0x0000000100237882 */ /* 0x000fc60000000000 */
[----:B------:R-:W1:Y:S01]  /*3a60*/  @P1 SYNCS.PHASECHK.TRANS64.TRYWAIT P0, [UR24], R4 ;  /* 0x00000004ff0015a7 */ /* 0x000e620008001118 */
[----:B------:R2:W-:Y:S01]  /*3a70*/  UTCCP.T.S.4x32dp128bit tmem[UR27+0x1c0], gdesc[UR40] ;  /* 0x0001c0281b0079e7 */ /* 0x0005e20009100000 */
[----:B------:R2:W-:Y:S01]  /*3a80*/  UTCCP.T.S.4x32dp128bit tmem[UR27+0x1c4], gdesc[UR38] ;  /* 0x0001c4261b0079e7 */ /* 0x0005e20009100000 */
[----:B------:R2:W-:Y:S01]  /*3a90*/  UTCCP.T.S.4x32dp128bit tmem[UR27+0x1c8], gdesc[UR42] ;  /* 0x0001c82a1b0079e7 */ /* 0x0005e20009100000 */
[----:B------:R-:W3:Y:S01]  /*3aa0*/  SYNCS.PHASECHK.TRANS64.TRYWAIT P3, [UR13+0xa8], R5 ;  /* 0x0000a805ff0075a7 */ /* 0x000ee2000806110d */
[----:B-1----:R-:W-:Y:S01]  /*3ab0*/  @P1 VOTEU.ANY UP1, P0 ;  /* 0x0000000000ff1886 */ /* 0x002fe20000020100 */
[----:B------:R-:W-:Y:S01]  /*3ac0*/  @UP3 USEL UR35, URZ, 0x1, !UP1 ;  /* 0x00000001ff233887 */ /* 0x000fe2000c800000 */
[----:B--23--:R-:W-:Y:S11]  /*3ad0*/  @!P3 BRA `(.L_x_67) ;  /* 0x0000008000b8b947 */ /* 0x00cff60003800000 */
.L_x_158:
[----:B------:R-:W-:Y:S01]  /*3ae0*/  ELECT P0, URZ, PT ;  /* 0x0000000000ff782f */ /* 0x000fe20003800000 */
[----:B------:R-:W-:Y:S02]  /*3af0*/  ULEA UR24, UR25, UR18, 0xb ;  /* 0x0000001219187291 */ /* 0x000fe4000f8e58ff */
[----:B------:R-:W-:Y:S02]  /*3b00*/  ULEA UR38, UR25, UR17, 0xa ;  /* 0x0000001119267291 */ /* 0x000fe4000f8e50ff */
[----:B------:R-:W-:Y:S02]  /*3b10*/  UIADD3 UR58, UPT, UPT, UR24, 0x2, URZ ;  /* 0x00000002183a7890 */ /* 0x000fe4000fffe0ff */
[----:B------:R-:W-:Y:S02]  /*3b20*/  UIADD3 UR56, UPT, UPT, UR38, 0x2, URZ ;  /* 0x0000000226387890 */ /* 0x000fe4000fffe0ff */
[----:B------:R-:W-:Y:S02]  /*3b30*/  UIADD3 UR54, UPT, UPT, UR24, 0x4, URZ ;  /* 0x0000000418367890 */ /* 0x000fe4000fffe0ff */
[----:B------:R-:W-:-:S02]  /*3b40*/  UIADD3 UR52, UPT, UPT, UR38, 0x4, URZ ;  /* 0x0000000426347890 */ /* 0x000fc4000fffe0ff */
[----:B-1----:R-:W-:Y:S01]  /*3b50*/  @P0 LOP3.LUT R2, R0, 0xffff, RZ, 0xc0, !PT ;  /* 0x0000ffff00020812 */ /* 0x002fe200078ec0ff */
[----:B------:R-:W-:Y:S02]  /*3b60*/  UIADD3 UR40, UPT, UPT, UR38, 0x6, URZ ;  /* 0x0000000626287890 */ /* 0x000fe4000fffe0ff */
[----:B------:R-:W-:Y:S01]  /*3b70*/  UIADD3 UR42, UPT, UPT, UR24, 0x6, URZ ;  /* 0x00000006182a7890 */ /* 0x000fe2000fffe0ff */
[----:B------:R-:W-:Y:S01]  /*3b80*/  @P0 R2UR UR22, R2 ;  /* 0x00000000021602ca */ /* 0x000fe200000e0000 */
[----:B------:R-:W-:Y:S01]  /*3b90*/  UIADD3 UR34, UPT, UPT, UR23, 0x18, URZ ;  /* 0x0000001817227890 */ /* 0x000fe2000fffe0ff */
[----:B------:R-:W-:Y:S01]  /*3ba0*/  UMOV UR25, 0x40004040 ;  /* 0x4000404000197882 */ /* 0x000fe20000000000 */
[----:B------:R-:W-:Y:S01]  /*3bb0*/  UMOV UR39, 0x40004040 ;  /* 0x4000404000277882 */ /* 0x000fe20000000000 */
[----:B------:R-:W-:Y:S01]  /*3bc0*/  UMOV UR59, 0x40004040 ;  /* 0x40004040003b7882 */ /* 0x000fe20000000000 */
[----:B------:R-:W-:Y:S01]  /*3bd0*/  UMOV UR57, 0x40004040 ;  /* 0x4000404000397882 */ /* 0x000fe20000000000 */
[----:B------:R1:W-:Y:S01]  /*3be0*/  UTCQMMA gdesc[UR38], gdesc[UR24], tmem[UR15], tmem[UR50], idesc[UR51], tmem[UR10], !UPT ;  /* 0x000a321826007dea */ /* 0x0003e2000f80030f */
[----:B------:R-:W-:Y:S01]  /*3bf0*/  UMOV UR55, 0x40004040 ;  /* 0x4000404000377882 */ /* 0x000fe20000000000 */
[----:B------:R-:W-:Y:S01]  /*3c00*/  UMOV UR53, 0x40004040 ;  /* 0x4000404000357882 */ /* 0x000fe20000000000 */
[----:B------:R-:W-:Y:S01]  /*3c10*/  UMOV UR43, 0x40004040 ;  /* 0x40004040002b7882 */ /* 0x000fe20000000000 */
[----:B------:R-:W-:Y:S01]  /*3c20*/  UMOV UR41, 0x40004040 ;  /* 0x4000404000297882 */ /* 0x000fe20000000000 */
[----:B------:R2:W-:Y:S01]  /*3c30*/  UTCQMMA gdesc[UR56], gdesc[UR58], tmem[UR15], tmem[UR48], idesc[UR49], tmem[UR8], UPT ;  /* 0x0008303a38007dea */ /* 0x0005e2000b80030f */
[----:B------:R2:W-:Y:S01]  /*3c40*/  UTCQMMA gdesc[UR52], gdesc[UR54], tmem[UR15], tmem[UR46], idesc[UR47], tmem[UR6], UPT ;  /* 0x00062e3634007dea */ /* 0x0005e2000b80030f */
[----:B------:R2:W-:Y:S01]  /*3c50*/  UTCQMMA gdesc[UR40], gdesc[UR42], tmem[UR15], tmem[UR44], idesc[UR45], tmem[UR4], UPT ;  /* 0x00042c2a28007dea */ /* 0x0005e2000b80030f */
[----:B------:R2:W-:Y:S01]  /*3c60*/  UTCBAR.MULTICAST [UR34], URZ, UR22 ;  /* 0x000000ff220073e9 */ /* 0x0005e20008000816 */
[----:B------:R-:W-:Y:S01]  /*3c70*/  UMOV UR23, UR26 ;  /* 0x0000001a00177c82 */ /* 0x000fe20008000000 */
[----:B-1----:R-:W-:Y:S01]  /*3c80*/  UMOV UR24, 0x1 ;  /* 0x0000000100187882 */ /* 0x002fe20000000000 */
[----:B------:R-:W-:-:S05]  /*3c90*/  UMOV UR25, UR14 ;  /* 0x0000000e00197c82 */ /* 0x000fca0008000000 */
.L_x_64:
[----:B------:R-:W-:-:S09]  /*3ca0*/  UISETP.GE.AND UP1, UPT, UR23, 0x1, UPT ;  /* 0x000000011700788c */ /* 0x000fd2000bf26270 */
[----:B------:R-:W-:Y:S05]  /*3cb0*/  BRA.U !UP1, `(.L_x_68) ;  /* 0x0000000109f87547 */ /* 0x000fea000b800000 */
[----:B------:R-:W-:Y:S01]  /*3cc0*/  UIADD3 UR23, UPT, UPT, UR23, -0x1, URZ ;  /* 0xffffffff17177890 */ /* 0x000fe2000fffe0ff */
[----:B--2---:R-:W-:-:S11]  /*3cd0*/  UMOV UR22, UR25 ;  /* 0x0000001900167c82 */ /* 0x004fd60008000000 */
.L_x_71:
[----:B------:R-:W-:Y:S02]  /*3ce0*/  UISETP.NE.AND UP1, UPT, UR35, URZ, UPT ;  /* 0x000000ff2300728c */ /* 0x000fe4000bf25270 */
[----:B------:R-:W-:Y:S07]  /*3cf0*/  ULEA UR14, UR22, UR13, 0x3 ;  /* 0x0000000d160e7291 */ /* 0x000fee000f8e18ff */
[----:B------:R-:W-:Y:S05]  /*3d00*/  BRA.U UP1, `(.L_x_69) ;  /* 0x00000001010c7547 */ /* 0x000fea000b800000 */
[----:B------:R-:W-:Y:S04]  /*3d10*/  SHF.L.U32 R5, R3, 0x1f, RZ ;  /* 0x0000001f03057819 */ /* 0x000fe800000006ff */
[----:B------:R-:W1:Y:S02]  /*3d20*/  SYNCS.PHASECHK.TRANS64.TRYWAIT P0, [UR14], R5 ;  /* 0x00000005ff0075a7 */ /* 0x000e64000800110e */
[----:B-1----:R-:W-:Y:S05]  /*3d30*/  @!P0 BRA `(.L_x_70) ;  /* 0x0000008000388947 */ /* 0x002fea0003800000 */
.L_x_69:
[----:B------:R-:W-:Y:S02]  /*3d40*/  UISETP.NE.AND UP1, UPT, UR23, URZ, UPT ;  /* 0x000000ff1700728c */ /* 0x000fe4000bf25270 */
[----:B------:R-:W-:Y:S01]  /*3d50*/  UIADD3 UR25, UPT, UPT, UR22, 0x1, URZ ;  /* 0x0000000116197890 */ /* 0x000fe2000fffe0ff */
[----:B------:R-:W-:Y:S03]  /*3d60*/  ELECT P3, URZ, PT ;  /* 0x0000000000ff782f */ /* 0x000fe60003860000 */
[----:B------:R-:W-:Y:S01]  /*3d70*/  UISETP.NE.AND UP2, UPT, UR25, 0x3, UPT ;  /* 0x000000031900788c */ /* 0x000fe2000bf45270 */
[----:B------:R-:W-:Y:S01]  /*3d80*/  PLOP3.LUT P1, PT, PT, PT, UP1, 0x80, 0x8 ;  /* 0x000000000008781c */ /* 0x000fe20003f2f018 */
[----:B------:R-:W-:Y:S02]  /*3d90*/  ULEA UR42, UR22, UR20, 0x6 ;  /* 0x00000014162a7291 */ /* 0x000fe4000f8e30ff */
[----:B------:R-:W-:Y:S02]  /*3da0*/  USEL UR35, URZ, 0x1, UP2 ;  /* 0x00000001ff237887 */ /* 0x000fe40009000000 */
[----:B------:R-:W-:Y:S02]  /*3db0*/  USEL UR25, UR25, URZ, UP2 ;  /* 0x000000ff19197287 */ /* 0x000fe40009000000 */
[----:B------:R-:W-:Y:S02]  /*3dc0*/  ULEA UR40, UR22, UR18, 0xb ;  /* 0x0000001216287291 */ /* 0x000fe4000f8e58ff */
[----:B------:R-:W-:Y:S01]  /*3dd0*/  @UP1 ULEA UR34, UR25, UR13, 0x3 ;  /* 0x0000000d19221291 */ /* 0x000fe2000f8e18ff */
[----:B------:R-:W-:Y:S01]  /*3de0*/  LOP3.LUT R3, R3, UR35, RZ, 0x3c, !PT ;  /* 0x0000002303037c12 */ /* 0x000fe2000f8e3cff */
[----:B------:R-:W-:Y:S01]  /*3df0*/  ULEA UR38, UR22, UR17, 0xa ;  /* 0x0000001116267291 */ /* 0x000fe2000f8e50ff */
[----:B-1----:R-:W-:Y:S01]  /*3e00*/  @P3 LOP3.LUT R2, R0, 0xffff, RZ, 0xc0, !PT ;  /* 0x0000ffff00023812 */ /* 0x002fe200078ec0ff */
[----:B------:R-:W-:Y:S01]  /*3e10*/  ULEA UR52, UR22, UR19, 0x5 ;  /* 0x0000001316347291 */ /* 0x000fe2000f8e28ff */
[----:B------:R-:W-:Y:S01]  /*3e20*/  @P1 SHF.L.U32 R4, R3, 0x1f, RZ ;  /* 0x0000001f03041819 */ /* 0x000fe200000006ff */
[----:B------:R-:W-:Y:S02]  /*3e30*/  UISETP.NE.U32.AND UP2, UPT, UR24, URZ, UPT ;  /* 0x000000ff1800728c */ /* 0x000fe4000bf45070 */
[----:B------:R-:W-:Y:S01]  /*3e40*/  UIADD3 UR66, UPT, UPT, UR42, 0x20, URZ ;  /* 0x000000202a427890 */ /* 0x000fe2000fffe0ff */
[----:B------:R-:W1:Y:S01]  /*3e50*/  @P1 SYNCS.PHASECHK.TRANS64.TRYWAIT P0, [UR34], R4 ;  /* 0x00000004ff0015a7 */ /* 0x000e620008001122 */
[----:B------:R-:W-:Y:S01]  /*3e60*/  UIADD3 UR34, UPT, UPT, UR14, 0x18, URZ ;  /* 0x000000180e227890 */ /* 0x000fe2000fffe0ff */
[----:B------:R-:W-:Y:S01]  /*3e70*/  @P3 R2UR UR14, R2 ;  /* 0x00000000020e32ca */ /* 0x000fe200000e0000 */
[----:B------:R-:W-:Y:S02]  /*3e80*/  UIADD3 UR64, UPT, UPT, UR40, 0x2, URZ ;  /* 0x0000000228407890 */ /* 0x000fe4000fffe0ff */
[----:B------:R-:W-:Y:S02]  /*3e90*/  UIADD3 UR62, UPT, UPT, UR38, 0x2, URZ ;  /* 0x00000002263e7890 */ /* 0x000fe4000fffe0ff */
[----:B------:R-:W-:Y:S02]  /*3ea0*/  UIADD3 UR60, UPT, UPT, UR40, 0x4, URZ ;  /* 0x00000004283c7890 */ /* 0x000fe4000fffe0ff */
[----:B------:R-:W-:Y:S02]  /*3eb0*/  UIADD3 UR58, UPT, UPT, UR38, 0x4, URZ ;  /* 0x00000004263a7890 */ /* 0x000fe4000fffe0ff */
[----:B------:R-:W-:Y:S02]  /*3ec0*/  UIADD3 UR56, UPT, UPT, UR40, 0x6, URZ ;  /* 0x0000000628387890 */ /* 0x000fe4000fffe0ff */
[----:B------:R-:W-:Y:S02]  /*3ed0*/  UIADD3 UR54, UPT, UPT, UR38, 0x6, URZ ;  /* 0x0000000626367890 */ /* 0x000fe4000fffe0ff */
[----:B------:R-:W-:Y:S02]  /*3ee0*/  UIADD3 UR22, UPT, UPT, UR23, 0x1, URZ ;  /* 0x0000000117167890 */ /* 0x000fe4000fffe0ff */
[----:B------:R-:W-:Y:S01]  /*3ef0*/  UIADD3 UR23, UPT, UPT, UR23, -0x1, URZ ;  /* 0xffffffff17177890 */ /* 0x000fe2000fffe0ff */
[----:B------:R-:W-:Y:S01]  /*3f00*/  UMOV UR53, 0x4008 ;  /* 0x0000400800357882 */ /* 0x000fe20000000000 */
[----:B------:R-:W-:Y:S01]  /*3f10*/  UMOV UR43, 0x4008 ;  /* 0x00004008002b7882 */ /* 0x000fe20000000000 */
[----:B------:R3:W-:Y:S01]  /*3f20*/  UTCCP.T.S.4x32dp128bit tmem[UR27+0x1c0], gdesc[UR52] ;  /* 0x0001c0341b0079e7 */ /* 0x0007e20009100000 */
[----:B------:R3:W-:Y:S01]  /*3f30*/  UTCCP.T.S.4x32dp128bit tmem[UR27+0x1c4], gdesc[UR42] ;  /* 0x0001c42a1b0079e7 */ /* 0x0007e20009100000 */
[----:B------:R-:W-:Y:S01]  /*3f40*/  UMOV UR67, 0x4008 ;  /* 0x0000400800437882 */ /* 0x000fe20000000000 */
[----:B------:R-:W-:Y:S01]  /*3f50*/  UMOV UR41, 0x40004040 ;  /* 0x4000404000297882 */ /* 0x000fe20000000000 */
[----:B------:R3:W-:Y:S01]  /*3f60*/  UTCCP.T.S.4x32dp128bit tmem[UR27+0x1c8], gdesc[UR66] ;  /* 0x0001c8421b0079e7 */ /* 0x0007e20009100000 */
[----:B------:R-:W-:Y:S01]  /*3f70*/  UMOV UR39, 0x40004040 ;  /* 0x4000404000277882 */ /* 0x000fe20000000000 */
[----:B------:R-:W-:Y:S01]  /*3f80*/  UMOV UR65, 0x40004040 ;  /* 0x4000404000417882 */ /* 0x000fe20000000000 */
[----:B------:R3:W-:Y:S01]  /*3f90*/  UTCQMMA gdesc[UR38], gdesc[UR40], tmem[UR15], tmem[UR36], idesc[UR37], tmem[UR10], UP2 ;  /* 0x000a242826007dea */ /* 0x0007e2000900030f */
[----:B------:R-:W-:Y:S01]  /*3fa0*/  UMOV UR63, 0x40004040 ;  /* 0x40004040003f7882 */ /* 0x000fe20000000000 */
[----:B------:R-:W-:Y:S01]  /*3fb0*/  UMOV UR61, 0x40004040 ;  /* 0x40004040003d7882 */ /* 0x000fe20000000000 */
[----:B------:R3:W-:Y:S01]  /*3fc0*/  UTCQMMA gdesc[UR62], gdesc[UR64], tmem[UR15], tmem[UR32], idesc[UR33], tmem[UR8], UPT ;  /* 0x000820403e007dea */ /* 0x0007e2000b80030f */
[----:B------:R-:W-:Y:S01]  /*3fd0*/  UMOV UR59, 0x40004040 ;  /* 0x40004040003b7882 */ /* 0x000fe20000000000 */
[----:B------:R-:W-:Y:S01]  /*3fe0*/  UMOV UR57, 0x40004040 ;  /* 0x4000404000397882 */ /* 0x000fe20000000000 */
[----:B------:R3:W-:Y:S01]  /*3ff0*/  UTCQMMA gdesc[UR58], gdesc[UR60], tmem[UR15], tmem[UR30], idesc[UR31], tmem[UR6], UPT ;  /* 0x00061e3c3a007dea */ /* 0x0007e2000b80030f */
[----:B------:R-:W-:Y:S01]  /*4000*/  UMOV UR55, 0x40004040 ;  /* 0x4000404000377882 */ /* 0x000fe20000000000 */
[----:B------:R-:W-:Y:S01]  /*4010*/  UMOV UR35, 0x1 ;  /* 0x0000000100237882 */ /* 0x000fe20000000000 */
[----:B------:R3:W-:Y:S01]  /*4020*/  UTCQMMA gdesc[UR54], gdesc[UR56], tmem[UR15], tmem[UR28], idesc[UR29], tmem[UR4], UPT ;  /* 0x00041c3836007dea */ /* 0x0007e2000b80030f */
[----:B------:R3:W-:Y:S01]  /*4030*/  UTCBAR.MULTICAST [UR34], URZ, UR14 ;  /* 0x000000ff220073e9 */ /* 0x0007e2000800080e */
[----:B------:R-:W-:Y:S01]  /*4040*/  UMOV UR24, 0x1 ;  /* 0x0000000100187882 */ /* 0x000fe20000000000 */
[----:B-1----:R-:W-:Y:S01]  /*4050*/  @P1 VOTEU.ANY UP2, P0 ;  /* 0x0000000000ff1886 */ /* 0x002fe20000040100 */
[----:B------:R-:W-:Y:S02]  /*4060*/  @UP1 USEL UR35, URZ, 0x1, !UP2 ;  /* 0x00000001ff231887 */ /* 0x000fe4000d000000 */
[----:B------:R-:W-:Y:S03]  /*4070*/  UISETP.GT.U32.AND UP1, UPT, UR22, 0x1, UPT ;  /* 0x000000011600788c */ /* 0x000fe6000bf24070 */
[----:B------:R-:W-:Y:S06]  /*4080*/  UMOV UR22, UR25 ;  /* 0x0000001900167c82 */ /* 0x000fec0008000000 */
[----:B---3--:R-:W-:Y:S05]  /*4090*/  BRA.U UP1, `(.L_x_71) ;  /* 0xfffffffd01107547 */ /* 0x008fea000b83ffff */
.L_x_68:
[C---:B------:R-:W-:Y:S01]  /*40a0*/  ISETP.NE.AND P0, PT, R9.reuse, 0x2, PT ;  /* 0x000000020900780c */ /* 0x040fe20003f05270 */
[----:B------:R1:W-:Y:S01]  /*40b0*/  UTCBAR [UR21], URZ ;  /* 0x000000ff150073e9 */ /* 0x0003e200080000ff */
[----:B--2---:R-:W-:Y:S02]  /*40c0*/  UMOV UR22, UR16 ;  /* 0x0000001000167c82 */ /* 0x004fe40008000000 */
[----:B------:R-:W-:Y:S02]  /*40d0*/  SEL R5, RZ, 0x1, P0 ;  /* 0x00000001ff057807 */ /* 0x000fe40000000000 */
[----:B------:R-:W-:Y:S02]  /*40e0*/  SEL R9, R9, RZ, P0 ;  /* 0x000000ff09097207 */ /* 0x000fe40000000000 */
[----:B------:R-:W-:Y:S01]  /*40f0*/  LOP3.LUT R8, R8, R5, RZ, 0x3c, !PT ;  /* 0x0000000508087212 */ /* 0x000fe200078e3cff */
[----:B------:R-:W-:Y:S06]  /*4100*/  @P2 BRA `(.L_x_72) ;  /* 0xfffffff4009c2947 */ /* 0x000fec000383ffff */
[----:B------:R-:W2:Y:S01]  /*4110*/  S2UR UR4, SR_CgaCtaId ;  /* 0x00000000000479c3 */ /* 0x000ea20000008800 */
[----:B------:R-:W-:Y:S01]  /*4120*/  ELECT P0, URZ, PT ;  /* 0x0000000000ff782f */ /* 0x000fe20003800000 */
[----:B------:R-:W-:Y:S01]  /*4130*/  IMAD.MOV.U32 R0, RZ, RZ, 0x1 ;  /* 0x00000001ff007424 */ /* 0x000fe200078e00ff */
[----:B------:R-:W-:Y:S01]  /*4140*/  UMOV UR5, 0x40 ;  /* 0x0000004000057882 */ /* 0x000fe20000000000 */
[----:B------:R-:W-:-:S04]  /*4150*/  SHF.L.U32 R3, RZ, 0x1f, RZ ;  /* 0x0000001fff037819 */ /* 0x000fc800000006ff */
[----:B------:R-:W-:Y:S01]  /*4160*/  UVIRTCOUNT.DEALLOC.SMPOOL 0x80 ;  /* 0x000000800000784c */ /* 0x000fe20000000000 */
[----:B--2---:R-:W-:-:S09]  /*4170*/  ULEA UR4, UR4, UR5, 0x18 ;  /* 0x0000000504047291 */ /* 0x004fd2000f8ec0ff */
[----:B------:R2:W-:Y:S01]  /*4180*/  @P0 STS.U8 [UR4+0x1c], R0 ;  /* 0x00001c00ff000988 */ /* 0x0005e20008000004 */
[----:B------:R-:W3:Y:S02]  /*4190*/  SYNCS.PHASECHK.TRANS64.TRYWAIT P0, [UR13+0xd0], R3 ;  /* 0x0000d003ff0075a7 */ /* 0x000ee4000800110d */
[----:B--23--:R-:W-:Y:S05]  /*41a0*/  @!P0 BRA `(.L_x_73) ;  /* 0x0000007c00348947 */ /* 0x00cfea0003800000 */
.L_x_161:
[----:B------:R-:W-:Y:S01]  /*41b0*/  NOP ;  /* 0x0000000000007918 */ /* 0x000fe20000000000 */
[----:B--2---:R-:W2:Y:S01]  /*41c0*/  LDS R0, [UR4+0x14] ;  /* 0x00001404ff007984 */ /* 0x004ea20008000800 */
[----:B------:R-:W-:Y:S01]  /*41d0*/  ULOP3.LUT UR6, UR27, 0xffff, URZ, 0xc0, !UPT ;  /* 0x0000ffff1b067892 */ /* 0x000fe2000f8ec0ff */
[----:B------:R-:W-:Y:S01]  /*41e0*/  UMOV UR8, 0xffff ;  /* 0x0000ffff00087882 */ /* 0x000fe20000000000 */
[----:B------:R-:W-:Y:S02]  /*41f0*/  UMOV UR5, 0x1 ;  /* 0x0000000100057882 */ /* 0x000fe40000000000 */
[----:B------:R-:W-:-:S04]  /*4200*/  USHF.R.U32.HI UR6, URZ, 0x5, UR6 ;  /* 0x00000005ff067899 */ /* 0x000fc80008011606 */
[----:B------:R-:W-:Y:S02]  /*4210*/  USHF.L.U32 UR8, UR8, UR6, URZ ;  /* 0x0000000608087299 */ /* 0x000fe400080006ff */
[----:B------:R-:W-:-:S04]  /*4220*/  USHF.L.U32 UR5, UR5, UR6, URZ ;  /* 0x0000000605057299 */ /* 0x000fc800080006ff */
[----:B--2---:R-:W-:-:S04]  /*4230*/  LOP3.LUT R0, R0, UR8, RZ, 0xc0, !PT ;  /* 0x0000000800007c12 */ /* 0x004fc8000f8ec0ff */
[----:B------:R-:W-:-:S13]  /*4240*/  ISETP.NE.AND P0, PT, R0, UR8, PT ;  /* 0x0000000800007c0c */ /* 0x000fda000bf05270 */
[----:B------:R-:W-:Y:S05]  /*4250*/  @P0 BRA `(.L_x_74) ;  /* 0x0000000000580947 */ /* 0x000fea0003800000 */
[----:B------:R-:W2:Y:S02]  /*4260*/  LDS R0, [UR4+0x18] ;  /* 0x00001804ff007984 */ /* 0x000ea40008000800 */
[----:B--2---:R-:W-:-:S04]  /*4270*/  LOP3.LUT R0, R0, UR5, RZ, 0xc0, !PT ;  /* 0x0000000500007c12 */ /* 0x004fc8000f8ec0ff */
[----:B------:R-:W-:-:S13]  /*4280*/  ISETP.NE.AND P0, PT, R0, UR5, PT ;  /* 0x0000000500007c0c */ /* 0x000fda000bf05270 */
[----:B------:R-:W-:Y:S05]  /*4290*/  @P0 BRA `(.L_x_75) ;  /* 0x00000000003c0947 */ /* 0x000fea0003800000 */
[----:B------:R-:W2:Y:S01]  /*42a0*/  S2R R2, SR_LANEID ;  /* 0x0000000000027919 */ /* 0x000ea20000000000 */
[----:B------:R-:W-:Y:S01]  /*42b0*/  ULOP3.LUT UR8, URZ, UR8, URZ, 0x33, !UPT ;  /* 0x00000008ff087292 */ /* 0x000fe2000f8e33ff */
[----:B------:R-:W-:Y:S01]  /*42c0*/  LOP3.LUT R4, RZ, UR5, RZ, 0x33, !PT ;  /* 0x00000005ff047c12 */ /* 0x000fe2000f8e33ff */
[----:B------:R-:W-:Y:S02]  /*42d0*/  VOTEU.ANY UR7, UPT, PT ;  /* 0x0000000000077886 */ /* 0x000fe400038e0100 */
[----:B------:R-:W-:Y:S01]  /*42e0*/  UFLO.U32 UR7, UR7 ;  /* 0x00000007000772bd */ /* 0x000fe200080e0000 */
[----:B------:R-:W3:Y:S01]  /*42f0*/  REDUX UR5, R4 ;  /* 0x00000000040573c4 */ /* 0x000ee20000000000 */
[----:B------:R-:W-:-:S06]  /*4300*/  IMAD.U32 R0, RZ, RZ, UR8 ;  /* 0x00000008ff007e24 */ /* 0x000fcc000f8e00ff */
[----:B------:R4:W-:Y:S01]  /*4310*/  UTCATOMSWS.AND URZ, UR8 ;  /* 0x0000000800ff79e3 */ /* 0x0009e20008000000 */
[----:B------:R-:W1:Y:S01]  /*4320*/  REDUX UR6, R0 ;  /* 0x00000000000673c4 */ /* 0x000e620000000000 */
[----:B--2---:R-:W-:Y:S01]  /*4330*/  ISETP.EQ.U32.AND P0, PT, R2, UR7, PT ;  /* 0x0000000702007c0c */ /* 0x004fe2000bf02070 */
[----:B---3--:R-:W-:Y:S01]  /*4340*/  IMAD.U32 R2, RZ, RZ, UR5 ;  /* 0x00000005ff027e24 */ /* 0x008fe2000f8e00ff */
[----:B-1----:R-:W-:-:S11]  /*4350*/  MOV R3, UR6 ;  /* 0x0000000600037c02 */ /* 0x002fd60008000f00 */
[----:B------:R4:W-:Y:S04]  /*4360*/  @P0 ATOMS.AND RZ, [UR4+0x14], R3 ;  /* 0x00001403ffff098c */ /* 0x0009e8000a800004 */
[----:B------:R4:W-:Y:S01]  /*4370*/  @P0 ATOMS.AND RZ, [UR4+0x18], R2 ;  /* 0x00001802ffff098c */ /* 0x0009e2000a800004 */
[----:B------:R-:W-:Y:S05]  /*4380*/  BRA `(.L_x_76) ;  /* 0x0000000000147947 */ /* 0x000fea0003800000 */
.L_x_75:
[----:B------:R-:W-:Y:S02]  /*4390*/  MOV R2, 0x43b0 ;  /* 0x000043b000027802 */ /* 0x000fe40000000f00 */
[----:B-1---5:R-:W-:Y:S05]  /*43a0*/  CALL.REL.NOINC `($__internal_0_$__cuda_sm10x_tcgen05_guardrail_trap_col_being_dealloced_not_returned_by_alloc) ;  /* 0x0000008000207944 */ /* 0x022fea0003c00000 */
[----:B------:R-:W-:Y:S05]  /*43b0*/  BRA `(.L_x_76) ;  /* 0x0000000000087947 */ /* 0x000fea0003800000 */
.L_x_74:
[----:B------:R-:W-:Y:S02]  /*43c0*/  MOV R2, 0x43e0 ;  /* 0x000043e000027802 */ /* 0x000fe40000000f00 */
[----:B-1---5:R-:W-:Y:S05]  /*43d0*/  CALL.REL.NOINC `($__internal_2_$__cuda_sm10x_tcgen05_guardrail_trap_unallocated_columns_being_dealloced) ;  /* 0x00000080002c7944 */ /* 0x022fea0003c00000 */
.L_x_76:
[----:B------:R-:W-:Y:S01]  /*43e0*/  NOP ;  /* 0x0000000000007918 */ /* 0x000fe20000000000 */
[----:B----4-:R-:W-:Y:S05]  /*43f0*/  EXIT ;  /* 0x000000000000794d */ /* 0x010fea0003800000 */
.L_x_58:
[----:B------:R-:W-:-:S09]  /*4400*/  UISETP.NE.OR UP4, UPT, UR7, 0x3, !UP4 ;  /* 0x000000030700788c */ /* 0x000fd2000e785670 */
[----:B------:R-:W-:Y:S05]  /*4410*/  BRA.U UP4, `(.L_x_77) ;  /* 0x0000001104387547 */ /* 0x000fea000b800000 */
[----:B------:R-:W1:Y:S01]  /*4420*/  LDC R0, c[0x0][0xf30] ;  /* 0x0003cc00ff007b82 */ /* 0x000e620000000800 */
[----:B------:R-:W-:Y:S01]  /*4430*/  UMOV UR4, 0x400 ;  /* 0x0000040000047882 */ /* 0x000fe20000000000 */
[----:B------:R-:W-:Y:S01]  /*4440*/  HFMA2 R34, -RZ, RZ, 0, 0 ;  /* 0x00000000ff227431 */ /* 0x000fe200000001ff */
[----:B------:R-:W-:Y:S01]  /*4450*/  ULEA UR4, UR45, UR4, 0x18 ;  /* 0x000000042d047291 */ /* 0x000fe2000f8ec0ff */
[----:B------:R-:W-:Y:S01]  /*4460*/  IMAD.MOV.U32 R35, RZ, RZ, 0x1 ;  /* 0x00000001ff237424 */ /* 0x000fe200078e00ff */
[----:B------:R-:W-:Y:S01]  /*4470*/  CS2R R32, SRZ ;  /* 0x0000000000207805 */ /* 0x000fe2000001ff00 */
[----:B------:R-:W-:Y:S01]  /*4480*/  IMAD.MOV.U32 R30, RZ, RZ, 0x4000 ;  /* 0x00004000ff1e7424 */ /* 0x000fe200078e00ff */
[----:B------:R-:W-:Y:S01]  /*4490*/  UIADD3 UR5, UPT, UPT, UR4, 0x48, URZ ;  /* 0x0000004804057890 */ /* 0x000fe2000fffe0ff */
[----:B------:R-:W2:Y:S01]  /*44a0*/  LDC R29, c[0x0][0x370] ;  /* 0x0000dc00ff1d7b82 */ /* 0x000ea20000000800 */
[----:B------:R-:W-:Y:S02]  /*44b0*/  UIADD3 UR33, UPT, UPT, UR4, 0x30, URZ ;  /* 0x0000003004217890 */ /* 0x000fe4000fffe0ff */
[----:B------:R-:W-:-:S02]  /*44c0*/  UIADD3 UR25, UPT, UPT, UR4, 0x38, URZ ;  /* 0x0000003804197890 */ /* 0x000fc4000fffe0ff */
[----:B------:R-:W-:Y:S02]  /*44d0*/  UIADD3 UR17, UPT, UPT, UR4, 0x40, URZ ;  /* 0x0000004004117890 */ /* 0x000fe4000fffe0ff */
[----:B------:R-:W-:Y:S01]  /*44e0*/  UPRMT UR5, UR45, 0x654, UR5 ;  /* 0x000006542d057896 */ /* 0x000fe20008000005 */
[----:B------:R-:W4:Y:S01]  /*44f0*/  LDC R2, c[0x0][0xf0c] ;  /* 0x0003c300ff027b82 */ /* 0x000f220000000800 */
[----:B------:R-:W-:Y:S02]  /*4500*/  UPRMT UR7, UR45, 0x654, UR33 ;  /* 0x000006542d077896 */ /* 0x000fe40008000021 */
[----:B------:R-:W-:Y:S02]  /*4510*/  UPRMT UR6, UR45, 0x654, UR25 ;  /* 0x000006542d067896 */ /* 0x000fe40008000019 */
[----:B------:R-:W-:Y:S02]  /*4520*/  UPLOP3.LUT UP0, UPT, UPT, UPT, UPT, 0x40, 0x4 ;  /* 0x000000000004789c */ /* 0x000fe40003f0e870 */
[----:B------:R-:W-:Y:S01]  /*4530*/  UPRMT UR45, UR45, 0x654, UR17 ;  /* 0x000006542d2d7896 */ /* 0x000fe20008000011 */
[----:B------:R-:W2:Y:S01]  /*4540*/  LDC R21, c[0x0][0xf20] ;  /* 0x0003c800ff157b82 */ /* 0x000ea20000000800 */
[----:B-1----:R-:W-:-:S07]  /*4550*/  ISETP.NE.AND P1, PT, R0, 0x1, PT ;  /* 0x000000010000780c */ /* 0x002fce0003f25270 */
[----:B------:R-:W1:Y:S08]  /*4560*/  LDC.64 R36, c[0x0][0x348] ;  /* 0x0000d200ff247b82 */ /* 0x000e700000000a00 */
[----:B------:R-:W1:Y:S08]  /*4570*/  LDC.64 R16, c[0x0][0xc88] ;  /* 0x00032200ff107b82 */ /* 0x000e700000000a00 */
[----:B------:R-:W1:Y:S08]  /*4580*/  LDC.64 R22, c[0x0][0xf10] ;  /* 0x0003c400ff167b82 */ /* 0x000e700000000a00 */
[----:B------:R-:W1:Y:S08]  /*4590*/  LDC.64 R6, c[0x0][0xf18] ;  /* 0x0003c600ff067b82 */ /* 0x000e700000000a00 */
[----:B------:R-:W1:Y:S08]  /*45a0*/  LDC.64 R4, c[0x0][0xf28] ;  /* 0x0003ca00ff047b82 */ /* 0x000e700000000a00 */
[----:B------:R-:W1:Y:S08]  /*45b0*/  LDC.64 R18, c[0x0][0xc90] ;  /* 0x00032400ff127b82 */ /* 0x000e700000000a00 */
[----:B--2-4-:R-:W1:Y:S02]  /*45c0*/  LDC R28, c[0x0][0x374] ;  /* 0x0000dd00ff1c7b82 */ /* 0x014e640000000800 */
.L_x_88:
[C---:B------:R-:W-:Y:S02]  /*45d0*/  LEA R0, R34.reuse, UR4, 0x3 ;  /* 0x0000000422007c11 */ /* 0x040fe4000f8e18ff */
[----:B------:R-:W-:Y:S02]  /*45e0*/  SHF.L.U32 R3, R33, 0x1f, RZ ;  /* 0x0000001f21037819 */ /* 0x000fe400000006ff */
[----:B------:R-:W-:Y:S02]  /*45f0*/  LEA R24, R34, UR4, 0x4 ;  /* 0x0000000422187c11 */ /* 0x000fe4000f8e20ff */
[----:B------:R-:W2:Y:S02]  /*4600*/  SYNCS.PHASECHK.TRANS64.TRYWAIT P0, [R0+URZ+0x80], R3 ;  /* 0x00008003000075a7 */ /* 0x000ea400080011ff */
[----:B--2---:R-:W-:Y:S05]  /*4610*/  @!P0 BRA `(.L_x_78) ;  /* 0x0000007800308947 */ /* 0x004fea0003800000 */
.L_x_162:
[----:B---3--:R-:W-:Y:S01]  /*4620*/  ISETP.GE.AND P0, PT, R72, 0x1, PT ;  /* 0x000000014800780c */ /* 0x008fe20003f06270 */
[----:B------:R-:W3:Y:S01]  /*4630*/  LDS.128 R24, [R24+0xe0] ;  /* 0x0000e00018187984 */ /* 0x000ee20000000c00 */
[----:B-1----:R-:W-:Y:S01]  /*4640*/  ISETP.NE.U32.AND P5, PT, R18, RZ, PT ;  /* 0x000000ff1200720c */ /* 0x002fe20003fa5070 */
[----:B--2---:R-:W-:Y:S01]  /*4650*/  VIADD R0, R0, 0x90 ;  /* 0x0000009000007836 */ /* 0x004fe20000000000 */
[----:B------:R-:W-:Y:S01]  /*4660*/  ISETP.NE.U32.AND P4, PT, R18, RZ, PT ;  /* 0x000000ff1200720c */ /* 0x000fe20003f85070 */
[----:B------:R-:W-:Y:S01]  /*4670*/  USHF.L.U32 UR35, UR19, 0x7, URZ ;  /* 0x0000000713237899 */ /* 0x000fe200080006ff */
[C---:B------:R-:W-:Y:S02]  /*4680*/  ISETP.NE.AND.EX P5, PT, R19.reuse, RZ, PT, P5 ;  /* 0x000000ff1300720c */ /* 0x040fe40003fa5350 */
[----:B------:R-:W-:Y:S01]  /*4690*/  PRMT R0, RZ, 0x654, R0 ;  /* 0x00000654ff007816 */ /* 0x000fe20000000000 */
[----:B------:R-:W-:Y:S01]  /*46a0*/  @!PT LDS RZ, [RZ] ;  /* 0x00000000fffff984 */ /* 0x000fe20000000800 */
[----:B------:R-:W-:Y:S01]  /*46b0*/  @!PT LDS RZ, [RZ] ;  /* 0x00000000fffff984 */ /* 0x000fe20000000800 */
[----:B------:R-:W-:Y:S01]  /*46c0*/  @!PT LDS RZ, [RZ] ;  /* 0x00000000fffff984 */ /* 0x000fe20000000800 */
[----:B------:R-:W-:Y:S01]  /*46d0*/  @!PT LDS RZ, [RZ] ;  /* 0x00000000fffff984 */ /* 0x000fe20000000800 */
[----:B------:R1:W-:Y:S06]  /*46e0*/  MEMBAR.ALL.CTA ;  /* 0x0000000000007992 */ /* 0x0003ec0000008000 */
[----:B-1----:R-:W1:Y:S01]  /*46f0*/  FENCE.VIEW.ASYNC.S ;  /* 0x00000000000073c6 */ /* 0x002e620000000000 */
[----:B------:R-:W-:Y:S02]  /*4700*/  ISETP.NE.AND.EX P4, PT, R19, RZ, PT, P4 ;  /* 0x000000ff1300720c */ /* 0x000fe40003f85340 */
[----:B------:R-:W-:Y:S01]  /*4710*/  SHF.L.U32 R38, R35, 0x1f, RZ ;  /* 0x0000001f23267819 */ /* 0x000fe200000006ff */
[----:B-1----:R1:W-:Y:S01]  /*4720*/  SYNCS.ARRIVE.TRANS64.RED.A1T0 RZ, [R0+URZ], RZ ;  /* 0x000000ff00ff79a7 */ /* 0x0023e200081004ff */
[----:B---3--:R-:W-:Y:S11]  /*4730*/  LOP3.LUT P3, RZ, R26, 0x1, RZ, 0xc0, !PT ;  /* 0x000000011aff7812 */ /* 0x008ff6000786c0ff */
[----:B------:R-:W-:Y:S02]  /*4740*/  @!UPT UIADD3 URZ, UPT, UPT, URZ, URZ, URZ ;  /* 0x000000fffffff290 */ /* 0x000fe4000fffe0ff */
[----:B------:R-:W-:Y:S02]  /*4750*/  @P3 MOV R13, R24 ;  /* 0x00000018000d3202 */ /* 0x000fe40000000f00 */
[----:B------:R-:W-:Y:S01]  /*4760*/  @P3 LOP3.LUT R8, R25, 0xffff, RZ, 0xc0, !PT ;  /* 0x0000ffff19083812 */ /* 0x000fe200078ec0ff */
[----:B-1----:R-:W-:Y:S06]  /*4770*/  @!P0 BRA `(.L_x_79) ;  /* 0x0000000000a48947 */ /* 0x002fec0003800000 */
[----:B------:R-:W-:Y:S01]  /*4780*/  IMAD.HI.U32 R42, R28, R7, RZ ;  /* 0x000000071c2a7227 */ /* 0x000fe200078e00ff */
[----:B------:R-:W-:Y:S02]  /*4790*/  ISETP.NE.AND P0, PT, R6, 0x1, PT ;  /* 0x000000010600780c */ /* 0x000fe40003f05270 */
[----:B------:R-:W-:Y:S01]  /*47a0*/  ISETP.NE.AND P2, PT, R72, 0x1, PT ;  /* 0x000000014800780c */ /* 0x000fe20003f45270 */
[-C--:B------:R-:W-:Y:S01]  /*47b0*/  IMAD.HI.U32 R40, R29, R22.reuse, RZ ;  /* 0x000000161d287227 */ /* 0x080fe200078e00ff */
[----:B------:R-:W-:Y:S02]  /*47c0*/  SHF.R.U32.HI R39, RZ, R21, R42 ;  /* 0x00000015ff277219 */ /* 0x000fe4000001162a */
[----:B------:R-:W-:Y:S01]  /*47d0*/  ISETP.NE.AND P6, PT, R2, 0x1, PT ;  /* 0x000000010200780c */ /* 0x000fe20003fc5270 */
[----:B------:R-:W-:Y:S01]  /*47e0*/  IMAD.HI.U32 R46, R8, R7, RZ ;  /* 0x00000007082e7227 */ /* 0x000fe200078e00ff */
[----:B------:R-:W-:Y:S02]  /*47f0*/  SHF.R.U32.HI R40, RZ, R23, R40 ;  /* 0x00000017ff287219 */ /* 0x000fe40000011628 */
[----:B------:R-:W-:Y:S01]  /*4800*/  SEL R3, R28, R39, !P0 ;  /* 0x000000271c037207 */ /* 0x000fe20004000000 */
[----:B------:R-:W-:Y:S01]  /*4810*/  IMAD.HI.U32 R42, R13, R22, RZ ;  /* 0x000000160d2a7227 */ /* 0x000fe200078e00ff */
[----:B------:R-:W-:Y:S02]  /*4820*/  SEL R11, R29, R40, !P6 ;  /* 0x000000281d0b7207 */ /* 0x000fe40007000000 */
[----:B------:R-:W-:Y:S01]  /*4830*/  SHF.R.U32.HI R39, RZ, R21, R46 ;  /* 0x00000015ff277219 */ /* 0x000fe2000001162e */
[-C--:B------:R-:W-:Y:S01]  /*4840*/  IMAD.HI.U32 R44, R3, R4.reuse, RZ ;  /* 0x00000004032c7227 */ /* 0x080fe200078e00ff */
[----:B------:R-:W-:Y:S02]  /*4850*/  SHF.R.U32.HI R42, RZ, R23, R42 ;  /* 0x00000017ff2a7219 */ /* 0x000fe4000001162a */
[----:B------:R-:W-:Y:S01]  /*4860*/  SEL R9, R8, R39, !P0 ;  /* 0x0000002708097207 */ /* 0x000fe20004000000 */
[-C--:B------:R-:W-:Y:S01]  /*4870*/  IMAD.HI.U32 R40, R11, R4.reuse, RZ ;  /* 0x000000040b287227 */ /* 0x080fe200078e00ff */
[-C--:B------:R-:W-:Y:S03]  /*4880*/  @P2 SHF.R.U32.HI R3, RZ, R5.reuse, R44 ;  /* 0x00000005ff032219 */ /* 0x080fe6000001162c */
[----:B------:R-:W-:Y:S01]  /*4890*/  IMAD.HI.U32 R14, R9, R4, RZ ;  /* 0x00000004090e7227 */ /* 0x000fe200078e00ff */
[----:B------:R-:W-:Y:S03]  /*48a0*/  @P2 SHF.R.U32.HI R11, RZ, R5, R40 ;  /* 0x00000005ff0b2219 */ /* 0x000fe60000011628 */
[C---:B------:R-:W-:Y:S01]  /*48b0*/  IMAD R10, R72.reuse, R3, RZ ;  /* 0x00000003480a7224 */ /* 0x040fe200078e02ff */
[----:B------:R-:W-:Y:S01]  /*48c0*/  SEL R3, R13, R42, !P6 ;  /* 0x0000002a0d037207 */ /* 0x000fe20007000000 */
[C---:B------:R-:W-:Y:S01]  /*48d0*/  IMAD R12, R72.reuse, R11, RZ ;  /* 0x0000000b480c7224 */ /* 0x040fe200078e02ff */
[-C--:B------:R-:W-:Y:S02]  /*48e0*/  SHF.R.U32.HI R14, RZ, R5.reuse, R14 ;  /* 0x00000005ff0e7219 */ /* 0x080fe4000001160e */
[C---:B------:R-:W-:Y:S02]  /*48f0*/  ISETP.GE.AND P0, PT, R9.reuse, R10, PT ;  /* 0x0000000a0900720c */ /* 0x040fe40003f06270 */
[----:B------:R-:W-:Y:S02]  /*4900*/  SEL R15, R9, R14, !P2 ;  /* 0x0000000e090f7207 */ /* 0x000fe40005000000 */
[C---:B------:R-:W-:Y:S03]  /*4910*/  ISETP.GE.OR P0, PT, R3.reuse, R12, P0 ;  /* 0x0000000c0300720c */ /* 0x040fe60000706670 */
[----:B------:R-:W-:Y:S04]  /*4920*/  IMAD.MOV R14, RZ, RZ, -R15 ;  /* 0x000000ffff0e7224 */ /* 0x000fe800078e0a0f */
[----:B------:R-:W-:Y:S06]  /*4930*/  IMAD R14, R72, R14, R9 ;  /* 0x0000000e480e7224 */ /* 0x000fec00078e0209 */
[C---:B------:R-:W-:Y:S05]  /*4940*/  @!P0 IMAD.HI.U32 R10, R3.reuse, R4, RZ ;  /* 0x00000004030a8227 */ /* 0x040fea00078e00ff */
[----:B------:R-:W-:Y:S04]  /*4950*/  @!P0 SHF.R.U32.HI R10, RZ, R5, R10 ;  /* 0x00000005ff0a8219 */ /* 0x000fe8000001160a */
[----:B------:R-:W-:Y:S01]  /*4960*/  @!P0 SEL R0, R3, R10, !P2 ;  /* 0x0000000a03008207 */ /* 0x000fe20005000000 */
[----:B------:R-:W-:Y:S03]  /*4970*/  IMAD.MOV R10, RZ, RZ, -R3 ;  /* 0x000000ffff0a7224 */ /* 0x000fe600078e0a03 */
[----:B------:R-:W-:Y:S01]  /*4980*/  @!P0 IADD3 R15, PT, PT, R15, -R0, RZ ;  /* 0x800000000f0f8210 */ /* 0x000fe20007ffe0ff */
[----:B------:R-:W-:Y:S01]  /*4990*/  @!P0 IMAD R0, R11, R14, R0 ;  /* 0x0000000e0b008224 */ /* 0x000fe200078e0200 */
[----:B------:R-:W-:Y:S01]  /*49a0*/  IADD3 R11, PT, PT, -R9, RZ, RZ ;  /* 0x000000ff090b7210 */ /* 0x000fe20007ffe1ff */
[----:B------:R-:W-:Y:S02]  /*49b0*/  IMAD R13, R2, R10, R13 ;  /* 0x0000000a020d7224 */ /* 0x000fe400078e020d */
[----:B------:R-:W-:Y:S02]  /*49c0*/  @!P0 IMAD R9, R15, R72, R3 ;  /* 0x000000480f098224 */ /* 0x000fe400078e0203 */
[----:B------:R-:W-:Y:S02]  /*49d0*/  @!P0 IMAD.MOV.U32 R3, RZ, RZ, R0 ;  /* 0x000000ffff038224 */ /* 0x000fe400078e0000 */
[----:B------:R-:W-:Y:S02]  /*49e0*/  IMAD R8, R6, R11, R8 ;  /* 0x0000000b06087224 */ /* 0x000fe400078e0208 */
[----:B------:R-:W-:Y:S02]  /*49f0*/  IMAD R13, R3, R2, R13 ;  /* 0x00000002030d7224 */ /* 0x000fe400078e020d */
[----:B------:R-:W-:Y:S02]  /*4a00*/  IMAD R8, R9, R6, R8 ;  /* 0x0000000609087224 */ /* 0x000fe400078e0208 */
.L_x_79:
[----:B------:R-:W-:Y:S05]  /*4a10*/  BRA.U UP0, `(.L_x_80) ;  /* 0x0000000100107547 */ /* 0x000fea000b800000 */
[----:B------:R-:W-:Y:S04]  /*4a20*/  MOV R0, UR14 ;  /* 0x0000000e00007c02 */ /* 0x000fe80008000f00 */
[----:B------:R-:W-:Y:S04]  /*4a30*/  SHF.L.U32 R3, R0, 0x1f, RZ ;  /* 0x0000001f00037819 */ /* 0x000fe800000006ff */
[----:B------:R-:W1:Y:S02]  /*4a40*/  SYNCS.PHASECHK.TRANS64.TRYWAIT P0, [UR4+0x78], R3 ;  /* 0x00007803ff0075a7 */ /* 0x000e640008001104 */
[----:B-1----:R-:W-:Y:S05]  /*4a50*/  @!P0 BRA `(.L_x_81) ;  /* 0x0000007400348947 */ /* 0x002fea0003800000 */
.L_x_80:
[----:B------:R-:W-:Y:S05]  /*4a60*/  @!P5 BRA `(.L_x_82) ;  /* 0x00000000002cd947 */ /* 0x000fea0003800000 */
[----:B------:R-:W-:Y:S01]  /*4a70*/  ISETP.NE.U32.AND P0, PT, R16, RZ, PT ;  /* 0x000000ff1000720c */ /* 0x000fe20003f05070 */
[----:B------:R-:W-:Y:S03]  /*4a80*/  IMAD.MOV.U32 R151, RZ, RZ, 0x1 ;  /* 0x00000001ff977424 */ /* 0x000fe600078e00ff */
[----:B------:R-:W-:Y:S11]  /*4a90*/  ISETP.NE.AND.EX P0, PT, R17, RZ, PT, P0 ;  /* 0x000000ff1100720c */ /* 0x000ff60003f05300 */
[----:B------:R-:W-:Y:S02]  /*4aa0*/  @!UPT UIADD3 URZ, UPT, UPT, URZ, URZ, URZ ;  /* 0x000000fffffff290 */ /* 0x000fe4000fffe0ff */
[----:B------:R-:W2:Y:S01]  /*4ab0*/  @P0 LDC.64 R10, c[0x0][0xc88] ;  /* 0x00032200ff0a0b82 */ /* 0x000ea20000000a00 */
[----:B-1----:R-:W-:Y:S04]  /*4ac0*/  @P0 IMAD R0, R18, UR44, RZ ;  /* 0x0000002c12000c24 */ /* 0x002fe8000f8e02ff */
[----:B--2---:R-:W-:Y:S04]  /*4ad0*/  @P0 IMAD.WIDE R10, R0, 0x4, R10 ;  /* 0x00000004000a0825 */ /* 0x004fe800078e020a */
[----:B------:R-:W-:Y:S01]  /*4ae0*/  HFMA2 R0, -RZ, RZ, 0, 5.9604644775390625e-08 ;  /* 0x00000001ff007431 */ /* 0x000fe200000001ff */
[----:B-----5:R2:W5:Y:S04]  /*4af0*/  @P0 LDG.E R83, desc[UR46][R10.64] ;  /* 0x0000002e0a530981 */ /* 0x020568000c1e1900 */
[----:B------:R-:W-:Y:S01]  /*4b00*/  @!P0 PRMT R151, R0, 0x7610, R151 ;  /* 0x0000761000978816 */ /* 0x000fe20000000097 */
[----:B--2---:R-:W3:Y:S06]  /*4b10*/  @!P0 LDC R83, c[0x0][0xc80] ;  /* 0x00032000ff538b82 */ /* 0x004eec0000000800 */
.L_x_82:
[----:B---3-5:R-:W-:Y:S01]  /*4b20*/  @!P4 FSETP.EQ.AND P0, PT, R83, RZ, PT ;  /* 0x000000ff5300c20b */ /* 0x028fe20003f02000 */
[----:B------:R-:W-:Y:S01]  /*4b30*/  @!UPT UIADD3 URZ, UPT, UPT, URZ, URZ, URZ ;  /* 0x000000fffffff290 */ /* 0x000fe2000fffe0ff */
[----:B------:R-:W-:Y:S11]  /*4b40*/  @!P4 BRA `(.L_x_83) ;  /* 0x000000000018c947 */ /* 0x000ff60003800000 */
[----:B------:R-:W-:Y:S02]  /*4b50*/  LOP3.LUT P2, RZ, R151, 0xff, RZ, 0xc0, !PT ;  /* 0x000000ff97ff7812 */ /* 0x000fe4000784c0ff */
[----:B------:R-:W-:Y:S04]  /*4b60*/  ISETP.NE.U32.AND P0, PT, R16, RZ, PT ;  /* 0x000000ff1000720c */ /* 0x000fe80003f05070 */
[----:B------:R-:W-:Y:S04]  /*4b70*/  ISETP.NE.AND.EX P0, PT, R17, RZ, PT, P0 ;  /* 0x000000ff1100720c */ /* 0x000fe80003f05300 */
[----:B------:R-:W-:Y:S03]  /*4b80*/  PLOP3.LUT P0, PT, P0, PT, PT, 0x8, 0x80 ;  /* 0x000000000080781c */ /* 0x000fe6000070e170 */
[----:B------:R-:W-:Y:S11]  /*4b90*/  @P2 FSETP.EQ.AND P0, PT, R83, RZ, PT ;  /* 0x000000ff5300220b */ /* 0x000ff60003f02000 */
[----:B------:R-:W-:Y:S02]  /*4ba0*/  @!UPT UIADD3 URZ, UPT, UPT, URZ, URZ, URZ ;  /* 0x000000fffffff290 */ /* 0x000fe4000fffe0ff */
.L_x_83:
[----:B------:R-:W2:Y:S01]  /*4bb0*/  SYNCS.PHASECHK.TRANS64.TRYWAIT P5, [UR4+0x50], R38 ;  /* 0x00005026ff0075a7 */ /* 0x000ea200080a1104 */
[----:B------:R-:W-:Y:S02]  /*4bc0*/  LOP3.LUT R39, R32, 0x1, RZ, 0xc0, !PT ;  /* 0x0000000120277812 */ /* 0x000fe400078ec0ff */
[----:B------:R-:W-:Y:S04]  /*4bd0*/  ELECT P4, URZ, PT ;  /* 0x0000000000ff782f */ /* 0x000fe80003880000 */
[----:B------:R-:W-:Y:S04]  /*4be0*/  PLOP3.LUT P4, PT, P0, P4, PT, 0xf2, 0x2f ;  /* 0x00000000002f781c */ /* 0x000fe80000789e72 */
[----:B------:R-:W-:Y:S09]  /*4bf0*/  ISETP.NE.AND P0, PT, R39, RZ, !P4 ;  /* 0x000000ff2700720c */ /* 0x000ff20006705270 */
[----:B------:R-:W-:Y:S05]  /*4c00*/  @!P4 IADD3 R9, P2, PT, R36, 0x980, RZ ;  /* 0x000009802409c810 */ /* 0x000fea0007f5e0ff */
[----:B-1----:R-:W-:Y:S01]  /*4c10*/  @!P4 IMAD.X R0, RZ, RZ, R37, P2 ;  /* 0x000000ffff00c224 */ /* 0x002fe200010e0625 */
[----:B--2---:R-:W-:Y:S07]  /*4c20*/  @!P5 BRA `(.L_x_84) ;  /* 0x0000007000d8d947 */ /* 0x004fee0003800000 */
.L_x_165:
[----:B------:R-:W-:Y:S01]  /*4c30*/  @!P4 R2UR UR9, R9 ;  /* 0x000000000909c2ca */ /* 0x000fe200000e0000 */
[----:B------:R-:W-:Y:S01]  /*4c40*/  IMAD.SHL.U32 R20, R20, 0x100, RZ ;  /* 0x0000010014147824 */ /* 0x000fe200078e00ff */
[----:B------:R-:W-:Y:S01]  /*4c50*/  @!P4 R2UR UR8, R0 ;  /* 0x000000000008c2ca */ /* 0x000fe200000e0000 */
[----:B------:R-:W-:Y:S01]  /*4c60*/  VOTEU.ALL UP0, P4 ;  /* 0x0000000000ff7886 */ /* 0x000fe20002000000 */
[----:B------:R-:W-:Y:S01]  /*4c70*/  UMOV UR36, UR44 ;  /* 0x0000002c00247c82 */ /* 0x000fe20008000000 */
[----:B------:R-:W-:Y:S02]  /*4c80*/  @!P4 VIADD R0, R20, 0xc0 ;  /* 0x000000c01400c836 */ /* 0x000fe40000000000 */
[----:B------:R-:W-:Y:S01]  /*4c90*/  @P0 IMAD.MOV R0, RZ, RZ, R20 ;  /* 0x000000ffff000224 */ /* 0x000fe200078e0214 */
[----:B------:R-:W-:Y:S01]  /*4ca0*/  PLOP3.LUT P0, PT, P4, PT, PT, 0x8, 0x80 ;  /* 0x000000000080781c */ /* 0x000fe2000270e170 */
[----:B------:R-:W-:Y:S01]  /*4cb0*/  @!UP0 UIADD3 UR32, UPT, UPT, UR4, 0x400, URZ ;  /* 0x0000040004208890 */ /* 0x000fe2000fffe0ff */
[----:B------:R-:W-:Y:S11]  /*4cc0*/  VOTEU.ALL UP0, P4 ;  /* 0x0000000000ff7886 */ /* 0x000ff60002000000 */
[----:B------:R-:W-:Y:S01]  /*4cd0*/  @P0 R2UR.BROADCAST UR34, R0 ;  /* 0x00000000002202ca */ /* 0x000fe200008e0000 */
[----:B------:R-:W-:Y:S01]  /*4ce0*/  IMAD.U32 R10, RZ, RZ, UR9 ;  /* 0x00000009ff0a7e24 */ /* 0x000fe2000f8e00ff */
[----:B------:R-:W-:Y:S01]  /*4cf0*/  UMOV UR9, 0x10000000 ;  /* 0x1000000000097882 */ /* 0x000fe20000000000 */
[----:B------:R-:W-:Y:S01]  /*4d00*/  IMAD.U32 R11, RZ, RZ, UR8 ;  /* 0x00000008ff0b7e24 */ /* 0x000fe2000f8e00ff */
[----:B------:R-:W-:Y:S01]  /*4d10*/  UMOV UR8, 0x0 ;  /* 0x0000000000087882 */ /* 0x000fe20000000000 */
[----:B------:R-:W-:Y:S01]  /*4d20*/  @!P4 IMAD.MOV.U32 R0, RZ, RZ, 0x4000 ;  /* 0x00004000ff00c424 */ /* 0x000fe200078e00ff */
[----:B------:R-:W-:Y:S02]  /*4d30*/  @!P4 R2UR UR10, R10 ;  /* 0x000000000a0ac2ca */ /* 0x000fe400000e0000 */
[----:B------:R-:W-:Y:S02]  /*4d40*/  @!P4 R2UR UR11, R11 ;  /* 0x000000000b0bc2ca */ /* 0x000fe400000e0000 */
[----:B------:R-:W-:Y:S11]  /*4d50*/  @!P4 IADD3 R9, P0, PT, R36, 0x980, RZ ;  /* 0x000009802409c810 */ /* 0x000ff60007f1e0ff */
[----:B------:R2:W-:Y:S01]  /*4d60*/  @!UP0 UTMALDG.3D [UR32], [UR10], desc[UR8] ;  /* 0x000008200a0085b4 */ /* 0x0005e20008011000 */
[----:B------:R3:W-:Y:S01]  /*4d70*/  @!P4 SYNCS.ARRIVE.TRANS64.RED.A0TR RZ, [UR4+0x30], R0 ;  /* 0x00003000ffffc9a7 */ /* 0x0007e20008300404 */
[----:B------:R-:W-:Y:S01]  /*4d80*/  SYNCS.ARRIVE.TRANS64.RED.A1T0 RZ, [UR7], RZ ;  /* 0x000000ffffff79a7 */ /* 0x000fe20008100407 */
[----:B---3--:R-:W-:Y:S01]  /*4d90*/  @!P4 IMAD.X R0, RZ, RZ, R37, P0 ;  /* 0x000000ffff00c224 */ /* 0x008fe200000e0625 */
[----:B------:R-:W3:Y:S02]  /*4da0*/  SYNCS.PHASECHK.TRANS64.TRYWAIT P2, [UR4+0x58], R38 ;  /* 0x00005826ff0075a7 */ /* 0x000ee40008041104 */
[----:B--23--:R-:W-:Y:S05]  /*4db0*/  @!P2 BRA `(.L_x_85) ;  /* 0x00000070008ca947 */ /* 0x00cfea0003800000 */
.L_x_167:
[----:B------:R-:W-:Y:S01]  /*4dc0*/  @!P4 R2UR UR9, R9 ;  /* 0x000000000909c2ca */ /* 0x000fe200000e0000 */
[----:B------:R-:W-:Y:S01]  /*4dd0*/  VOTEU.ALL UP0, P4 ;  /* 0x0000000000ff7886 */ /* 0x000fe20002000000 */
[----:B------:R-:W-:Y:S01]  /*4de0*/  @!P4 R2UR UR8, R0 ;  /* 0x000000000008c2ca */ /* 0x000fe200000e0000 */
[----:B------:R-:W-:Y:S01]  /*4df0*/  @!P4 IMAD R0, R39, -0x40, R20 ;  /* 0xffffffc02700c824 */ /* 0x000fe200078e0214 */
[----:B------:R-:W-:Y:S01]  /*4e00*/  UMOV UR27, UR35 ;  /* 0x00000023001b7c82 */ /* 0x000fe20008000000 */
[----:B------:R-:W-:Y:S01]  /*4e10*/  UMOV UR28, UR44 ;  /* 0x0000002c001c7c82 */ /* 0x000fe20008000000 */
[----:B------:R-:W-:Y:S01]  /*4e20*/  @!UP0 UIADD3 UR24, UPT, UPT, UR4, 0x4400, URZ ;  /* 0x0000440004188890 */ /* 0x000fe2000fffe0ff */
[----:B------:R-:W-:Y:S02]  /*4e30*/  @!P4 IADD3 R9, P0, PT, R36, 0x980, RZ ;  /* 0x000009802409c810 */ /* 0x000fe40007f1e0ff */
[----:B------:R-:W-:Y:S01]  /*4e40*/  @!P4 R2UR UR26, R0 ;  /* 0x00000000001ac2ca */ /* 0x000fe200000e0000 */
[----:B------:R-:W-:Y:S03]  /*4e50*/  @!P4 IMAD.MOV.U32 R0, RZ, RZ, 0x4000 ;  /* 0x00004000ff00c424 */ /* 0x000fe600078e00ff */
[----:B------:R-:W-:Y:S01]  /*4e60*/  IMAD.U32 R10, RZ, RZ, UR9 ;  /* 0x00000009ff0a7e24 */ /* 0x000fe2000f8e00ff */
[----:B------:R-:W-:Y:S01]  /*4e70*/  UMOV UR9, 0x10000000 ;  /* 0x1000000000097882 */ /* 0x000fe20000000000 */
[----:B------:R-:W-:Y:S01]  /*4e80*/  IMAD.U32 R11, RZ, RZ, UR8 ;  /* 0x00000008ff0b7e24 */ /* 0x000fe2000f8e00ff */
[----:B------:R-:W-:Y:S02]  /*4e90*/  UMOV UR8, 0x0 ;  /* 0x0000000000087882 */ /* 0x000fe40000000000 */
[----:B------:R-:W-:Y:S02]  /*4ea0*/  @!P4 R2UR UR10, R10 ;  /* 0x000000000a0ac2ca */ /* 0x000fe400000e0000 */
[----:B------:R-:W-:Y:S02]  /*4eb0*/  @!P4 R2UR UR11, R11 ;  /* 0x000000000b0bc2ca */ /* 0x000fe400000e0000 */
[----:B------:R-:W-:Y:S01]  /*4ec0*/  @!UP0 UIADD3 UR26, UPT, UPT, UR26, 0x80, URZ ;  /* 0x000000801a1a8890 */ /* 0x000fe2000fffe0ff */
[----:B------:R-:W-:Y:S10]  /*4ed0*/  VOTEU.ALL UP0, P4 ;  /* 0x0000000000ff7886 */ /* 0x000ff40002000000 */
[----:B------:R2:W-:Y:S01]  /*4ee0*/  @!UP0 UTMALDG.3D [UR24], [UR10], desc[UR8] ;  /* 0x000008180a0085b4 */ /* 0x0005e20008011000 */
[----:B------:R3:W-:Y:S01]  /*4ef0*/  @!P4 SYNCS.ARRIVE.TRANS64.RED.A0TR RZ, [UR4+0x38], R0 ;  /* 0x00003800ffffc9a7 */ /* 0x0007e20008300404 */
[----:B------:R-:W-:Y:S01]  /*4f00*/  SYNCS.ARRIVE.TRANS64.RED.A1T0 RZ, [UR6], RZ ;  /* 0x000000ffffff79a7 */ /* 0x000fe20008100406 */
[----:B---3--:R-:W-:Y:S01]  /*4f10*/  @!P4 IMAD.X R0, RZ, RZ, R37, P0 ;  /* 0x000000ffff00c224 */ /* 0x008fe200000e0625 */
[----:B------:R-:W3:Y:S02]  /*4f20*/  SYNCS.PHASECHK.TRANS64.TRYWAIT P2, [UR4+0x60], R38 ;  /* 0x00006026ff0075a7 */ /* 0x000ee40008041104 */
[----:B--23--:R-:W-:Y:S05]  /*4f30*/  @!P2 BRA `(.L_x_86) ;  /* 0x000000700044a947 */ /* 0x00cfea0003800000 */
.L_x_169:
[----:B------:R-:W-:Y:S01]  /*4f40*/  @!P4 R2UR UR9, R9 ;  /* 0x000000000909c2ca */ /* 0x000fe200000e0000 */
[----:B------:R-:W-:Y:S01]  /*4f50*/  VOTEU.ALL UP0, P4 ;  /* 0x0000000000ff7886 */ /* 0x000fe20002000000 */
[----:B------:R-:W-:Y:S01]  /*4f60*/  @!P4 R2UR UR8, R0 ;  /* 0x000000000008c2ca */ /* 0x000fe200000e0000 */
[----:B------:R-:W-:Y:S01]  /*4f70*/  @!P4 IMAD R0, R39, 0x40, R20 ;  /* 0x000000402700c824 */ /* 0x000fe200078e0214 */
[----:B------:R-:W-:Y:S01]  /*4f80*/  UMOV UR19, UR35 ;  /* 0x0000002300137c82 */ /* 0x000fe20008000000 */
[----:B------:R-:W-:Y:S01]  /*4f90*/  UMOV UR20, UR44 ;  /* 0x0000002c00147c82 */ /* 0x000fe20008000000 */
[----:B------:R-:W-:Y:S01]  /*4fa0*/  @!UP0 UIADD3 UR16, UPT, UPT, UR4, 0x8400, URZ ;  /* 0x0000840004108890 */ /* 0x000fe2000fffe0ff */
[----:B------:R-:W-:Y:S02]  /*4fb0*/  @!P4 IADD3 R40, P0, PT, R36, 0x980, RZ ;  /* 0x000009802428c810 */ /* 0x000fe40007f1e0ff */
[----:B------:R-:W-:Y:S01]  /*4fc0*/  @!P4 R2UR UR18, R0 ;  /* 0x000000000012c2ca */ /* 0x000fe200000e0000 */
[----:B------:R-:W-:Y:S02]  /*4fd0*/  @!P4 IMAD.MOV.U32 R0, RZ, RZ, 0x4000 ;  /* 0x00004000ff00c424 */ /* 0x000fe400078e00ff */
[----:B------:R-:W-:Y:S02]  /*4fe0*/  @!P4 IMAD.X R12, RZ, RZ, R37, P0 ;  /* 0x000000ffff0cc224 */ /* 0x000fe400000e0625 */
[----:B------:R-:W-:Y:S01]  /*4ff0*/  IMAD.U32 R10, RZ, RZ, UR9 ;  /* 0x00000009ff0a7e24 */ /* 0x000fe2000f8e00ff */
[----:B------:R-:W-:Y:S01]  /*5000*/  UMOV UR9, 0x10000000 ;  /* 0x1000000000097882 */ /* 0x000fe20000000000 */
[----:B------:R-:W-:Y:S01]  /*5010*/  IMAD.U32 R11, RZ, RZ, UR8 ;  /* 0x00000008ff0b7e24 */ /* 0x000fe2000f8e00ff */
[----:B------:R-:W-:Y:S02]  /*5020*/  UMOV UR8, 0x0 ;  /* 0x0000000000087882 */ /* 0x000fe40000000000 */
[----:B------:R-:W-:Y:S02]  /*5030*/  @!P4 R2UR UR10, R10 ;  /* 0x000000000a0ac2ca */ /* 0x000fe400000e0000 */
[----:B------:R-:W-:Y:S01]  /*5040*/  @!P4 R2UR UR11, R11 ;  /* 0x000000000b0bc2ca */ /* 0x000fe200000e0000 */
[----:B------:R-:W-:Y:S01]  /*5050*/  @!UP0 UIADD3 UR18, UPT, UPT, UR18, 0x40, URZ ;  /* 0x0000004012128890 */ /* 0x000fe2000fffe0ff */
[----:B------:R-:W-:Y:S11]  /*5060*/  VOTEU.ALL UP0, P4 ;  /* 0x0000000000ff7886 */ /* 0x000ff60002000000 */
[----:B------:R2:W-:Y:S01]  /*5070*/  @!UP0 UTMALDG.3D [UR16], [UR10], desc[UR8] ;  /* 0x000008100a0085b4 */ /* 0x0005e20008011000 */
[----:B------:R2:W-:Y:S01]  /*5080*/  @!P4 SYNCS.ARRIVE.TRANS64.RED.A0TR RZ, [UR4+0x40], R0 ;  /* 0x00004000ffffc9a7 */ /* 0x0005e20008300404 */
[----:B------:R-:W-:Y:S01]  /*5090*/  SYNCS.ARRIVE.TRANS64.RED.A1T0 RZ, [UR45], RZ ;  /* 0x000000ffffff79a7 */ /* 0x000fe2000810042d */
[----:B------:R-:W3:Y:S02]  /*50a0*/  SYNCS.PHASECHK.TRANS64.TRYWAIT P2, [UR4+0x68], R38 ;  /* 0x00006826ff0075a7 */ /* 0x000ee40008041104 */
[----:B--23--:R-:W-:Y:S05]  /*50b0*/  @!P2 BRA `(.L_x_87) ;  /* 0x0000006c00fca947 */ /* 0x00cfea0003800000 */
.L_x_171:
[----:B------:R-:W2:Y:S01]  /*50c0*/  LDC.64 R14, c[0x0][0xf10] ;  /* 0x0003c400ff0e7b82 */ /* 0x000ea20000000a00 */
[----:B------:R-:W-:Y:S01]  /*50d0*/  @!P4 R2UR UR9, R40 ;  /* 0x000000002809c2ca */ /* 0x000fe200000e0000 */
[----:B------:R-:W-:Y:S01]  /*50e0*/  UMOV UR18, 0x0 ;  /* 0x0000000000127882 */ /* 0x000fe20000000000 */
[----:B------:R-:W-:Y:S01]  /*50f0*/  @!P4 R2UR UR8, R12 ;  /* 0x000000000c08c2ca */ /* 0x000fe200000e0000 */
[----:B------:R-:W-:Y:S01]  /*5100*/  @!P4 VIADD R12, R20, 0xc0 ;  /* 0x000000c0140cc836 */ /* 0x000fe20000000000 */
[----:B------:R-:W-:Y:S03]  /*5110*/  ISETP.NE.OR P0, PT, R39, RZ, P4 ;  /* 0x000000ff2700720c */ /* 0x000fe60002705670 */
[----:B------:R-:W3:Y:S01]  /*5120*/  LDC.64 R10, c[0x0][0xf18] ;  /* 0x0003c600ff0a7b82 */ /* 0x000ee20000000a00 */
[----:B------:R-:W-:Y:S01]  /*5130*/  @P3 SHF.R.U32.HI R31, RZ, 0x10, R25 ;  /* 0x00000010ff1f3819 */ /* 0x000fe20000011619 */
[----:B------:R-:W-:Y:S01]  /*5140*/  VOTEU.ALL UP0, P4 ;  /* 0x0000000000ff7886 */ /* 0x000fe20002000000 */
[----:B------:R-:W-:Y:S01]  /*5150*/  LOP3.LUT R35, R35, 0x1, RZ, 0x3c, !PT ;  /* 0x0000000123237812 */ /* 0x000fe200078e3cff */
[----:B------:R-:W-:Y:S01]  /*5160*/  UMOV UR19, 0x10000000 ;  /* 0x1000000000137882 */ /* 0x000fe20000000000 */
[----:B------:R-:W-:Y:S03]  /*5170*/  UMOV UR11, UR35 ;  /* 0x00000023000b7c82 */ /* 0x000fe60008000000 */
[----:B------:R-:W4:Y:S01]  /*5180*/  @!P1 LDC R0, c[0x0][0xf20] ;  /* 0x0003c800ff009b82 */ /* 0x000f220000000800 */
[----:B------:R-:W-:Y:S01]  /*5190*/  UMOV UR12, UR44 ;  /* 0x0000002c000c7c82 */ /* 0x000fe20008000000 */
[----:B------:R-:W-:Y:S01]  /*51a0*/  @P3 R2UR UR44, R31 ;  /* 0x000000001f2c32ca */ /* 0x000fe200000e0000 */
[----:B-1----:R-:W-:Y:S05]  /*51b0*/  IMAD.U32 R38, RZ, RZ, UR9 ;  /* 0x00000009ff267e24 */ /* 0x002fea000f8e00ff */
[----:B------:R-:W1:Y:S01]  /*51c0*/  @!P1 LDC R3, c[0x0][0xf0c] ;  /* 0x0003c300ff039b82 */ /* 0x000e620000000800 */
[----:B------:R-:W-:Y:S01]  /*51d0*/  IMAD.U32 R39, RZ, RZ, UR8 ;  /* 0x00000008ff277e24 */ /* 0x000fe2000f8e00ff */
[----:B------:R-:W-:Y:S01]  /*51e0*/  @!UP0 UIADD3 UR8, UPT, UPT, UR4, 0xc400, URZ ;  /* 0x0000c40004088890 */ /* 0x000fe2000fffe0ff */
[----:B------:R-:W-:Y:S01]  /*51f0*/  @!P0 IMAD.MOV R12, RZ, RZ, R20 ;  /* 0x000000ffff0c8224 */ /* 0x000fe200078e0214 */
[----:B------:R-:W-:Y:S01]  /*5200*/  @!P4 R2UR UR20, R38 ;  /* 0x000000002614c2ca */ /* 0x000fe200000e0000 */
[----:B------:R-:W-:Y:S01]  /*5210*/  @!UP0 UIADD3 UR9, UPT, UPT, UR4, 0x48, URZ ;  /* 0x0000004804098890 */ /* 0x000fe2000fffe0ff */
[----:B------:R-:W-:Y:S01]  /*5220*/  @!P4 R2UR UR21, R39 ;  /* 0x000000002715c2ca */ /* 0x000fe200000e0000 */
[----:B------:R-:W-:Y:S01]  /*5230*/  VOTEU.ALL UP0, P4 ;  /* 0x0000000000ff7886 */ /* 0x000fe20002000000 */
[----:B------:R-:W-:Y:S01]  /*5240*/  PLOP3.LUT P0, PT, P4, PT, PT, 0x8, 0x80 ;  /* 0x000000000080781c */ /* 0x000fe2000270e170 */
[----:B------:R-:W-:Y:S11]  /*5250*/  VIADD R34, R34, 0x1 ;  /* 0x0000000122227836 */ /* 0x000ff60000000000 */
[----:B------:R-:W-:Y:S01]  /*5260*/  @!UPT UIADD3 URZ, UPT, UPT, URZ, URZ, URZ ;  /* 0x000000fffffff290 */ /* 0x000fe2000fffe0ff */
[----:B------:R-:W-:Y:S01]  /*5270*/  @P0 R2UR.BROADCAST UR10, R12 ;  /* 0x000000000c0a02ca */ /* 0x000fe200008e0000 */
[----:B------:R-:W-:Y:S11]  /*5280*/  VIADD R32, R32, 0x1 ;  /* 0x0000000120207836 */ /* 0x000ff60000000000 */
[----:B------:R-:W-:Y:S01]  /*5290*/  @!UPT UIADD3 URZ, UPT, UPT, URZ, URZ, URZ ;  /* 0x000000fffffff290 */ /* 0x000fe2000fffe0ff */
[----:B------:R5:W-:Y:S01]  /*52a0*/  @!UP0 UTMALDG.3D [UR8], [UR20], desc[UR18] ;  /* 0x00001208140085b4 */ /* 0x000be20008011000 */
[----:B------:R5:W-:Y:S01]  /*52b0*/  @!P4 SYNCS.ARRIVE.TRANS64.RED.A0TR RZ, [UR4+0x48], R30 ;  /* 0x0000481effffc9a7 */ /* 0x000be20008300404 */
[----:B---3--:R-:W-:Y:S01]  /*52c0*/  @!P1 ISETP.NE.AND P0, PT, R10, 0x1, PT ;  /* 0x000000010a00980c */ /* 0x008fe20003f05270 */
[----:B--2---:R-:W-:Y:S01]  /*52d0*/  @!P1 IMAD.HI.U32 R14, R13, R14, RZ ;  /* 0x0000000e0d0e9227 */ /* 0x004fe200078e00ff */
[----:B-1----:R-:W-:Y:S01]  /*52e0*/  @!P1 ISETP.NE.AND P2, PT, R3, 0x1, PT ;  /* 0x000000010300980c */ /* 0x002fe20003f45270 */
[----:B------:R-:W-:Y:S02]  /*52f0*/  UPLOP3.LUT UP0, UPT, UPT, UPT, UPT, 0x80, 0x8 ;  /* 0x000000000008789c */ /* 0x000fe40003f0f070 */
[C---:B------:R-:W-:Y:S01]  /*5300*/  @!P1 IMAD.HI.U32 R11, R8.reuse, R11, RZ ;  /* 0x0000000b080b9227 */ /* 0x040fe200078e00ff */
[----:B------:R-:W-:Y:S04]  /*5310*/  @!P1 SHF.R.U32.HI R14, RZ, R15, R14 ;  /* 0x0000000fff0e9219 */ /* 0x000fe8000001160e */
[----:B----4-:R-:W-:Y:S02]  /*5320*/  @!P1 SHF.R.U32.HI R9, RZ, R0, R11 ;  /* 0x00000000ff099219 */ /* 0x010fe4000001160b */
[----:B------:R-:W-:Y:S02]  /*5330*/  @!P1 SEL R14, R13, R14, !P2 ;  /* 0x0000000e0d0e9207 */ /* 0x000fe40005000000 */
[----:B------:R-:W-:Y:S01]  /*5340*/  @!P1 SEL R9, R8, R9, !P0 ;  /* 0x0000000908099207 */ /* 0x000fe20004000000 */
[----:B------:R-:W-:Y:S01]  /*5350*/  SYNCS.ARRIVE.TRANS64.RED.A1T0 RZ, [UR5], RZ ;  /* 0x000000ffffff79a7 */ /* 0x000fe20008100405 */
[C---:B------:R-:W-:Y:S03]  /*5360*/  ISETP.NE.AND P0, PT, R34.reuse, 0x2, PT ;  /* 0x000000022200780c */ /* 0x040fe60003f05270 */
[----:B------:R-:W-:Y:S01]  /*5370*/  @!P1 IMAD.IADD R0, R9, 0x1, -R14 ;  /* 0x0000000109009824 */ /* 0x000fe200078e0a0e */
[----:B------:R-:W-:Y:S01]  /*5380*/  SEL R34, R34, RZ, P0 ;  /* 0x000000ff22227207 */ /* 0x000fe20000000000 */
[----:B------:R-:W-:Y:S02]  /*5390*/  @!P1 IMAD.IADD R9, R14, 0x1, -R9 ;  /* 0x000000010e099824 */ /* 0x000fe400078e0a09 */
[----:B------:R-:W-:Y:S02]  /*53a0*/  @!P1 IMAD R13, R0, R3, R13 ;  /* 0x00000003000d9224 */ /* 0x000fe400078e020d */
[----:B------:R-:W-:Y:S02]  /*53b0*/  @!P1 IMAD R8, R9, R10, R8 ;  /* 0x0000000a09089224 */ /* 0x000fe400078e0208 */
[----:B------:R-:W-:Y:S02]  /*53c0*/  IMAD.IADD R12, R13, 0x1, R152 ;  /* 0x000000010d0c7824 */ /* 0x000fe400078e0298 */
[----:B------:R-:W-:Y:S03]  /*53d0*/  IMAD.IADD R20, R8, 0x1, R150 ;  /* 0x0000000108147824 */ /* 0x000fe600078e0296 */
[----:B-----5:R-:W-:Y:S02]  /*53e0*/  R2UR UR19, R12 ;  /* 0x000000000c1372ca */ /* 0x020fe400000e0000 */
[----:B------:R-:W-:Y:S04]  /*53f0*/  SEL R12, RZ, 0x1, P0 ;  /* 0x00000001ff0c7807 */ /* 0x000fe80000000000 */
[----:B------:R-:W-:Y:S01]  /*5400*/  LOP3.LUT R33, R33, R12, RZ, 0x3c, !PT ;  /* 0x0000000c21217212 */ /* 0x000fe200078e3cff */
[----:B------:R-:W-:Y:S08]  /*5410*/  @P3 BRA `(.L_x_88) ;  /* 0xfffffff0006c3947 */ /* 0x000ff0000383ffff */
[----:B------:R-:W-:-:S04]  /*5420*/  SHF.L.U32 R3, R35, 0x1f, RZ ;  /* 0x0000001f23037819 */ /* 0x000fc800000006ff */
[----:B------:R-:W1:Y:S02]  /*5430*/  SYNCS.PHASECHK.TRANS64.TRYWAIT P0, [UR4+0x50], R3 ;  /* 0x00005003ff0075a7 */ /* 0x000e640008001104 */
[----:B-1----:R-:W-:Y:S05]  /*5440*/  @!P0 BRA `(.L_x_89) ;  /* 0x0000006c00308947 */ /* 0x002fea0003800000 */
.L_x_173:
[----:B------:R-:W2:Y:S02]  /*5450*/  SYNCS.PHASECHK.TRANS64.TRYWAIT P0, [UR4+0x58], R3 ;  /* 0x00005803ff0075a7 */ /* 0x000ea40008001104 */
[----:B--2---:R-:W-:Y:S05]  /*5460*/  @!P0 BRA `(.L_x_90) ;  /* 0x0000006c00408947 */ /* 0x004fea0003800000 */
.L_x_175:
[----:B------:R-:W2:Y:S02]  /*5470*/  SYNCS.PHASECHK.TRANS64.TRYWAIT P0, [UR4+0x60], R3 ;  /* 0x00006003ff0075a7 */ /* 0x000ea40008001104 */
[----:B--2---:R-:W-:Y:S05]  /*5480*/  @!P0 BRA `(.L_x_91) ;  /* 0x0000006c00508947 */ /* 0x004fea0003800000 */
.L_x_177:
[----:B-1----:R-:W-:-:S07]  /*5490*/  MOV R0, UR4 ;  /* 0x0000000400007c02 */ /* 0x002fce0008000f00 */
.L_x_92:
[----:B-1----:R-:W-:-:S04]  /*54a0*/  SHF.L.U32 R3, R35, 0x1f, RZ ;  /* 0x0000001f23037819 */ /* 0x002fc800000006ff */
[----:B------:R1:W2:Y:S03]  /*54b0*/  SYNCS.PHASECHK.TRANS64.TRYWAIT P0, [R0+URZ+0x68], R3 ;  /* 0x00006803000075a7 */ /* 0x0002a600080011ff */
[----:B--2---:R-:W-:Y:S05]  /*54c0*/  @!P0 NANOSLEEP.SYNCS 0x989680 ;  /* 0x009896800000895d */ /* 0x004fea0003900000 */
[----:B------:R-:W2:Y:S02]  /*54d0*/  @!P0 SYNCS.PHASECHK.TRANS64 P0, [R0+URZ+0x68], R3 ;  /* 0x00006803000085a7 */ /* 0x000ea400080010ff */
[----:B--2---:R-:W-:Y:S05]  /*54e0*/  @P0 EXIT ;  /* 0x000000000000094d */ /* 0x004fea0003800000 */
[----:B------:R-:W-:Y:S05]  /*54f0*/  BRA `(.L_x_92) ;  /* 0xfffffffc00e87947 */ /* 0x000fea000383ffff */
.L_x_77:
[----:B------:R-:W-:-:S06]  /*5500*/  UISETP.GE.AND UP0, UPT, UR7, 0x4, UPT ;  /* 0x000000040700788c */ /* 0x000fcc000bf06270 */
[----:B------:R-:W-:-:S13]  /*5510*/  PLOP3.LUT P0, PT, PT, PT, UP0, 0x80, 0x8 ;  /* 0x000000000008781c */ /* 0x000fda0003f0f008 */
[----:B---3--:R-:W-:Y:S05]  /*5520*/  @!P0 EXIT ;  /* 0x000000000000894d */ /* 0x008fea0003800000 */
[----:B------:R-:W-:Y:S01]  /*5530*/  BAR.SYNC.DEFER_BLOCKING 0x6, 0xa0 ;  /* 0x0182800000007b1d */ /* 0x000fe20000010000 */
[C---:B------:R-:W-:Y:S01]  /*5540*/  IMAD.SHL.U32 R5, R165.reuse, 0x40, RZ ;  /* 0x00000040a5057824 */ /* 0x040fe200078e00ff */
[C---:B------:R-:W-:Y:S01]  /*5550*/  LOP3.LUT R157, R165.reuse, 0x1, RZ, 0xc0, !PT ;  /* 0x00000001a59d7812 */ /* 0x040fe200078ec0ff */
[C---:B------:R-:W-:Y:S02]  /*5560*/  IMAD.U32 R2, R165.reuse, 0x10000, RZ ;  /* 0x00010000a5027824 */ /* 0x040fe400078e00ff */
[----:B------:R-:W-:Y:S01]  /*5570*/  IMAD.SHL.U32 R156, R165, 0x8, RZ ;  /* 0x00000008a59c7824 */ /* 0x000fe200078e00ff */
[----:B------:R-:W-:Y:S02]  /*5580*/  UMOV UR49, 0x400 ;  /* 0x0000040000317882 */ /* 0x000fe40000000000 */
[----:B------:R-:W1:Y:S01]  /*5590*/  LDC R155, c[0x0][0x370] ;  /* 0x0000dc00ff9b7b82 */ /* 0x000e620000000800 */
[----:B------:R-:W-:Y:S01]  /*55a0*/  ULEA UR49, UR45, UR49, 0x18 ;  /* 0x000000312d317291 */ /* 0x000fe2000f8ec0ff */
[----:B------:R-:W-:Y:S01]  /*55b0*/  ISETP.NE.U32.AND P0, PT, R157, 0x1, PT ;  /* 0x000000019d00780c */ /* 0x000fe20003f05070 */
[----:B------:R-:W-:Y:S01]  /*55c0*/  IMAD.MOV.U32 R164, RZ, RZ, 0x2 ;  /* 0x00000002ffa47424 */ /* 0x000fe200078e00ff */
[----:B------:R-:W-:Y:S01]  /*55d0*/  LOP3.LUT R7, R5, 0x1c0, RZ, 0xc0, !PT ;  /* 0x000001c005077812 */ /* 0x000fe200078ec0ff */
[----:B------:R-:W-:Y:S01]  /*55e0*/  UIADD3 UR4, UPT, UPT, UR49, 0x400, URZ ;  /* 0x0000040031047890 */ /* 0x000fe2000fffe0ff */
[----:B------:R-:W-:Y:S01]  /*55f0*/  LOP3.LUT R2, R2, 0x600000, RZ, 0xc0, !PT ;  /* 0x0060000002027812 */ /* 0x000fe200078ec0ff */
[----:B------:R-:W-:Y:S01]  /*5600*/  IMAD.MOV.U32 R163, RZ, RZ, 0x4 ;  /* 0x00000004ffa37424 */ /* 0x000fe200078e00ff */
[----:B------:R-:W2:Y:S01]  /*5610*/  LDC R74, c[0x0][0xf0c] ;  /* 0x0003c300ff4a7b82 */ /* 0x000ea20000000800 */
[----:B------:R-:W-:Y:S01]  /*5620*/  R2P PR, R165, 0x6 ;  /* 0x00000006a5007804 */ /* 0x000fe20000000000 */
[----:B------:R-:W-:Y:S01]  /*5630*/  IMAD.MOV.U32 R162, RZ, RZ, 0x1 ;  /* 0x00000001ffa27424 */ /* 0x000fe200078e00ff */
[----:B------:R-:W-:Y:S01]  /*5640*/  LOP3.LUT R156, R7, 0x38, R156, 0xf8, !PT ;  /* 0x00000038079c7812 */ /* 0x000fe200078ef89c */
[----:B------:R-:W-:Y:S01]  /*5650*/  IMAD.MOV.U32 R79, RZ, RZ, RZ ;  /* 0x000000ffff4f7224 */ /* 0x000fe200078e00ff */
[----:B------:R-:W-:Y:S01]  /*5660*/  P2R R0, PR, RZ, 0x1 ;  /* 0x00000001ff007803 */ /* 0x000fe20000000000 */
[----:B------:R-:W-:Y:S01]  /*5670*/  IMAD.MOV.U32 R169, RZ, RZ, RZ ;  /* 0x000000ffffa97224 */ /* 0x000fe200078e00ff */
[----:B------:R-:W-:Y:S01]  /*5680*/  LOP3.LUT R156, R156, 0x1e00, R5, 0xf8, !PT ;  /* 0x00001e009c9c7812 */ /* 0x000fe200078ef805 */
[----:B------:R-:W3:Y:S01]  /*5690*/  LDC R153, c[0x0][0xf20] ;  /* 0x0003c800ff997b82 */ /* 0x000ee20000000800 */
[----:B------:R-:W4:Y:S01]  /*56a0*/  LDS R3, [UR49+0x100] ;  /* 0x00010031ff037984 */ /* 0x000f220008000800 */
[----:B------:R-:W-:Y:S01]  /*56b0*/  LOP3.LUT R165, R165, 0x60, RZ, 0xc0, !PT ;  /* 0x00000060a5a57812 */ /* 0x000fe200078ec0ff */
[----:B------:R-:W-:Y:S01]  /*56c0*/  IMAD.MOV.U32 R161, RZ, RZ, RZ ;  /* 0x000000ffffa17224 */ /* 0x000fe200078e00ff */
[----:B------:R-:W-:Y:S01]  /*56d0*/  SEL R164, R164, 0xfffffffe, !P1 ;  /* 0xfffffffea4a47807 */ /* 0x000fe20004800000 */
[----:B------:R-:W-:Y:S01]  /*56e0*/  IMAD.U32 R159, RZ, RZ, UR4 ;  /* 0x00000004ff9f7e24 */ /* 0x000fe2000f8e00ff */
[----:B------:R-:W-:Y:S01]  /*56f0*/  SEL R163, R163, 0xfffffffc, !P2 ;  /* 0xfffffffca3a37807 */ /* 0x000fe20005000000 */
[----:B------:R-:W1:Y:S01]  /*5700*/  LDCU.64 UR52, c[0x0][0x348] ;  /* 0x00006900ff3477ac */ /* 0x000e620008000a00 */
[----:B------:R-:W1:Y:S01]  /*5710*/  LDC R73, c[0x0][0xf30] ;  /* 0x0003cc00ff497b82 */ /* 0x000e620000000800 */
[----:B------:R-:W1:Y:S01]  /*5720*/  LDCU.64 UR36, c[0x0][0xc88] ;  /* 0x00019100ff2477ac */ /* 0x000e620008000a00 */
[----:B------:R-:W1:Y:S06]  /*5730*/  LDCU.64 UR38, c[0x0][0xc90] ;  /* 0x00019200ff2677ac */ /* 0x000e6c0008000a00 */
[----:B------:R-:W1:Y:S01]  /*5740*/  LDC.64 R148, c[0x0][0xf10] ;  /* 0x0003c400ff947b82 */ /* 0x000e620000000a00 */
[----:B------:R-:W-:Y:S01]  /*5750*/  UMOV UR50, URZ ;  /* 0x000000ff00327c82 */ /* 0x000fe20008000000 */
[----:B------:R-:W-:-:S06]  /*5760*/  UMOV UR51, URZ ;  /* 0x000000ff00337c82 */ /* 0x000fcc0008000000 */
[----:B------:R-:W1:Y:S08]  /*5770*/  LDC.64 R70, c[0x0][0xf18] ;  /* 0x0003c600ff467b82 */ /* 0x000e700000000a00 */
[----:B------:R-:W1:Y:S08]  /*5780*/  LDC.64 R68, c[0x0][0xf28] ;  /* 0x0003ca00ff447b82 */ /* 0x000e700000000a00 */
[----:B------:R-:W1:Y:S01]  /*5790*/  LDC.64 R146, c[0x0][0xcb0] ;  /* 0x00032c00ff927b82 */ /* 0x000e620000000a00 */
[----:B----4-:R-:W-:-:S07]  /*57a0*/  IMAD.IADD R2, R3, 0x1, R2 ;  /* 0x0000000103027824 */ /* 0x010fce00078e0202 */
[----:B------:R-:W4:Y:S08]  /*57b0*/  LDC.64 R144, c[0x0][0xca8] ;  /* 0x00032a00ff907b82 */ /* 0x000f300000000a00 */
[----:B--23--:R-:W1:Y:S02]  /*57c0*/  LDC R154, c[0x0][0x374] ;  /* 0x0000dd00ff9a7b82 */ /* 0x00ce640000000800 */
.L_x_137:
[----:B------:R-:W-:Y:S02]  /*57d0*/  LEA R0, R169, UR49, 0x3 ;  /* 0x00000031a9007c11 */ /* 0x000fe4000f8e18ff */
[----:B------:R-:W-:Y:S02]  /*57e0*/  SHF.L.U32 R3, R161, 0x1f, RZ ;  /* 0x0000001fa1037819 */ /* 0x000fe400000006ff */
[----:B-1----:R-:W-:Y:S02]  /*57f0*/  LEA R16, R169, UR49, 0x4 ;  /* 0x00000031a9107c11 */ /* 0x002fe4000f8e20ff */
[----:B------:R-:W2:Y:S02]  /*5800*/  SYNCS.PHASECHK.TRANS64.TRYWAIT P0, [R0+URZ+0x80], R3 ;  /* 0x00008003000075a7 */ /* 0x000ea400080011ff */
[----:B--23--:R-:W-:Y:S05]  /*5810*/  @!P0 BRA `(.L_x_93) ;  /* 0x0000006800848947 */ /* 0x00cfea0003800000 */
.L_x_178:
[----:B------:R-:W3:Y:S01]  /*5820*/  LDC.64 R14, c[0x0][0xf10] ;  /* 0x0003c400ff0e7b82 */ /* 0x000ee20000000a00 */
[----:B------:R-:W4:Y:S01]  /*5830*/  LDS.128 R16, [R16+0xe0] ;  /* 0x0000e00010107984 */ /* 0x000f220000000c00 */
[----:B-1----:R-:W-:Y:S01]  /*5840*/  ISETP.NE.AND P1, PT, R73, 0x1, PT ;  /* 0x000000014900780c */ /* 0x002fe20003f25270 */
[----:B--2---:R-:W-:Y:S01]  /*5850*/  VIADD R0, R0, 0x90 ;  /* 0x0000009000007836 */ /* 0x004fe20000000000 */
[----:B------:R-:W-:Y:S04]  /*5860*/  ISETP.GE.AND P0, PT, R72, 0x1, PT ;  /* 0x000000014800780c */ /* 0x000fe80003f06270 */
[----:B------:R-:W1:Y:S01]  /*5870*/  LDC.64 R12, c[0x0][0xf18] ;  /* 0x0003c600ff0c7b82 */ /* 0x000e620000000a00 */
[----:B------:R-:W-:Y:S01]  /*5880*/  PRMT R0, RZ, 0x654, R0 ;  /* 0x00000654ff007816 */ /* 0x000fe20000000000 */
[----:B------:R-:W-:Y:S01]  /*5890*/  @!PT LDS RZ, [RZ] ;  /* 0x00000000fffff984 */ /* 0x000fe20000000800 */
[----:B------:R-:W-:Y:S01]  /*58a0*/  @!PT LDS RZ, [RZ] ;  /* 0x00000000fffff984 */ /* 0x000fe20000000800 */
[----:B------:R-:W-:Y:S01]  /*58b0*/  @!PT LDS RZ, [RZ] ;  /* 0x00000000fffff984 */ /* 0x000fe20000000800 */
[----:B------:R-:W-:Y:S01]  /*58c0*/  @!PT LDS RZ, [RZ] ;  /* 0x00000000fffff984 */ /* 0x000fe20000000800 */
[----:B------:R2:W-:Y:S06]  /*58d0*/  MEMBAR.ALL.CTA ;  /* 0x0000000000007992 */ /* 0x0005ec0000008000 */
[----:B--2---:R-:W2:Y:S01]  /*58e0*/  FENCE.VIEW.ASYNC.S ;  /* 0x00000000000073c6 */ /* 0x004ea20000000000 */
[----:B------:R-:W1:Y:S08]  /*58f0*/  @!P1 LDC R11, c[0x0][0xf20] ;  /* 0x0003c800ff0b9b82 */ /* 0x000e700000000800 */
[----:B------:R-:W1:Y:S01]  /*5900*/  @!P1 LDC R10, c[0x0][0xf0c] ;  /* 0x0003c300ff0a9b82 */ /* 0x000e620000000800 */
[----:B--2---:R2:W-:Y:S01]  /*5910*/  SYNCS.ARRIVE.TRANS64.RED.A1T0 RZ, [R0+URZ], RZ ;  /* 0x000000ff00ff79a7 */ /* 0x0045e200081004ff */
[----:B----4-:R-:W-:Y:S04]  /*5920*/  LOP3.LUT P4, RZ, R18, 0x1, RZ, 0xc0, !PT ;  /* 0x0000000112ff7812 */ /* 0x010fe8000788c0ff */
[----:B------:R-:W-:Y:S09]  /*5930*/  P2R R166, PR, RZ, 0x10 ;  /* 0x00000010ffa67803 */ /* 0x000ff20000000000 */
[----:B------:R-:W-:Y:S02]  /*5940*/  @P4 MOV R77, R16 ;  /* 0x00000010004d4202 */ /* 0x000fe40000000f00 */
[----:B------:R-:W-:Y:S01]  /*5950*/  @P4 LOP3.LUT R75, R17, 0xffff, RZ, 0xc0, !PT ;  /* 0x0000ffff114b4812 */ /* 0x000fe200078ec0ff */
[----:B--23--:R-:W-:Y:S06]  /*5960*/  @!P0 BRA `(.L_x_94) ;  /* 0x0000000000a48947 */ /* 0x00cfec0003800000 */
        /* <DEDUP_REMOVED lines=10> */
[----:B------:R-:W-:Y:S03]  /*5a10*/  SEL R7, R155, R22, !P3 ;  /* 0x000000169b077207 */ /* 0x000fe60005800000 */
[-C--:B------:R-:W-:Y:S01]  /*5a20*/  IMAD.HI.U32 R22, R3, R68.reuse, RZ ;  /* 0x0000004403167227 */ /* 0x080fe200078e00ff */
[----:B------:R-:W-:Y:S03]  /*5a30*/  SHF.R.U32.HI R26, RZ, R149, R26 ;  /* 0x00000095ff1a7219 */ /* 0x000fe6000001161a */
[----:B------:R-:W-:Y:S01]  /*5a40*/  IMAD.HI.U32 R24, R7, R68, RZ ;  /* 0x0000004407187227 */ /* 0x000fe200078e00ff */
[----:B------:R-:W-:Y:S02]  /*5a50*/  @P2 SHF.R.U32.HI R3, RZ, R69, R22 ;  /* 0x00000045ff032219 */ /* 0x000fe40000011616 */
[----:B------:R-:W-:Y:S02]  /*5a60*/  SHF.R.U32.HI R22, RZ, R153, R28 ;  /* 0x00000099ff167219 */ /* 0x000fe4000001161c */
[----:B------:R-:W-:Y:S01]  /*5a70*/  @P2 SHF.R.U32.HI R7, RZ, R69, R24 ;  /* 0x00000045ff072219 */ /* 0x000fe20000011618 */
[C---:B------:R-:W-:Y:S01]  /*5a80*/  IMAD R4, R72.reuse, R3, RZ ;  /* 0x0000000348047224 */ /* 0x040fe200078e02ff */
[----:B------:R-:W-:Y:S02]  /*5a90*/  SEL R5, R75, R22, !P0 ;  /* 0x000000164b057207 */ /* 0x000fe40004000000 */
[----:B------:R-:W-:Y:S01]  /*5aa0*/  SEL R3, R77, R26, !P3 ;  /* 0x0000001a4d037207 */ /* 0x000fe20005800000 */
[----:B------:R-:W-:Y:S01]  /*5ab0*/  IMAD R6, R72, R7, RZ ;  /* 0x0000000748067224 */ /* 0x000fe200078e02ff */
[C---:B------:R-:W-:Y:S01]  /*5ac0*/  ISETP.GE.AND P0, PT, R5.reuse, R4, PT ;  /* 0x000000040500720c */ /* 0x040fe20003f06270 */
[----:B------:R-:W-:Y:S03]  /*5ad0*/  IMAD.HI.U32 R8, R5, R68, RZ ;  /* 0x0000004405087227 */ /* 0x000fe600078e00ff */
[----:B------:R-:W-:Y:S01]  /*5ae0*/  ISETP.GE.OR P0, PT, R3, R6, P0 ;  /* 0x000000060300720c */ /* 0x000fe20000706670 */
[----:B------:R-:W-:Y:S01]  /*5af0*/  IMAD.MOV R6, RZ, RZ, -R3 ;  /* 0x000000ffff067224 */ /* 0x000fe200078e0a03 */
[-C--:B------:R-:W-:Y:S03]  /*5b00*/  SHF.R.U32.HI R8, RZ, R69.reuse, R8 ;  /* 0x00000045ff087219 */ /* 0x080fe60000011608 */
[----:B------:R-:W-:Y:S01]  /*5b10*/  IMAD R77, R74, R6, R77 ;  /* 0x000000064a4d7224 */ /* 0x000fe200078e024d */
[----:B------:R-:W-:Y:S05]  /*5b20*/  SEL R9, R5, R8, !P2 ;  /* 0x0000000805097207 */ /* 0x000fea0005000000 */
[----:B------:R-:W-:Y:S02]  /*5b30*/  IMAD.MOV R8, RZ, RZ, -R9 ;  /* 0x000000ffff087224 */ /* 0x000fe400078e0a09 */
[C---:B------:R-:W-:Y:S04]  /*5b40*/  @!P0 IMAD.HI.U32 R4, R3.reuse, R68, RZ ;  /* 0x0000004403048227 */ /* 0x040fe800078e00ff */
[----:B------:R-:W-:Y:S01]  /*5b50*/  IMAD R8, R72, R8, R5 ;  /* 0x0000000848087224 */ /* 0x000fe200078e0205 */
[----:B------:R-:W-:Y:S04]  /*5b60*/  @!P0 SHF.R.U32.HI R4, RZ, R69, R4 ;  /* 0x00000045ff048219 */ /* 0x000fe80000011604 */
[----:B------:R-:W-:Y:S02]  /*5b70*/  @!P0 SEL R0, R3, R4, !P2 ;  /* 0x0000000403008207 */ /* 0x000fe40005000000 */
[----:B------:R-:W-:Y:S02]  /*5b80*/  IADD3 R4, PT, PT, -R5, RZ, RZ ;  /* 0x000000ff05047210 */ /* 0x000fe40007ffe1ff */
[----:B------:R-:W-:Y:S01]  /*5b90*/  @!P0 IADD3 R9, PT, PT, R9, -R0, RZ ;  /* 0x8000000009098210 */ /* 0x000fe20007ffe0ff */
[----:B------:R-:W-:Y:S02]  /*5ba0*/  @!P0 IMAD R0, R7, R8, R0 ;  /* 0x0000000807008224 */ /* 0x000fe400078e0200 */
[----:B------:R-:W-:Y:S02]  /*5bb0*/  IMAD R75, R70, R4, R75 ;  /* 0x00000004464b7224 */ /* 0x000fe400078e024b */
[----:B------:R-:W-:Y:S02]  /*5bc0*/  @!P0 IMAD R5, R9, R72, R3 ;  /* 0x0000004809058224 */ /* 0x000fe400078e0203 */
[----:B------:R-:W-:Y:S04]  /*5bd0*/  @!P0 IMAD.MOV.U32 R3, RZ, RZ, R0 ;  /* 0x000000ffff038224 */ /* 0x000fe800078e0000 */
[----:B------:R-:W-:Y:S02]  /*5be0*/  IMAD R77, R3, R74, R77 ;  /* 0x0000004a034d7224 */ /* 0x000fe400078e024d */
[----:B------:R-:W-:Y:S07]  /*5bf0*/  IMAD R75, R5, R70, R75 ;  /* 0x00000046054b7224 */ /* 0x000fee00078e024b */
.L_x_94:
[----:B-1----:R-:W-:Y:S01]  /*5c00*/  @!P1 IMAD.HI.U32 R4, R75, R13, RZ ;  /* 0x0000000d4b049227 */ /* 0x002fe200078e00ff */
[----:B------:R-:W-:Y:S01]  /*5c10*/  @!P1 ISETP.NE.AND P0, PT, R12, 0x1, PT ;  /* 0x000000010c00980c */ /* 0x000fe20003f05270 */
[----:B------:R-:W-:Y:S01]  /*5c20*/  USHF.L.U32 UR42, UR19, 0x7, URZ ;  /* 0x00000007132a7899 */ /* 0x000fe200080006ff */
[----:B------:R-:W-:Y:S01]  /*5c30*/  @!P1 ISETP.NE.AND P2, PT, R10, 0x1, PT ;  /* 0x000000010a00980c */ /* 0x000fe20003f45270 */
[----:B------:R-:W-:Y:S01]  /*5c40*/  @!P1 IMAD.HI.U32 R0, R77, R14, RZ ;  /* 0x0000000e4d009227 */ /* 0x000fe200078e00ff */
[----:B------:R-:W-:Y:S01]  /*5c50*/  @!P1 SHF.R.U32.HI R4, RZ, R11, R4 ;  /* 0x0000000bff049219 */ /* 0x000fe20000011604 */
[----:B------:R-:W-:Y:S01]  /*5c60*/  BSSY.RECONVERGENT B6, `(.L_x_95) ;  /* 0x000002c000067945 */ /* 0x000fe20003800200 */
[----:B------:R-:W-:Y:S01]  /*5c70*/  @P4 SHF.R.U32.HI R160, RZ, 0x10, R17 ;  /* 0x00000010ffa04819 */ /* 0x000fe20000011611 */
[----:B------:R-:W-:Y:S01]  /*5c80*/  VIADD R169, R169, 0x1 ;  /* 0x00000001a9a97836 */ /* 0x000fe20000000000 */
[----:B------:R-:W-:Y:S01]  /*5c90*/  @!P1 SEL R3, R75, R4, !P0 ;  /* 0x000000044b039207 */ /* 0x000fe20004000000 */
[----:B------:R-:W-:Y:S01]  /*5ca0*/  IMAD.SHL.U32 R168, R20, 0x100, RZ ;  /* 0x0000010014a87824 */ /* 0x000fe200078e00ff */
[----:B------:R-:W-:Y:S02]  /*5cb0*/  @!P1 SHF.R.U32.HI R0, RZ, R15, R0 ;  /* 0x0000000fff009219 */ /* 0x000fe40000011600 */
[----:B------:R-:W-:Y:S02]  /*5cc0*/  LOP3.LUT P0, RZ, R159, 0x3f0, RZ, 0xc0, !PT ;  /* 0x000003f09fff7812 */ /* 0x000fe4000780c0ff */
[----:B------:R-:W-:Y:S05]  /*5cd0*/  @!P1 SEL R4, R77, R0, !P2 ;  /* 0x000000004d049207 */ /* 0x000fea0005000000 */
[----:B------:R-:W-:Y:S02]  /*5ce0*/  @!P1 IMAD.IADD R0, R3, 0x1, -R4 ;  /* 0x0000000103009824 */ /* 0x000fe400078e0a04 */
[----:B------:R-:W-:Y:S02]  /*5cf0*/  @!P1 IMAD.IADD R3, R4, 0x1, -R3 ;  /* 0x0000000104039824 */ /* 0x000fe400078e0a03 */
[----:B------:R-:W-:Y:S02]  /*5d00*/  @!P1 IMAD R77, R0, R10, R77 ;  /* 0x0000000a004d9224 */ /* 0x000fe400078e024d */
[----:B------:R-:W-:Y:S01]  /*5d10*/  @!P1 IMAD R75, R3, R12, R75 ;  /* 0x0000000c034b9224 */ /* 0x000fe200078e024b */
[----:B------:R-:W-:Y:S06]  /*5d20*/  @!P0 BRA `(.L_x_96) ;  /* 0x00000000007c8947 */ /* 0x000fec0003800000 */
[----:B------:R-:W1:Y:S01]  /*5d30*/  LDCU.64 UR8, c[0x4][0x80] ;  /* 0x01001000ff0877ac */ /* 0x000e620008000a00 */
[----:B------:R-:W-:Y:S01]  /*5d40*/  MOV R16, 0x0 ;  /* 0x0000000000107802 */ /* 0x000fe20000000f00 */
[----:B------:R-:W-:Y:S02]  /*5d50*/  HFMA2 R12, -RZ, RZ, 0, 5.9604644775390625e-08 ;  /* 0x00000001ff0c7431 */ /* 0x000fe400000001ff */
[----:B------:R-:W-:Y:S01]  /*5d60*/  IMAD.MOV.U32 R8, RZ, RZ, 0x70 ;  /* 0x00000070ff087424 */ /* 0x000fe200078e00ff */
[----:B------:R2:W3:Y:S01]  /*5d70*/  LDC.64 R14, c[0x4][R16] ;  /* 0x01000000100e7b82 */ /* 0x0004e20000000a00 */
[----:B------:R-:W4:Y:S01]  /*5d80*/  LDCU.64 UR6, c[0x4][0x88] ;  /* 0x01001100ff0677ac */ /* 0x000f220008000a00 */
[----:B------:R-:W-:Y:S01]  /*5d90*/  IMAD.MOV.U32 R13, RZ, RZ, RZ ;  /* 0x000000ffff0d7224 */ /* 0x000fe200078e00ff */
[----:B------:R-:W2:Y:S01]  /*5da0*/  LDCU.64 UR4, c[0x4][0x8] ;  /* 0x01000100ff0477ac */ /* 0x000ea20008000a00 */
[----:B-1----:R-:W-:Y:S01]  /*5db0*/  MOV R5, UR9 ;  /* 0x0000000900057c02 */ /* 0x002fe20008000f00 */
[----:B------:R-:W-:Y:S01]  /*5dc0*/  IMAD.U32 R4, RZ, RZ, UR8 ;  /* 0x00000008ff047e24 */ /* 0x000fe2000f8e00ff */
[----:B----4-:R-:W-:Y:S01]  /*5dd0*/  MOV R7, UR7 ;  /* 0x0000000700077c02 */ /* 0x010fe20008000f00 */
[----:B------:R-:W-:Y:S01]  /*5de0*/  IMAD.U32 R6, RZ, RZ, UR6 ;  /* 0x00000006ff067e24 */ /* 0x000fe2000f8e00ff */
[----:B--2---:R-:W-:Y:S01]  /*5df0*/  MOV R11, UR5 ;  /* 0x00000005000b7c02 */ /* 0x004fe20008000f00 */
[----:B------:R-:W-:Y:S02]  /*5e00*/  IMAD.U32 R10, RZ, RZ, UR4 ;  /* 0x00000004ff0a7e24 */ /* 0x000fe4000f8e00ff */
[----:B------:R-:W-:Y:S07]  /*5e10*/  LEPC R20, `(.L_x_97) ;  /* 0x000000001014794e */ /* 0x000fee0000000000 */
[----:B---3-5:R-:W-:Y:S05]  /*5e20*/  CALL.ABS.NOINC R14 ;  /* 0x000000000e007343 */ /* 0x028fea0003c00000 */
.L_x_97:
[----:B------:R-:W1:Y:S01]  /*5e30*/  LDCU.64 UR8, c[0x4][0x80] ;  /* 0x01001000ff0877ac */ /* 0x000e620008000a00 */
[----:B------:R-:W2:Y:S01]  /*5e40*/  LDC.64 R16, c[0x4][R16] ;  /* 0x0100000010107b82 */ /* 0x000ea20000000a00 */
[----:B------:R-:W-:Y:S02]  /*5e50*/  HFMA2 R12, -RZ, RZ, 0, 5.9604644775390625e-08 ;  /* 0x00000001ff0c7431 */ /* 0x000fe400000001ff */
[----:B------:R-:W-:Y:S02]  /*5e60*/  IMAD.MOV.U32 R8, RZ, RZ, 0x70 ;  /* 0x00000070ff087424 */ /* 0x000fe400078e00ff */
[----:B------:R-:W-:Y:S01]  /*5e70*/  IMAD.MOV.U32 R13, RZ, RZ, RZ ;  /* 0x000000ffff0d7224 */ /* 0x000fe200078e00ff */
[----:B------:R-:W3:Y:S01]  /*5e80*/  LDCU.64 UR6, c[0x4][0x88] ;  /* 0x01001100ff0677ac */ /* 0x000ee20008000a00 */
[----:B------:R-:W4:Y:S01]  /*5e90*/  LDCU.64 UR4, c[0x4][0x8] ;  /* 0x01000100ff0477ac */ /* 0x000f220008000a00 */
[----:B-1----:R-:W-:Y:S02]  /*5ea0*/  MOV R4, UR8 ;  /* 0x0000000800047c02 */ /* 0x002fe40008000f00 */
[----:B------:R-:W-:Y:S02]  /*5eb0*/  MOV R5, UR9 ;  /* 0x0000000900057c02 */ /* 0x000fe40008000f00 */
[----:B---3--:R-:W-:Y:S01]  /*5ec0*/  MOV R7, UR7 ;  /* 0x0000000700077c02 */ /* 0x008fe20008000f00 */
[----:B------:R-:W-:Y:S01]  /*5ed0*/  IMAD.U32 R6, RZ, RZ, UR6 ;  /* 0x00000006ff067e24 */ /* 0x000fe2000f8e00ff */
[----:B----4-:R-:W-:Y:S01]  /*5ee0*/  MOV R11, UR5 ;  /* 0x00000005000b7c02 */ /* 0x010fe20008000f00 */
[----:B------:R-:W-:Y:S02]  /*5ef0*/  IMAD.U32 R10, RZ, RZ, UR4 ;  /* 0x00000004ff0a7e24 */ /* 0x000fe4000f8e00ff */
[----:B------:R-:W-:Y:S07]  /*5f00*/  LEPC R20, `(.L_x_96) ;  /* 0x000000001014794e */ /* 0x000fee0000000000 */
[----:B--2---:R-:W-:Y:S05]  /*5f10*/  CALL.ABS.NOINC R16 ;  /* 0x0000000010007343 */ /* 0x004fea0003c00000 */
.L_x_96:
[----:B------:R-:W-:Y:S05]  /*5f20*/  BSYNC.RECONVERGENT B6 ;  /* 0x0000000000067941 */ /* 0x000fea0003800200 */
.L_x_95:
[----:B------:R-:W-:Y:S01]  /*5f30*/  ISETP.NE.U32.AND P4, PT, R146, RZ, PT ;  /* 0x000000ff9200720c */ /* 0x000fe20003f85070 */
[----:B------:R-:W-:Y:S01]  /*5f40*/  UISETP.NE.AND UP2, UPT, UR48, URZ, UPT ;  /* 0x000000ff3000728c */ /* 0x000fe2000bf45270 */
[----:B------:R-:W-:Y:S01]  /*5f50*/  ISETP.NE.U32.AND P2, PT, RZ, UR36, PT ;  /* 0x00000024ff007c0c */ /* 0x000fe2000bf45070 */
[----:B------:R-:W-:Y:S01]  /*5f60*/  UISETP.NE.U32.AND UP1, UPT, UR38, URZ, UPT ;  /* 0x000000ff2600728c */ /* 0x000fe2000bf25070 */
[----:B------:R-:W-:Y:S01]  /*5f70*/  ISETP.NE.AND.EX P4, PT, R147, RZ, PT, P4 ;  /* 0x000000ff9300720c */ /* 0x000fe20003f85340 */
[----:B------:R-:W-:Y:S01]  /*5f80*/  UPLOP3.LUT UP0, UPT, UPT, UPT, UPT, 0x40, 0x4 ;  /* 0x000000000004789c */ /* 0x000fe20003f0e870 */
[----:B------:R-:W-:Y:S01]  /*5f90*/  ISETP.NE.AND.EX P2, PT, RZ, UR37, PT, P2 ;  /* 0x00000025ff007c0c */ /* 0x000fe2000bf45320 */
[----:B------:R-:W-:Y:S01]  /*5fa0*/  UISETP.NE.AND.EX UP1, UPT, UR39, URZ, UPT, UP1 ;  /* 0x000000ff2700728c */ /* 0x000fe2000bf25310 */
[----:B------:R-:W-:Y:S04]  /*5fb0*/  PLOP3.LUT P1, PT, PT, PT, UP2, 0x80, 0x8 ;  /* 0x000000000008781c */ /* 0x000fe80003f2f028 */
[----:B------:R-:W-:Y:S06]  /*5fc0*/  @UP2 UPLOP3.LUT UP0, UPT, UPT, UPT, UP1, 0x80, 0x8 ;  /* 0x000000000008289c */ /* 0x000fec0003f0f010 */
[----:B------:R-:W-:Y:S01]  /*5fd0*/  PLOP3.LUT P0, PT, PT, PT, UP0, 0x80, 0x8 ;  /* 0x000000000008781c */ /* 0x000fe20003f0f008 */
[----:B------:R-:W-:Y:S01]  /*5fe0*/  @!UPT UIADD3 URZ, UPT, UPT, URZ, URZ, URZ ;  /* 0x000000fffffff290 */ /* 0x000fe2000fffe0ff */
[----:B------:R-:W-:Y:S11]  /*5ff0*/  BRA.U !UP1, `(.L_x_98) ;  /* 0x0000000109387547 */ /* 0x000ff6000b800000 */
[----:B------:R-:W-:Y:S01]  /*6000*/  UISETP.NE.U32.AND UP0, UPT, UR36, URZ, UPT ;  /* 0x000000ff2400728c */ /* 0x000fe2000bf05070 */
[----:B------:R-:W-:Y:S02]  /*6010*/  HFMA2 R0, -RZ, RZ, 0, 5.9604644775390625e-08 ;  /* 0x00000001ff007431 */ /* 0x000fe400000001ff */
[----:B------:R-:W-:Y:S01]  /*6020*/  IMAD.MOV.U32 R151, RZ, RZ, 0x1 ;  /* 0x00000001ff977424 */ /* 0x000fe200078e00ff */
[----:B------:R-:W-:Y:S06]  /*6030*/  UISETP.NE.AND.EX UP0, UPT, UR37, URZ, UPT, UP0 ;  /* 0x000000ff2500728c */ /* 0x000fec000bf05300 */
[----:B------:R-:W-:Y:S05]  /*6040*/  PLOP3.LUT P3, PT, PT, PT, UP0, 0x80, 0x8 ;  /* 0x000000000008781c */ /* 0x000fea0003f6f008 */
[----:B------:R-:W1:Y:S01]  /*6050*/  @UP0 LDCU.64 UR6, c[0x0][0xc88] ;  /* 0x00019100ff0607ac */ /* 0x000e620008000a00 */
[----:B------:R-:W-:Y:S07]  /*6060*/  @UP0 UIMAD UR4, UR44, UR38, URZ ;  /* 0x000000262c0402a4 */ /* 0x000fee000f8e02ff */
[----:B------:R-:W-:Y:S01]  /*6070*/  @!P3 PRMT R151, R0, 0x7610, R151 ;  /* 0x000076100097b816 */ /* 0x000fe20000000097 */
[----:B-1----:R-:W-:Y:S03]  /*6080*/  @UP0 UIMAD.WIDE UR6, UR4, 0x4, UR6 ;  /* 0x00000004040608a5 */ /* 0x002fe6000f8e0206 */
[----:B------:R-:W1:Y:S03]  /*6090*/  @!UP0 LDCU UR4, c[0x0][0xc80] ;  /* 0x00019000ff0487ac */ /* 0x000e660008000800 */
[----:B------:R-:W-:Y:S01]  /*60a0*/  IMAD.U32 R4, RZ, RZ, UR6 ;  /* 0x00000006ff047e24 */ /* 0x000fe2000f8e00ff */
[----:B------:R-:W-:Y:S05]  /*60b0*/  MOV R5, UR7 ;  /* 0x0000000700057c02 */ /* 0x000fea0008000f00 */
[----:B-----5:R2:W5:Y:S02]  /*60c0*/  @P3 LDG.E R83, desc[UR46][R4.64] ;  /* 0x0000002e04533981 */ /* 0x020564000c1e1900 */
[----:B-12---:R-:W-:Y:S02]  /*60d0*/  @!P3 IMAD.U32 R83, RZ, RZ, UR4 ;  /* 0x00000004ff53be24 */ /* 0x006fe4000f8e00ff */
.L_x_98:
[----:B------:R-:W-:Y:S05]  /*60e0*/  @!P4 BRA `(.L_x_99) ;  /* 0x000000000020c947 */ /* 0x000fea0003800000 */
[----:B------:R-:W-:Y:S04]  /*60f0*/  ISETP.NE.U32.AND P3, PT, R144, RZ, PT ;  /* 0x000000ff9000720c */ /* 0x000fe80003f65070 */
[----:B------:R-:W-:Y:S11]  /*6100*/  ISETP.NE.AND.EX P3, PT, R145, RZ, PT, P3 ;  /* 0x000000ff9100720c */ /* 0x000ff60003f65330 */
[----:B------:R-:W-:Y:S02]  /*6110*/  @!UPT UIADD3 URZ, UPT, UPT, URZ, URZ, URZ ;  /* 0x000000fffffff290 */ /* 0x000fe4000fffe0ff */
[----:B------:R-:W1:Y:S01]  /*6120*/  @P3 LDC.64 R4, c[0x0][0xca8] ;  /* 0x00032a00ff043b82 */ /* 0x000e620000000a00 */
[----:B------:R-:W-:Y:S04]  /*6130*/  @P3 IMAD R0, R146, UR44, RZ ;  /* 0x0000002c92003c24 */ /* 0x000fe8000f8e02ff */
[----:B-1----:R-:W-:Y:S05]  /*6140*/  @P3 IMAD.WIDE R4, R0, 0x4, R4 ;  /* 0x0000000400043825 */ /* 0x002fea00078e0204 */
[----:B-----5:R1:W5:Y:S02]  /*6150*/  @P3 LDG.E R76, desc[UR46][R4.64] ;  /* 0x0000002e044c3981 */ /* 0x020364000c1e1900 */
[----:B-1----:R-:W2:Y:S02]  /*6160*/  @!P3 LDC R76, c[0x0][0xca0] ;  /* 0x00032800ff4cbb82 */ /* 0x002ea40000000800 */
.L_x_99:
[----:B-----5:R-:W-:Y:S01]  /*6170*/  FSETP.NEU.AND P3, PT, R83, RZ, PT ;  /* 0x000000ff5300720b */ /* 0x020fe20003f6d000 */
[----:B------:R-:W-:Y:S01]  /*6180*/  IMAD.SHL.U32 R178, R156, 0x2, RZ ;  /* 0x000000029cb27824 */ /* 0x000fe200078e00ff */
[----:B------:R-:W-:Y:S01]  /*6190*/  SEL R5, RZ, 0xffffffff, P2 ;  /* 0xffffffffff057807 */ /* 0x000fe20001000000 */
[----:B------:R-:W-:Y:S01]  /*61a0*/  IMAD.SHL.U32 R86, R163, 0x10, RZ ;  /* 0x00000010a3567824 */ /* 0x000fe200078e00ff */
[----:B------:R-:W-:Y:S01]  /*61b0*/  @P1 LOP3.LUT P2, RZ, R151, 0xff, RZ, 0xc0, !PT ;  /* 0x000000ff97ff1812 */ /* 0x000fe2000784c0ff */
[----:B------:R-:W-:Y:S01]  /*61c0*/  VIADD R177, R178, UR49 ;  /* 0x00000031b2b17c36 */ /* 0x000fe20008000000 */
[----:B------:R-:W-:Y:S01]  /*61d0*/  @P1 SEL R0, RZ, 0xffffffff, P3 ;  /* 0xffffffffff001807 */ /* 0x000fe20001800000 */
[----:B------:R-:W-:Y:S01]  /*61e0*/  IMAD.MOV.U32 R106, RZ, RZ, -0x10 ;  /* 0xfffffff0ff6a7424 */ /* 0x000fe200078e00ff */
[----:B------:R-:W-:Y:S01]  /*61f0*/  LOP3.LUT R162, R162, 0x1, RZ, 0x3c, !PT ;  /* 0x00000001a2a27812 */ /* 0x000fe200078e3cff */
[----:B------:R-:W-:Y:S01]  /*6200*/  IMAD.SHL.U32 R104, R164, 0x10, RZ ;  /* 0x00000010a4687824 */ /* 0x000fe200078e00ff */
[----:B------:R-:W-:Y:S01]  /*6210*/  @P0 SEL R0, R5, R0, !P2 ;  /* 0x0000000005000207 */ /* 0x000fe20005000000 */
[----:B------:R-:W-:Y:S01]  /*6220*/  IMAD.IADD R173, R177, 0x1, R86 ;  /* 0x00000001b1ad7824 */ /* 0x000fe200078e0256 */
[----:B------:R-:W-:Y:S01]  /*6230*/  SHF.L.U32 R3, R79, 0x1f, RZ ;  /* 0x0000001f4f037819 */ /* 0x000fe200000006ff */
[----:B------:R-:W-:Y:S01]  /*6240*/  IMAD.IADD R176, R177, 0x1, R104 ;  /* 0x00000001b1b07824 */ /* 0x000fe200078e0268 */
[----:B------:R-:W-:Y:S01]  /*6250*/  @P1 LOP3.LUT R0, R0, 0x1, RZ, 0xc0, !PT ;  /* 0x0000000100001812 */ /* 0x000fe200078ec0ff */
[--C-:B------:R-:W-:Y:S01]  /*6260*/  IMAD.IADD R171, R104, 0x1, R173.reuse ;  /* 0x0000000168ab7824 */ /* 0x100fe200078e02ad */
[----:B------:R-:W-:Y:S01]  /*6270*/  PLOP3.LUT P0, PT, PT, PT, UP1, 0x80, 0x8 ;  /* 0x000000000008781c */ /* 0x000fe20003f0f018 */
[----:B------:R-:W-:Y:S01]  /*6280*/  BSSY B1, `(.L_x_100) ;  /* 0x000004b000017945 */ /* 0x000fe20003800000 */
[----:B------:R-:W-:Y:S01]  /*6290*/  ISETP.NE.U32.OR P4, PT, R0, 0x1, !P1 ;  /* 0x000000010000780c */ /* 0x000fe20004f85470 */
[----:B------:R-:W-:Y:S01]  /*62a0*/  IMAD.MOV.U32 R107, RZ, RZ, 0x1 ;  /* 0x00000001ff6b7424 */ /* 0x000fe200078e00ff */
[----:B------:R-:W-:Y:S01]  /*62b0*/  SEL R0, RZ, 0xffffffff, P3 ;  /* 0xffffffffff007807 */ /* 0x000fe20001800000 */
[----:B------:R-:W-:Y:S01]  /*62c0*/  IMAD R78, R79, 0xc0, R2 ;  /* 0x000000c04f4e7824 */ /* 0x000fe200078e0202 */
[----:B------:R-:W-:Y:S01]  /*62d0*/  LOP3.LUT P3, R167, R151, 0xff, RZ, 0xc0, !PT ;  /* 0x000000ff97a77812 */ /* 0x000fe2000786c0ff */
[----:B------:R-:W-:Y:S01]  /*62e0*/  IMAD.MOV.U32 R105, RZ, RZ, RZ ;  /* 0x000000ffff697224 */ /* 0x000fe200078e00ff */
[----:B------:R-:W-:Y:S02]  /*62f0*/  P2R R174, PR, RZ, 0x10 ;  /* 0x00000010ffae7803 */ /* 0x000fe40000000000 */
[----:B------:R-:W-:Y:S02]  /*6300*/  CS2R R142, SRZ ;  /* 0x00000000008e7805 */ /* 0x000fe4000001ff00 */
[----:B------:R-:W-:Y:S02]  /*6310*/  CS2R R140, SRZ ;  /* 0x00000000008c7805 */ /* 0x000fe4000001ff00 */
[----:B------:R-:W-:Y:S02]  /*6320*/  CS2R R134, SRZ ;  /* 0x0000000000867805 */ /* 0x000fe4000001ff00 */
[----:B------:R-:W-:Y:S02]  /*6330*/  CS2R R132, SRZ ;  /* 0x0000000000847805 */ /* 0x000fe4000001ff00 */
[----:B------:R-:W-:Y:S02]  /*6340*/  @P0 SEL R0, R5, R0, !P3 ;  /* 0x0000000005000207 */ /* 0x000fe40005800000 */
[----:B------:R-:W-:Y:S02]  /*6350*/  CS2R R126, SRZ ;  /* 0x00000000007e7805 */ /* 0x000fe4000001ff00 */
[----:B------:R-:W-:Y:S02]  /*6360*/  @P4 SHF.L.U32 R4, R162, 0x1f, RZ ;  /* 0x0000001fa2044819 */ /* 0x000fe400000006ff */
[----:B------:R-:W-:Y:S02]  /*6370*/  CS2R R124, SRZ ;  /* 0x00000000007c7805 */ /* 0x000fe4000001ff00 */
[----:B------:R-:W-:Y:S02]  /*6380*/  LOP3.LUT R0, R0, 0x1, RZ, 0xc0, !PT ;  /* 0x0000000100007812 */ /* 0x000fe400078ec0ff */
[----:B------:R-:W-:Y:S01]  /*6390*/  CS2R R118, SRZ ;  /* 0x0000000000767805 */ /* 0x000fe2000001ff00 */
[----:B------:R-:W1:Y:S01]  /*63a0*/  @P4 SYNCS.PHASECHK.TRANS64.TRYWAIT P2, [UR49+0x30], R4 ;  /* 0x00003004ff0045a7 */ /* 0x000e620008041131 */
[----:B------:R-:W-:Y:S02]  /*63b0*/  ISETP.NE.AND P0, PT, R79, RZ, PT ;  /* 0x000000ff4f00720c */ /* 0x000fe40003f05270 */
[----:B------:R-:W-:Y:S02]  /*63c0*/  CS2R R116, SRZ ;  /* 0x0000000000747805 */ /* 0x000fe4000001ff00 */
[----:B------:R-:W-:Y:S02]  /*63d0*/  ISETP.NE.U32.AND P3, PT, R0, 0x1, PT ;  /* 0x000000010000780c */ /* 0x000fe40003f65070 */
[----:B------:R-:W-:Y:S02]  /*63e0*/  CS2R R110, SRZ ;  /* 0x00000000006e7805 */ /* 0x000fe4000001ff00 */
[----:B------:R-:W-:Y:S02]  /*63f0*/  CS2R R108, SRZ ;  /* 0x00000000006c7805 */ /* 0x000fe4000001ff00 */
[----:B------:R-:W-:Y:S02]  /*6400*/  CS2R R102, SRZ ;  /* 0x0000000000667805 */ /* 0x000fe4000001ff00 */
[----:B------:R-:W-:Y:S02]  /*6410*/  P2R R112, PR, RZ, 0x8 ;  /* 0x00000008ff707803 */ /* 0x000fe40000000000 */
[----:B------:R-:W-:Y:S02]  /*6420*/  CS2R R100, SRZ ;  /* 0x0000000000647805 */ /* 0x000fe4000001ff00 */
[----:B------:R-:W-:Y:S02]  /*6430*/  ISETP.NE.U32.AND P3, PT, R157, 0x1, PT ;  /* 0x000000019d00780c */ /* 0x000fe40003f65070 */
[----:B------:R-:W-:Y:S02]  /*6440*/  CS2R R94, SRZ ;  /* 0x00000000005e7805 */ /* 0x000fe4000001ff00 */
[----:B------:R-:W-:Y:S02]  /*6450*/  CS2R R92, SRZ ;  /* 0x00000000005c7805 */ /* 0x000fe4000001ff00 */
[----:B------:R-:W-:Y:S02]  /*6460*/  CS2R R90, SRZ ;  /* 0x00000000005a7805 */ /* 0x000fe4000001ff00 */
[----:B------:R-:W-:Y:S02]  /*6470*/  SEL R106, R106, 0x10, !P3 ;  /* 0x000000106a6a7807 */ /* 0x000fe40005800000 */
[----:B------:R-:W-:Y:S02]  /*6480*/  CS2R R88, SRZ ;  /* 0x0000000000587805 */ /* 0x000fe4000001ff00 */
[----:B------:R-:W-:Y:S01]  /*6490*/  SEL R81, RZ, 0xc0, P0 ;  /* 0x000000c0ff517807 */ /* 0x000fe20000000000 */
[----:B------:R3:W4:Y:S01]  /*64a0*/  SYNCS.PHASECHK.TRANS64.TRYWAIT P1, [UR49+0xa0], R3 ;  /* 0x0000a003ff0075a7 */ /* 0x0007220008021131 */
[----:B------:R-:W-:Y:S02]  /*64b0*/  IMAD.IADD R177, R177, 0x1, R106 ;  /* 0x00000001b1b17824 */ /* 0x000fe400078e026a */
[C---:B------:R-:W-:Y:S02]  /*64c0*/  IMAD.IADD R175, R106.reuse, 0x1, R176 ;  /* 0x000000016aaf7824 */ /* 0x040fe400078e02b0 */
[C---:B------:R-:W-:Y:S02]  /*64d0*/  IMAD.IADD R172, R106.reuse, 0x1, R173 ;  /* 0x000000016aac7824 */ /* 0x040fe400078e02ad */
[----:B------:R-:W-:Y:S01]  /*64e0*/  IMAD.IADD R170, R106, 0x1, R171 ;  /* 0x000000016aaa7824 */ /* 0x000fe200078e02ab */
[----:B-1----:R-:W-:Y:S01]  /*64f0*/  @P4 SEL R107, RZ, 0x1, !P2 ;  /* 0x00000001ff6b4807 */ /* 0x002fe20005000000 */
[----:B---3--:R-:W-:Y:S06]  /*6500*/  @!P4 BRA `(.L_x_101) ;  /* 0x000000000088c947 */ /* 0x008fec0003800000 */
[----:B------:R-:W-:Y:S01]  /*6510*/  IMAD.MOV.U32 R143, RZ, RZ, RZ ;  /* 0x000000ffff8f7224 */ /* 0x000fe200078e00ff */
[----:B------:R-:W-:Y:S01]  /*6520*/  ISETP.NE.AND P0, PT, R107, RZ, PT ;  /* 0x000000ff6b00720c */ /* 0x000fe20003f05270 */
[----:B------:R-:W-:Y:S01]  /*6530*/  BSSY B0, `(.L_x_102) ;  /* 0x0000014000007945 */ /* 0x000fe20003800000 */
[----:B------:R-:W-:Y:S02]  /*6540*/  CS2R R90, SRZ ;  /* 0x00000000005a7805 */ /* 0x000fe4000001ff00 */
        /* <DEDUP_REMOVED lines=13> */
[----:B------:R-:W-:Y:S01]  /*6620*/  CS2R R140, SRZ ;  /* 0x00000000008c7805 */ /* 0x000fe2000001ff00 */
[----:B------:R-:W-:Y:S06]  /*6630*/  @P0 BRA `(.L_x_103) ;  /* 0x00000000000c0947 */ /* 0x000fec0003800000 */
[----:B------:R-:W-:Y:S04]  /*6640*/  SHF.L.U32 R5, R162, 0x1f, RZ ;  /* 0x0000001fa2057819 */ /* 0x000fe800000006ff */
[----:B------:R-:W1:Y:S02]  /*6650*/  SYNCS.PHASECHK.TRANS64.TRYWAIT P0, [UR49+0x30], R5 ;  /* 0x00003005ff0075a7 */ /* 0x000e640008001131 */
[----:B-1----:R-:W-:Y:S05]  /*6660*/  @!P0 BRA `(.L_x_104) ;  /* 0x0000005c00048947 */ /* 0x002fea0003800000 */
.L_x_103:
[----:B------:R-:W-:Y:S05]  /*6670*/  BSYNC B0 ;  /* 0x0000000000007941 */ /* 0x000fea0003800000 */
.L_x_102:
[----:B------:R-:W-:Y:S01]  /*6680*/  ISETP.NE.AND P0, PT, R112, RZ, PT ;  /* 0x000000ff7000720c */ /* 0x000fe20003f05270 */
[----:B------:R-:W-:Y:S11]  /*6690*/  HFMA2 R105, -RZ, RZ, 0, 5.9604644775390625e-08 ;  /* 0x00000001ff697431 */ /* 0x000ff600000001ff */
[----:B------:R-:W-:Y:S01]  /*66a0*/  @!UPT UIADD3 URZ, UPT, UPT, URZ, URZ, URZ ;  /* 0x000000fffffff290 */ /* 0x000fe2000fffe0ff */
[----:B------:R3:W1:Y:S04]  /*66b0*/  @P0 LDS.128 R88, [R178+UR49+0x400] ;  /* 0x00040031b2580984 */ /* 0x0006680008000c00 */
[----:B------:R3:W1:Y:S04]  /*66c0*/  @P0 LDS.128 R92, [R177+0x400] ;  /* 0x00040000b15c0984 */ /* 0x0006680000000c00 */
[----:B------:R3:W1:Y:S04]  /*66d0*/  @P0 LDS.128 R100, [R176+0x400] ;  /* 0x00040000b0640984 */ /* 0x0006680000000c00 */
[----:B------:R3:W1:Y:S04]  /*66e0*/  @P0 LDS.128 R108, [R175+0x400] ;  /* 0x00040000af6c0984 */ /* 0x0006680000000c00 */
[----:B------:R3:W1:Y:S04]  /*66f0*/  @P0 LDS.128 R116, [R173+0x400] ;  /* 0x00040000ad740984 */ /* 0x0006680000000c00 */
[----:B------:R3:W1:Y:S04]  /*6700*/  @P0 LDS.128 R124, [R172+0x400] ;  /* 0x00040000ac7c0984 */ /* 0x0006680000000c00 */
[----:B------:R3:W1:Y:S04]  /*6710*/  @P0 LDS.128 R132, [R171+0x400] ;  /* 0x00040000ab840984 */ /* 0x0006680000000c00 */
[----:B------:R3:W1:Y:S02]  /*6720*/  @P0 LDS.128 R140, [R170+0x400] ;  /* 0x00040000aa8c0984 */ /* 0x0006640000000c00 */
.L_x_101:
[----:B------:R-:W-:Y:S05]  /*6730*/  BSYNC B1 ;  /* 0x0000000000017941 */ /* 0x000fea0003800000 */
.L_x_100:
[----:B------:R-:W-:Y:S05]  /*6740*/  IMAD.IADD R64, R78, 0x1, R81 ;  /* 0x000000014e407824 */ /* 0x000fea00078e0251 */
[----:B-1----:R-:W-:Y:S04]  /*6750*/  SHF.R.U32.HI R5, RZ, 0x15, R64 ;  /* 0x00000015ff057819 */ /* 0x002fe80000011640 */
[----:B------:R-:W-:Y:S01]  /*6760*/  LOP3.LUT P0, RZ, R5, 0x3, R158, 0x48, !PT ;  /* 0x0000000305ff7812 */ /* 0x000fe2000780489e */
[----:B------:R-:W-:Y:S01]  /*6770*/  @!UPT UIADD3 URZ, UPT, UPT, URZ, URZ, URZ ;  /* 0x000000fffffff290 */ /* 0x000fe2000fffe0ff */
[----:B----4-:R-:W-:Y:S11]  /*6780*/  @P1 BRA `(.L_x_105) ;  /* 0x0000000000081947 */ /* 0x010ff60003800000 */
[----:B------:R-:W1:Y:S02]  /*6790*/  SYNCS.PHASECHK.TRANS64.TRYWAIT P1, [UR49+0xa0], R3 ;  /* 0x0000a003ff0075a7 */ /* 0x000e640008021131 */
[----:B-1----:R-:W-:Y:S05]  /*67a0*/  @!P1 BRA `(.L_x_106) ;  /* 0x0000005800cc9947 */ /* 0x002fea0003800000 */
.L_x_105:
[----:B------:R-:W-:Y:S05]  /*67b0*/  @!P0 BRA `(.L_x_107) ;  /* 0x0000000000408947 */ /* 0x000fea0003800000 */
[----:B------:R-:W4:Y:S01]  /*67c0*/  LDCU.64 UR8, c[0x4][0x70] ;  /* 0x01000e00ff0877ac */ /* 0x000f220008000a00 */
[----:B------:R-:W-:Y:S01]  /*67d0*/  MOV R15, 0x0 ;  /* 0x00000000000f7802 */ /* 0x000fe20000000f00 */
[----:B------:R-:W-:Y:S02]  /*67e0*/  HFMA2 R12, -RZ, RZ, 0, 5.9604644775390625e-08 ;  /* 0x00000001ff0c7431 */ /* 0x000fe400000001ff */
[----:B------:R-:W-:Y:S02]  /*67f0*/  IMAD.MOV.U32 R8, RZ, RZ, 0x192 ;  /* 0x00000192ff087424 */ /* 0x000fe400078e00ff */
[----:B------:R-:W-:Y:S01]  /*6800*/  IMAD.MOV.U32 R13, RZ, RZ, RZ ;  /* 0x000000ffff0d7224 */ /* 0x000fe200078e00ff */
[----:B------:R-:W5:Y:S01]  /*6810*/  LDCU.64 UR6, c[0x4][0x78] ;  /* 0x01000f00ff0677ac */ /* 0x000f620008000a00 */
[----:B------:R-:W1:Y:S01]  /*6820*/  LDC.64 R14, c[0x4][R15] ;  /* 0x010000000f0e7b82 */ /* 0x000e620000000a00 */
[----:B------:R-:W2:Y:S01]  /*6830*/  LDCU.64 UR4, c[0x4][0x10] ;  /* 0x01000200ff0477ac */ /* 0x000ea20008000a00 */
[----:B----4-:R-:W-:Y:S01]  /*6840*/  MOV R5, UR9 ;  /* 0x0000000900057c02 */ /* 0x010fe20008000f00 */
[----:B------:R-:W-:Y:S01]  /*6850*/  IMAD.U32 R4, RZ, RZ, UR8 ;  /* 0x00000008ff047e24 */ /* 0x000fe2000f8e00ff */
[----:B-----5:R-:W-:Y:S01]  /*6860*/  MOV R7, UR7 ;  /* 0x0000000700077c02 */ /* 0x020fe20008000f00 */
[----:B------:R-:W-:Y:S01]  /*6870*/  IMAD.U32 R6, RZ, RZ, UR6 ;  /* 0x00000006ff067e24 */ /* 0x000fe2000f8e00ff */
[----:B--2---:R-:W-:Y:S01]  /*6880*/  MOV R11, UR5 ;  /* 0x00000005000b7c02 */ /* 0x004fe20008000f00 */
[----:B------:R-:W-:Y:S02]  /*6890*/  IMAD.U32 R10, RZ, RZ, UR4 ;  /* 0x00000004ff0a7e24 */ /* 0x000fe4000f8e00ff */
[----:B------:R-:W-:Y:S07]  /*68a0*/  LEPC R20, `(.L_x_107) ;  /* 0x000000001014794e */ /* 0x000fee0000000000 */
[----:B-1-3--:R-:W-:Y:S05]  /*68b0*/  CALL.ABS.NOINC R14 ;  /* 0x000000000e007343 */ /* 0x00afea0003c00000 */
.L_x_107:
[----:B------:R-:W-:Y:S01]  /*68c0*/  SHF.L.U32 R80, R88, 0x10, RZ ;  /* 0x0000001058507819 */ /* 0x000fe200000006ff */
[----:B------:R-:W-:Y:S05]  /*68d0*/  WARPSYNC.ALL ;  /* 0x0000000000007948 */ /* 0x000fea0003800000 */
[----:B------:R-:W-:Y:S01]  /*68e0*/  R2UR UR4, R64 ;  /* 0x00000000400472ca */ /* 0x000fe200000e0000 */
[----:B------:R-:W-:Y:S01]  /*68f0*/  UIADD3 UR5, UPT, UPT, UR49, 0xa8, URZ ;  /* 0x000000a831057890 */ /* 0x000fe2000fffe0ff */
[----:B------:R-:W-:Y:S01]  /*6900*/  LOP3.LUT R82, R88, 0xffff0000, RZ, 0xc0, !PT ;  /* 0xffff000058527812 */ /* 0x000fe200078ec0ff */
[----:B------:R-:W-:Y:S01]  /*6910*/  BSSY.RECONVERGENT B0, `(.L_x_108) ;  /* 0x0000100000007945 */ /* 0x000fe20003800200 */
[----:B------:R-:W-:Y:S01]  /*6920*/  SHF.L.U32 R85, R89, 0x10, RZ ;  /* 0x0000001059557819 */ /* 0x000fe200000006ff */
[----:B------:R-:W-:Y:S01]  /*6930*/  UPRMT UR5, UR45, 0x654, UR5 ;  /* 0x000006542d057896 */ /* 0x000fe20008000005 */
[----:B------:R-:W-:Y:S02]  /*6940*/  SHF.L.U32 R87, R92, 0x10, RZ ;  /* 0x000000105c577819 */ /* 0x000fe400000006ff */
[----:B------:R-:W-:Y:S02]  /*6950*/  LOP3.LUT R84, R103, 0xffff0000, RZ, 0xc0, !PT ;  /* 0xffff000067547812 */ /* 0x000fe400078ec0ff */
[----:B------:R-:W-:Y:S03]  /*6960*/  ISETP.NE.AND P0, PT, R165, RZ, PT ;  /* 0x000000ffa500720c */ /* 0x000fe60003f05270 */
[----:B------:R-:W4:Y:S01]  /*6970*/  LDTM.x64 R4, tmem[UR4] ;  /* 0x00000004000479ee */ /* 0x000f220008340000 */
[----:B------:R-:W-:Y:S01]  /*6980*/  NOP ;  /* 0x0000000000007918 */ /* 0x000fe20000000000 */
[----:B----4-:R-:W-:Y:S01]  /*6990*/  SYNCS.ARRIVE.TRANS64.RED.A1T0 RZ, [UR5], RZ ;  /* 0x000000ffffff79a7 */ /* 0x010fe20008100405 */
[C---:B-12---:R-:W-:Y:S01]  /*69a0*/  FMUL R0, R76.reuse, R4 ;  /* 0x000000044c007220 */ /* 0x046fe20000400000 */
[C---:B------:R-:W-:Y:S01]  /*69b0*/  FMUL R3, R76.reuse, R5 ;  /* 0x000000054c037220 */ /* 0x040fe20000400000 */
[C---:B------:R-:W-:Y:S01]  /*69c0*/  FMUL R6, R76.reuse, R6 ;  /* 0x000000064c067220 */ /* 0x040fe20000400000 */
[----:B------:R-:W-:Y:S01]  /*69d0*/  FMUL R7, R76, R7 ;  /* 0x000000074c077220 */ /* 0x000fe20000400000 */
[----:B------:R-:W-:Y:S01]  /*69e0*/  FFMA R0, R83, R80, R0 ;  /* 0x0000005053007223 */ /* 0x000fe20000000000 */
[----:B------:R-:W-:Y:S01]  /*69f0*/  LOP3.LUT R80, R89, 0xffff0000, RZ, 0xc0, !PT ;  /* 0xffff000059507812 */ /* 0x000fe200078ec0ff */
[C---:B------:R-:W-:Y:S01]  /*6a00*/  FFMA R3, R83.reuse, R82, R3 ;  /* 0x0000005253037223 */ /* 0x040fe20000000003 */
[C---:B------:R-:W-:Y:S01]  /*6a10*/  SHF.L.U32 R82, R90.reuse, 0x10, RZ ;  /* 0x000000105a527819 */ /* 0x040fe200000006ff */
[----:B------:R-:W-:Y:S01]  /*6a20*/  FFMA R6, R83, R85, R6 ;  /* 0x0000005553067223 */ /* 0x000fe20000000006 */
[----:B------:R-:W-:Y:S01]  /*6a30*/  SHF.L.U32 R85, R91, 0x10, RZ ;  /* 0x000000105b557819 */ /* 0x000fe200000006ff */
[----:B------:R-:W-:Y:S01]  /*6a40*/  FFMA R7, R83, R80, R7 ;  /* 0x0000005053077223 */ /* 0x000fe20000000007 */
[----:B------:R-:W-:Y:S01]  /*6a50*/  LOP3.LUT R80, R90, 0xffff0000, RZ, 0xc0, !PT ;  /* 0xffff00005a507812 */ /* 0x000fe200078ec0ff */
[C---:B------:R-:W-:Y:S01]  /*6a60*/  FMUL R4, R76.reuse, R8 ;  /* 0x000000084c047220 */ /* 0x040fe20000400000 */
[----:B------:R-:W-:Y:S01]  /*6a70*/  F2FP.BF16.F32.PACK_AB R96, R3, R0 ;  /* 0x000000000360723e */ /* 0x000fe200000010ff */
[C---:B------:R-:W-:Y:S01]  /*6a80*/  FMUL R5, R76.reuse, R9 ;  /* 0x000000094c057220 */ /* 0x040fe20000400000 */
[----:B------:R-:W-:Y:S01]  /*6a90*/  F2FP.BF16.F32.PACK_AB R97, R7, R6 ;  /* 0x000000060761723e */ /* 0x000fe200000010ff */
[----:B------:R-:W-:Y:S01]  /*6aa0*/  FFMA R4, R83, R82, R4 ;  /* 0x0000005253047223 */ /* 0x000fe20000000004 */
[----:B------:R-:W-:Y:S01]  /*6ab0*/  LOP3.LUT R82, R91, 0xffff0000, RZ, 0xc0, !PT ;  /* 0xffff00005b527812 */ /* 0x000fe200078ec0ff */
[----:B------:R-:W-:Y:S01]  /*6ac0*/  FMUL R10, R76, R10 ;  /* 0x0000000a4c0a7220 */ /* 0x000fe20000400000 */
[----:B------:R-:W-:Y:S01]  /*6ad0*/  FFMA R5, R83, R80, R5 ;  /* 0x0000005053057223 */ /* 0x000fe20000000005 */
[----:B------:R-:W-:Y:S01]  /*6ae0*/  LOP3.LUT R80, R92, 0xffff0000, RZ, 0xc0, !PT ;  /* 0xffff00005c507812 */ /* 0x000fe200078ec0ff */
[C---:B------:R-:W-:Y:S01]  /*6af0*/  FMUL R11, R76.reuse, R11 ;  /* 0x0000000b4c0b7220 */ /* 0x040fe20000400000 */
[C---:B------:R-:W-:Y:S01]  /*6b00*/  FMUL R8, R76.reuse, R12 ;  /* 0x0000000c4c087220 */ /* 0x040fe20000400000 */
[----:B------:R-:W-:Y:S01]  /*6b10*/  FMUL R9, R76, R13 ;  /* 0x0000000d4c097220 */ /* 0x000fe20000400000 */
[----:B------:R-:W-:Y:S01]  /*6b20*/  F2FP.BF16.F32.PACK_AB R98, R5, R4 ;  /* 0x000000040562723e */ /* 0x000fe200000010ff */
[C---:B------:R-:W-:Y:S01]  /*6b30*/  FFMA R10, R83.reuse, R85, R10 ;  /* 0x00000055530a7223 */ /* 0x040fe2000000000a */
[----:B------:R-:W-:Y:S01]  /*6b40*/  SHF.L.U32 R85, R94, 0x10, RZ ;  /* 0x000000105e557819 */ /* 0x000fe200000006ff */
[----:B------:R-:W-:Y:S01]  /*6b50*/  FFMA R11, R83, R82, R11 ;  /* 0x00000052530b7223 */ /* 0x000fe2000000000b */
[----:B------:R-:W-:Y:S01]  /*6b60*/  SHF.L.U32 R82, R93, 0x10, RZ ;  /* 0x000000105d527819 */ /* 0x000fe200000006ff */
[----:B------:R-:W-:Y:S01]  /*6b70*/  FFMA R8, R83, R87, R8 ;  /* 0x0000005753087223 */ /* 0x000fe20000000008 */
[----:B------:R-:W-:Y:S01]  /*6b80*/  SHF.L.U32 R87, R95, 0x10, RZ ;  /* 0x000000105f577819 */ /* 0x000fe200000006ff */
[----:B------:R-:W-:Y:S01]  /*6b90*/  FFMA R9, R83, R80, R9 ;  /* 0x0000005053097223 */ /* 0x000fe20000000009 */
[----:B------:R-:W-:Y:S01]  /*6ba0*/  LOP3.LUT R80, R93, 0xffff0000, RZ, 0xc0, !PT ;  /* 0xffff00005d507812 */ /* 0x000fe200078ec0ff */
[C---:B------:R-:W-:Y:S01]  /*6bb0*/  FMUL R14, R76.reuse, R14 ;  /* 0x0000000e4c0e7220 */ /* 0x040fe20000400000 */
[----:B------:R-:W-:Y:S01]  /*6bc0*/  F2FP.BF16.F32.PACK_AB R99, R11, R10 ;  /* 0x0000000a0b63723e */ /* 0x000fe200000010ff */
[----:B------:R-:W-:Y:S01]  /*6bd0*/  FMUL R15, R76, R15 ;  /* 0x0000000f4c0f7220 */ /* 0x000fe20000400000 */
[----:B------:R-:W-:Y:S01]  /*6be0*/  F2FP.BF16.F32.PACK_AB R120, R9, R8 ;  /* 0x000000080978723e */ /* 0x000fe200000010ff */
[C---:B------:R-:W-:Y:S01]  /*6bf0*/  FFMA R14, R83.reuse, R82, R14 ;  /* 0x00000052530e7223 */ /* 0x040fe2000000000e */
[----:B------:R-:W-:Y:S01]  /*6c00*/  LOP3.LUT R82, R94, 0xffff0000, RZ, 0xc0, !PT ;  /* 0xffff00005e527812 */ /* 0x000fe200078ec0ff */
[C---:B------:R-:W-:Y:S01]  /*6c10*/  FMUL R12, R76.reuse, R16 ;  /* 0x000000104c0c7220 */ /* 0x040fe20000400000 */
        /* <DEDUP_REMOVED lines=8> */
[C---:B------:R-:W-:Y:S01]  /*6ca0*/  FFMA R13, R83.reuse, R82, R13 ;  /* 0x00000052530d7223 */ /* 0x040fe2000000000d */
[C---:B------:R-:W-:Y:S01]  /*6cb0*/  LOP3.LUT R82, R100.reuse, 0xffff0000, RZ, 0xc0, !PT ;  /* 0xffff000064527812 */ /* 0x040fe200078ec0ff */
[----:B------:R-:W-:Y:S01]  /*6cc0*/  FFMA R18, R83, R87, R18 ;  /* 0x0000005753127223 */ /* 0x000fe20000000012 */
[----:B------:R-:W-:Y:S01]  /*6cd0*/  SHF.L.U32 R87, R103, 0x10, RZ ;  /* 0x0000001067577819 */ /* 0x000fe200000006ff */
[----:B------:R-:W-:Y:S01]  /*6ce0*/  FFMA R19, R83, R80, R19 ;  /* 0x0000005053137223 */ /* 0x000fe20000000013 */
[----:B------:R-:W-:Y:S01]  /*6cf0*/  SHF.L.U32 R80, R100, 0x10, RZ ;  /* 0x0000001064507819 */ /* 0x000fe200000006ff */
[C---:B------:R-:W-:Y:S01]  /*6d00*/  FMUL R16, R76.reuse, R20 ;  /* 0x000000144c107220 */ /* 0x040fe20000400000 */
[----:B------:R-:W-:Y:S01]  /*6d10*/  F2FP.BF16.F32.PACK_AB R122, R13, R12 ;  /* 0x0000000c0d7a723e */ /* 0x000fe200000010ff */
[C---:B------:R-:W-:Y:S01]  /*6d20*/  FMUL R17, R76.reuse, R21 ;  /* 0x000000154c117220 */ /* 0x040fe20000400000 */
[----:B------:R-:W-:Y:S01]  /*6d30*/  F2FP.BF16.F32.PACK_AB R123, R19, R18 ;  /* 0x00000012137b723e */ /* 0x000fe200000010ff */
[----:B------:R-:W-:Y:S01]  /*6d40*/  FFMA R16, R83, R80, R16 ;  /* 0x0000005053107223 */ /* 0x000fe20000000010 */
[----:B------:R-:W-:Y:S01]  /*6d50*/  SHF.L.U32 R80, R101, 0x10, RZ ;  /* 0x0000001065507819 */ /* 0x000fe200000006ff */
[----:B------:R-:W-:Y:S01]  /*6d60*/  FMUL R22, R76, R22 ;  /* 0x000000164c167220 */ /* 0x000fe20000400000 */
[C---:B------:R-:W-:Y:S01]  /*6d70*/  FFMA R17, R83.reuse, R82, R17 ;  /* 0x0000005253117223 */ /* 0x040fe20000000011 */
[----:B------:R-:W-:Y:S01]  /*6d80*/  LOP3.LUT R82, R102, 0xffff0000, RZ, 0xc0, !PT ;  /* 0xffff000066527812 */ /* 0x000fe200078ec0ff */
[C---:B------:R-:W-:Y:S01]  /*6d90*/  FMUL R23, R76.reuse, R23 ;  /* 0x000000174c177220 */ /* 0x040fe20000400000 */
[----:B------:R-:W-:Y:S01]  /*6da0*/  FFMA R22, R83, R80, R22 ;  /* 0x0000005053167223 */ /* 0x000fe20000000016 */
[----:B------:R-:W-:Y:S01]  /*6db0*/  LOP3.LUT R80, R101, 0xffff0000, RZ, 0xc0, !PT ;  /* 0xffff000065507812 */ /* 0x000fe200078ec0ff */
[C---:B------:R-:W-:Y:S01]  /*6dc0*/  FMUL R20, R76.reuse, R24 ;  /* 0x000000184c147220 */ /* 0x040fe20000400000 */
[----:B------:R-:W-:Y:S01]  /*6dd0*/  F2FP.BF16.F32.PACK_AB R128, R17, R16 ;  /* 0x000000101180723e */ /* 0x000fe200000010ff */
[C---:B------:R-:W-:Y:S01]  /*6de0*/  FMUL R21, R76.reuse, R25 ;  /* 0x000000194c157220 */ /* 0x040fe20000400000 */
[----:B------:R-:W-:Y:S01]  /*6df0*/  FMUL R26, R76, R26 ;  /* 0x0000001a4c1a7220 */ /* 0x000fe20000400000 */
[C---:B------:R-:W-:Y:S01]  /*6e00*/  FFMA R23, R83.reuse, R80, R23 ;  /* 0x0000005053177223 */ /* 0x040fe20000000017 */
[----:B------:R-:W-:Y:S01]  /*6e10*/  SHF.L.U32 R80, R108, 0x10, RZ ;  /* 0x000000106c507819 */ /* 0x000fe200000006ff */
[C---:B------:R-:W-:Y:S01]  /*6e20*/  FMUL R27, R76.reuse, R27 ;  /* 0x0000001b4c1b7220 */ /* 0x040fe20000400000 */
[----:B------:R-:W-:Y:S01]  /*6e30*/  FFMA R20, R83, R85, R20 ;  /* 0x0000005553147223 */ /* 0x000fe20000000014 */
[----:B------:R-:W-:Y:S01]  /*6e40*/  SHF.L.U32 R85, R109, 0x10, RZ ;  /* 0x000000106d557819 */ /* 0x000fe200000006ff */
[----:B------:R-:W-:Y:S01]  /*6e50*/  FMUL R24, R76, R28 ;  /* 0x0000001c4c187220 */ /* 0x000fe20000400000 */
[----:B------:R-:W-:Y:S01]  /*6e60*/  F2FP.BF16.F32.PACK_AB R129, R23, R22 ;  /* 0x000000161781723e */ /* 0x000fe200000010ff */
[C---:B------:R-:W-:Y:S01]  /*6e70*/  FFMA R21, R83.reuse, R82, R21 ;  /* 0x0000005253157223 */ /* 0x040fe20000000015 */
[----:B------:R-:W-:Y:S01]  /*6e80*/  LOP3.LUT R82, R108, 0xffff0000, RZ, 0xc0, !PT ;  /* 0xffff00006c527812 */ /* 0x000fe200078ec0ff */
[----:B------:R-:W-:Y:S01]  /*6e90*/  FFMA R26, R83, R87, R26 ;  /* 0x00000057531a7223 */ /* 0x000fe2000000001a */
[----:B------:R-:W-:Y:S01]  /*6ea0*/  SHF.L.U32 R87, R111, 0x10, RZ ;  /* 0x000000106f577819 */ /* 0x000fe200000006ff */
[----:B------:R-:W-:Y:S01]  /*6eb0*/  FFMA R27, R83, R84, R27 ;  /* 0x00000054531b7223 */ /* 0x000fe2000000001b */
[----:B------:R-:W-:Y:S01]  /*6ec0*/  F2FP.BF16.F32.PACK_AB R130, R21, R20 ;  /* 0x000000141582723e */ /* 0x000fe200000010ff */
[----:B------:R-:W-:Y:S01]  /*6ed0*/  FFMA R24, R83, R80, R24 ;  /* 0x0000005053187223 */ /* 0x000fe20000000018 */
[----:B------:R-:W-:Y:S01]  /*6ee0*/  LOP3.LUT R80, R109, 0xffff0000, RZ, 0xc0, !PT ;  /* 0xffff00006d507812 */ /* 0x000fe200078ec0ff */
[C---:B------:R-:W-:Y:S01]  /*6ef0*/  FMUL R25, R76.reuse, R29 ;  /* 0x0000001d4c197220 */ /* 0x040fe20000400000 */
[----:B------:R-:W-:Y:S01]  /*6f00*/  F2FP.BF16.F32.PACK_AB R131, R27, R26 ;  /* 0x0000001a1b83723e */ /* 0x000fe200000010ff */
[C---:B------:R-:W-:Y:S01]  /*6f10*/  FMUL R30, R76.reuse, R30 ;  /* 0x0000001e4c1e7220 */ /* 0x040fe20000400000 */
[----:B------:R-:W-:Y:S01]  /*6f20*/  LOP3.LUT R84, R143, 0xffff0000, RZ, 0xc0, !PT ;  /* 0xffff00008f547812 */ /* 0x000fe200078ec0ff */
[----:B------:R-:W-:Y:S01]  /*6f30*/  FMUL R31, R76, R31 ;  /* 0x0000001f4c1f7220 */ /* 0x000fe20000400000 */
[----:B------:R-:W-:Y:S01]  /*6f40*/  FFMA R25, R83, R82, R25 ;  /* 0x0000005253197223 */ /* 0x000fe20000000019 */
[----:B------:R-:W-:Y:S01]  /*6f50*/  LOP3.LUT R82, R111, 0xffff0000, RZ, 0xc0, !PT ;  /* 0xffff00006f527812 */ /* 0x000fe200078ec0ff */
[C---:B------:R-:W-:Y:S01]  /*6f60*/  FFMA R30, R83.reuse, R85, R30 ;  /* 0x00000055531e7223 */ /* 0x040fe2000000001e */
[C---:B------:R-:W-:Y:S01]  /*6f70*/  SHF.L.U32 R85, R110.reuse, 0x10, RZ ;  /* 0x000000106e557819 */ /* 0x040fe200000006ff */
[C---:B------:R-:W-:Y:S01]  /*6f80*/  FFMA R31, R83.reuse, R80, R31 ;  /* 0x00000050531f7223 */ /* 0x040fe2000000001f */
[----:B------:R-:W-:Y:S01]  /*6f90*/  LOP3.LUT R80, R110, 0xffff0000, RZ, 0xc0, !PT ;  /* 0xffff00006e507812 */ /* 0x000fe200078ec0ff */
[C---:B------:R-:W-:Y:S01]  /*6fa0*/  FMUL R28, R76.reuse, R32 ;  /* 0x000000204c1c7220 */ /* 0x040fe20000400000 */
[C---:B------:R-:W-:Y:S01]  /*6fb0*/  FMUL R29, R76.reuse, R33 ;  /* 0x000000214c1d7220 */ /* 0x040fe20000400000 */
[C---:B------:R-:W-:Y:S01]  /*6fc0*/  FMUL R34, R76.reuse, R34 ;  /* 0x000000224c227220 */ /* 0x040fe20000400000 */
[----:B------:R-:W-:Y:S01]  /*6fd0*/  FMUL R35, R76, R35 ;  /* 0x000000234c237220 */ /* 0x000fe20000400000 */
[----:B------:R-:W-:Y:S01]  /*6fe0*/  FFMA R28, R83, R85, R28 ;  /* 0x00000055531c7223 */ /* 0x000fe2000000001c */
[----:B------:R-:W-:Y:S01]  /*6ff0*/  SHF.L.U32 R85, R117, 0x10, RZ ;  /* 0x0000001075557819 */ /* 0x000fe200000006ff */
[C---:B------:R-:W-:Y:S01]  /*7000*/  FFMA R29, R83.reuse, R80, R29 ;  /* 0x00000050531d7223 */ /* 0x040fe2000000001d */
[C---:B------:R-:W-:Y:S01]  /*7010*/  SHF.L.U32 R80, R116.reuse, 0x10, RZ ;  /* 0x0000001074507819 */ /* 0x040fe200000006ff */
[----:B------:R-:W-:Y:S01]  /*7020*/  FFMA R34, R83, R87, R34 ;  /* 0x0000005753227223 */ /* 0x000fe20000000022 */
[----:B------:R-:W-:Y:S01]  /*7030*/  SHF.L.U32 R87, R119, 0x10, RZ ;  /* 0x0000001077577819 */ /* 0x000fe200000006ff */
[C---:B------:R-:W-:Y:S01]  /*7040*/  FFMA R35, R83.reuse, R82, R35 ;  /* 0x0000005253237223 */ /* 0x040fe20000000023 */
[----:B------:R-:W-:Y:S01]  /*7050*/  LOP3.LUT R82, R116, 0xffff0000, RZ, 0xc0, !PT ;  /* 0xffff000074527812 */ /* 0x000fe200078ec0ff */
[C---:B------:R-:W-:Y:S01]  /*7060*/  FMUL R32, R76.reuse, R36 ;  /* 0x000000244c207220 */ /* 0x040fe20000400000 */
[C---:B------:R-:W-:Y:S01]  /*7070*/  FMUL R33, R76.reuse, R37 ;  /* 0x000000254c217220 */ /* 0x040fe20000400000 */
[----:B------:R-:W-:Y:S01]  /*7080*/  FMUL R38, R76, R38 ;  /* 0x000000264c267220 */ /* 0x000fe20000400000 */
[----:B------:R1:W-:Y:S01]  /*7090*/  STS.128 [R178+UR49+0x400], R96 ;  /* 0x00040060b2007988 */ /* 0x0003e20008000c31 */
[----:B------:R-:W-:Y:S01]  /*70a0*/  FFMA R32, R83, R80, R32 ;  /* 0x0000005053207223 */ /* 0x000fe20000000020 */
[----:B------:R-:W-:Y:S01]  /*70b0*/  LOP3.LUT R80, R117, 0xffff0000, RZ, 0xc0, !PT ;  /* 0xffff000075507812 */ /* 0x000fe200078ec0ff */
[C---:B------:R-:W-:Y:S01]  /*70c0*/  FFMA R33, R83.reuse, R82, R33 ;  /* 0x0000005253217223 */ /* 0x040fe20000000021 */
[----:B------:R-:W-:Y:S01]  /*70d0*/  LOP3.LUT R82, R118, 0xffff0000, RZ, 0xc0, !PT ;  /* 0xffff000076527812 */ /* 0x000fe200078ec0ff */
[----:B------:R-:W-:Y:S01]  /*70e0*/  FMUL R39, R76, R39 ;  /* 0x000000274c277220 */ /* 0x000fe20000400000 */
[C---:B------:R-:W-:Y:S01]  /*70f0*/  FFMA R38, R83.reuse, R85, R38 ;  /* 0x0000005553267223 */ /* 0x040fe20000000026 */
[----:B------:R-:W-:Y:S01]  /*7100*/  SHF.L.U32 R85, R118, 0x10, RZ ;  /* 0x0000001076557819 */ /* 0x000fe200000006ff */
[C---:B------:R-:W-:Y:S01]  /*7110*/  FMUL R36, R76.reuse, R40 ;  /* 0x000000284c247220 */ /* 0x040fe20000400000 */
[----:B------:R-:W-:Y:S01]  /*7120*/  FFMA R39, R83, R80, R39 ;  /* 0x0000005053277223 */ /* 0x000fe20000000027 */
[----:B------:R-:W-:Y:S01]  /*7130*/  LOP3.LUT R80, R119, 0xffff0000, RZ, 0xc0, !PT ;  /* 0xffff000077507812 */ /* 0x000fe200078ec0ff */
[C---:B------:R-:W-:Y:S01]  /*7140*/  FMUL R37, R76.reuse, R41 ;  /* 0x000000294c257220 */ /* 0x040fe20000400000 */
[C---:B------:R-:W-:Y:S01]  /*7150*/  FMUL R42, R76.reuse, R42 ;  /* 0x0000002a4c2a7220 */ /* 0x040fe20000400000 */
[----:B------:R-:W-:Y:S01]  /*7160*/  FMUL R43, R76, R43 ;  /* 0x0000002b4c2b7220 */ /* 0x000fe20000400000 */
[C---:B------:R-:W-:Y:S01]  /*7170*/  FFMA R36, R83.reuse, R85, R36 ;  /* 0x0000005553247223 */ /* 0x040fe20000000024 */
[C---:B------:R-:W-:Y:S01]  /*7180*/  SHF.L.U32 R85, R124.reuse, 0x10, RZ ;  /* 0x000000107c557819 */ /* 0x040fe200000006ff */
[----:B------:R2:W-:Y:S01]  /*7190*/  STS.128 [R177+0x400], R120 ;  /* 0x00040078b1007388 */ /* 0x0005e20000000c00 */
[----:B------:R-:W-:Y:S01]  /*71a0*/  FFMA R37, R83, R82, R37 ;  /* 0x0000005253257223 */ /* 0x000fe20000000025 */
[----:B------:R-:W-:Y:S01]  /*71b0*/  LOP3.LUT R82, R125, 0xffff0000, RZ, 0xc0, !PT ;  /* 0xffff00007d527812 */ /* 0x000fe200078ec0ff */
[----:B------:R-:W-:Y:S01]  /*71c0*/  FFMA R42, R83, R87, R42 ;  /* 0x00000057532a7223 */ /* 0x000fe2000000002a */
[----:B------:R-:W-:Y:S01]  /*71d0*/  SHF.L.U32 R87, R125, 0x10, RZ ;  /* 0x000000107d577819 */ /* 0x000fe200000006ff */
        /* <DEDUP_REMOVED lines=8> */
[----:B------:R4:W-:Y:S01]  /*7260*/  STS.128 [R176+0x400], R128 ;  /* 0x00040080b0007388 */ /* 0x0009e20000000c00 */
[C---:B------:R-:W-:Y:S01]  /*7270*/  FFMA R41, R83.reuse, R80, R41 ;  /* 0x0000005053297223 */ /* 0x040fe20000000029 */
[C---:B------:R-:W-:Y:S01]  /*7280*/  SHF.L.U32 R80, R126.reuse, 0x10, RZ ;  /* 0x000000107e507819 */ /* 0x040fe200000006ff */
[----:B------:R-:W-:Y:S01]  /*7290*/  FFMA R46, R83, R87, R46 ;  /* 0x00000057532e7223 */ /* 0x000fe2000000002e */
[----:B------:R-:W-:Y:S01]  /*72a0*/  SHF.L.U32 R87, R133, 0x10, RZ ;  /* 0x0000001085577819 */ /* 0x000fe200000006ff */
[----:B------:R-:W-:Y:S01]  /*72b0*/  FFMA R47, R83, R82, R47 ;  /* 0x00000052532f7223 */ /* 0x000fe2000000002f */
[----:B------:R-:W-:Y:S01]  /*72c0*/  LOP3.LUT R82, R126, 0xffff0000, RZ, 0xc0, !PT ;  /* 0xffff00007e527812 */ /* 0x000fe200078ec0ff */
[C---:B------:R-:W-:Y:S01]  /*72d0*/  FMUL R44, R76.reuse, R48 ;  /* 0x000000304c2c7220 */ /* 0x040fe20000400000 */
[----:B-1----:R-:W-:Y:S01]  /*72e0*/  F2FP.BF16.F32.PACK_AB R96, R25, R24 ;  /* 0x000000181960723e */ /* 0x002fe200000010ff */
[C---:B------:R-:W-:Y:S01]  /*72f0*/  FMUL R45, R76.reuse, R49 ;  /* 0x000000314c2d7220 */ /* 0x040fe20000400000 */
[----:B------:R-:W-:Y:S01]  /*7300*/  F2FP.BF16.F32.PACK_AB R97, R31, R30 ;  /* 0x0000001e1f61723e */ /* 0x000fe200000010ff */
[----:B------:R-:W-:Y:S01]  /*7310*/  FMUL R50, R76, R50 ;  /* 0x000000324c327220 */ /* 0x000fe20000400000 */
[----:B------:R-:W-:Y:S01]  /*7320*/  F2FP.BF16.F32.PACK_AB R98, R29, R28 ;  /* 0x0000001c1d62723e */ /* 0x000fe200000010ff */
[----:B------:R-:W-:Y:S01]  /*7330*/  FFMA R44, R83, R80, R44 ;  /* 0x00000050532c7223 */ /* 0x000fe2000000002c */
[----:B------:R-:W-:Y:S01]  /*7340*/  LOP3.LUT R80, R127, 0xffff0000, RZ, 0xc0, !PT ;  /* 0xffff00007f507812 */ /* 0x000fe200078ec0ff */
[----:B------:R-:W-:Y:S01]  /*7350*/  FFMA R45, R83, R82, R45 ;  /* 0x00000052532d7223 */ /* 0x000fe2000000002d */
[----:B------:R-:W-:Y:S01]  /*7360*/  LOP3.LUT R82, R132, 0xffff0000, RZ, 0xc0, !PT ;  /* 0xffff000084527812 */ /* 0x000fe200078ec0ff */
[----:B------:R-:W-:Y:S01]  /*7370*/  FMUL R51, R76, R51 ;  /* 0x000000334c337220 */ /* 0x000fe20000400000 */
[----:B------:R-:W-:Y:S01]  /*7380*/  F2FP.BF16.F32.PACK_AB R99, R35, R34 ;  /* 0x000000222363723e */ /* 0x000fe200000010ff */
[----:B------:R-:W-:Y:S01]  /*7390*/  FFMA R50, R83, R85, R50 ;  /* 0x0000005553327223 */ /* 0x000fe20000000032 */
[----:B------:R-:W-:Y:S01]  /*73a0*/  SHF.L.U32 R85, R132, 0x10, RZ ;  /* 0x0000001084557819 */ /* 0x000fe200000006ff */
[C---:B------:R-:W-:Y:S01]  /*73b0*/  FMUL R48, R76.reuse, R52 ;  /* 0x000000344c307220 */ /* 0x040fe20000400000 */
[----:B--2---:R-:W-:Y:S01]  /*73c0*/  F2FP.BF16.F32.PACK_AB R120, R33, R32 ;  /* 0x000000202178723e */ /* 0x004fe200000010ff */
[----:B------:R-:W-:Y:S01]  /*73d0*/  FFMA R51, R83, R80, R51 ;  /* 0x0000005053337223 */ /* 0x000fe20000000033 */
[----:B------:R-:W-:Y:S01]  /*73e0*/  LOP3.LUT R80, R133, 0xffff0000, RZ, 0xc0, !PT ;  /* 0xffff000085507812 */ /* 0x000fe200078ec0ff */
[----:B------:R1:W-:Y:S01]  /*73f0*/  STS.128 [R175+0x400], R96 ;  /* 0x00040060af007388 */ /* 0x0003e20000000c00 */
[----:B------:R-:W-:Y:S01]  /*7400*/  F2FP.BF16.F32.PACK_AB R121, R39, R38 ;  /* 0x000000262779723e */ /* 0x000fe200000010ff */
[C---:B------:R-:W-:Y:S01]  /*7410*/  FMUL R49, R76.reuse, R53 ;  /* 0x000000354c317220 */ /* 0x040fe20000400000 */
[----:B------:R-:W-:Y:S01]  /*7420*/  F2FP.BF16.F32.PACK_AB R122, R37, R36 ;  /* 0x00000024257a723e */ /* 0x000fe200000010ff */
[C---:B------:R-:W-:Y:S01]  /*7430*/  FMUL R54, R76.reuse, R54 ;  /* 0x000000364c367220 */ /* 0x040fe20000400000 */
[----:B------:R-:W-:Y:S01]  /*7440*/  F2FP.BF16.F32.PACK_AB R123, R43, R42 ;  /* 0x0000002a2b7b723e */ /* 0x000fe200000010ff */
[----:B------:R-:W-:Y:S01]  /*7450*/  FMUL R55, R76, R55 ;  /* 0x000000374c377220 */ /* 0x000fe20000400000 */
[----:B----4-:R-:W-:Y:S01]  /*7460*/  F2FP.BF16.F32.PACK_AB R128, R41, R40 ;  /* 0x000000282980723e */ /* 0x010fe200000010ff */
[C---:B------:R-:W-:Y:S01]  /*7470*/  FFMA R48, R83.reuse, R85, R48 ;  /* 0x0000005553307223 */ /* 0x040fe20000000030 */
[C---:B------:R-:W-:Y:S01]  /*7480*/  FFMA R49, R83.reuse, R82, R49 ;  /* 0x0000005253317223 */ /* 0x040fe20000000031 */
[----:B------:R1:W-:Y:S01]  /*7490*/  STS.128 [R173+0x400], R120 ;  /* 0x00040078ad007388 */ /* 0x0003e20000000c00 */
[C---:B------:R-:W-:Y:S01]  /*74a0*/  SHF.L.U32 R85, R134.reuse, 0x10, RZ ;  /* 0x0000001086557819 */ /* 0x040fe200000006ff */
[----:B------:R-:W-:Y:S01]  /*74b0*/  FFMA R54, R83, R87, R54 ;  /* 0x0000005753367223 */ /* 0x000fe20000000036 */
[----:B------:R-:W-:Y:S01]  /*74c0*/  SHF.L.U32 R87, R135, 0x10, RZ ;  /* 0x0000001087577819 */ /* 0x000fe200000006ff */
[----:B------:R-:W-:Y:S01]  /*74d0*/  FFMA R55, R83, R80, R55 ;  /* 0x0000005053377223 */ /* 0x000fe20000000037 */
[----:B------:R-:W-:Y:S01]  /*74e0*/  LOP3.LUT R80, R134, 0xffff0000, RZ, 0xc0, !PT ;  /* 0xffff000086507812 */ /* 0x000fe200078ec0ff */
[C---:B------:R-:W-:Y:S01]  /*74f0*/  FMUL R52, R76.reuse, R56 ;  /* 0x000000384c347220 */ /* 0x040fe20000400000 */
[----:B------:R-:W-:Y:S01]  /*7500*/  LOP3.LUT R82, R135, 0xffff0000, RZ, 0xc0, !PT ;  /* 0xffff000087527812 */ /* 0x000fe200078ec0ff */
[C---:B------:R-:W-:Y:S01]  /*7510*/  FMUL R53, R76.reuse, R57 ;  /* 0x000000394c357220 */ /* 0x040fe20000400000 */
[C---:B------:R-:W-:Y:S01]  /*7520*/  FMUL R58, R76.reuse, R58 ;  /* 0x0000003a4c3a7220 */ /* 0x040fe20000400000 */
[----:B------:R-:W-:Y:S01]  /*7530*/  FMUL R59, R76, R59 ;  /* 0x0000003b4c3b7220 */ /* 0x000fe20000400000 */
[C---:B------:R-:W-:Y:S01]  /*7540*/  FFMA R52, R83.reuse, R85, R52 ;  /* 0x0000005553347223 */ /* 0x040fe20000000034 */
[C---:B------:R-:W-:Y:S01]  /*7550*/  FFMA R53, R83.reuse, R80, R53 ;  /* 0x0000005053357223 */ /* 0x040fe20000000035 */
[C---:B------:R-:W-:Y:S01]  /*7560*/  FFMA R58, R83.reuse, R87, R58 ;  /* 0x00000057533a7223 */ /* 0x040fe2000000003a */
[----:B------:R-:W-:Y:S01]  /*7570*/  FFMA R59, R83, R82, R59 ;  /* 0x00000052533b7223 */ /* 0x000fe2000000003b */
[----:B------:R-:W-:Y:S01]  /*7580*/  SHF.L.U32 R80, R140, 0x10, RZ ;  /* 0x000000108c507819 */ /* 0x000fe200000006ff */
[----:B------:R-:W-:Y:S01]  /*7590*/  FMUL R56, R76, R60 ;  /* 0x0000003c4c387220 */ /* 0x000fe20000400000 */
[----:B------:R-:W-:Y:S01]  /*75a0*/  LOP3.LUT R82, R140, 0xffff0000, RZ, 0xc0, !PT ;  /* 0xffff00008c527812 */ /* 0x000fe200078ec0ff */
[C---:B------:R-:W-:Y:S01]  /*75b0*/  FMUL R57, R76.reuse, R61 ;  /* 0x0000003d4c397220 */ /* 0x040fe20000400000 */
[----:B------:R-:W-:Y:S01]  /*75c0*/  SHF.L.U32 R85, R141, 0x10, RZ ;  /* 0x000000108d557819 */ /* 0x000fe200000006ff */
[C---:B------:R-:W-:Y:S01]  /*75d0*/  FMUL R62, R76.reuse, R62 ;  /* 0x0000003e4c3e7220 */ /* 0x040fe20000400000 */
[----:B------:R-:W-:Y:S01]  /*75e0*/  F2FP.BF16.F32.PACK_AB R129, R47, R46 ;  /* 0x0000002e2f81723e */ /* 0x000fe200000010ff */
[----:B------:R-:W-:Y:S01]  /*75f0*/  FFMA R56, R83, R80, R56 ;  /* 0x0000005053387223 */ /* 0x000fe20000000038 */
[----:B------:R-:W-:Y:S01]  /*7600*/  F2FP.BF16.F32.PACK_AB R130, R45, R44 ;  /* 0x0000002c2d82723e */ /* 0x000fe200000010ff */
[----:B------:R-:W-:Y:S01]  /*7610*/  FFMA R57, R83, R82, R57 ;  /* 0x0000005253397223 */ /* 0x000fe20000000039 */
[----:B------:R-:W-:Y:S01]  /*7620*/  F2FP.BF16.F32.PACK_AB R131, R51, R50 ;  /* 0x000000323383723e */ /* 0x000fe200000010ff */
[----:B------:R-:W-:Y:S01]  /*7630*/  FFMA R62, R83, R85, R62 ;  /* 0x00000055533e7223 */ /* 0x000fe2000000003e */
[----:B------:R-:W-:Y:S01]  /*7640*/  LOP3.LUT R80, R141, 0xffff0000, RZ, 0xc0, !PT ;  /* 0xffff00008d507812 */ /* 0x000fe200078ec0ff */
[----:B------:R-:W-:Y:S01]  /*7650*/  FMUL R63, R76, R63 ;  /* 0x0000003f4c3f7220 */ /* 0x000fe20000400000 */
[----:B------:R-:W-:Y:S01]  /*7660*/  SHF.L.U32 R85, R142, 0x10, RZ ;  /* 0x000000108e557819 */ /* 0x000fe200000006ff */
[----:B------:R1:W-:Y:S01]  /*7670*/  STS.128 [R172+0x400], R128 ;  /* 0x00040080ac007388 */ /* 0x0003e20000000c00 */
[----:B------:R-:W-:Y:S01]  /*7680*/  FMUL R60, R76, R64 ;  /* 0x000000404c3c7220 */ /* 0x000fe20000400000 */
[----:B------:R-:W-:Y:S01]  /*7690*/  LOP3.LUT R82, R142, 0xffff0000, RZ, 0xc0, !PT ;  /* 0xffff00008e527812 */ /* 0x000fe200078ec0ff */
[C---:B------:R-:W-:Y:S01]  /*76a0*/  FMUL R61, R76.reuse, R65 ;  /* 0x000000414c3d7220 */ /* 0x040fe20000400000 */
[----:B------:R-:W-:Y:S01]  /*76b0*/  SHF.L.U32 R87, R143, 0x10, RZ ;  /* 0x000000108f577819 */ /* 0x000fe200000006ff */
[C---:B------:R-:W-:Y:S01]  /*76c0*/  FMUL R66, R76.reuse, R66 ;  /* 0x000000424c427220 */ /* 0x040fe20000400000 */
[----:B------:R-:W-:Y:S01]  /*76d0*/  FFMA R63, R83, R80, R63 ;  /* 0x00000050533f7223 */ /* 0x000fe2000000003f */
[----:B------:R-:W-:Y:S01]  /*76e0*/  FMUL R67, R76, R67 ;  /* 0x000000434c437220 */ /* 0x000fe20000400000 */
[----:B------:R-:W-:Y:S01]  /*76f0*/  F2FP.BF16.F32.PACK_AB R136, R49, R48 ;  /* 0x000000303188723e */ /* 0x000fe200000010ff */
[----:B------:R-:W-:Y:S01]  /*7700*/  FFMA R60, R83, R85, R60 ;  /* 0x00000055533c7223 */ /* 0x000fe2000000003c */
[----:B------:R-:W-:Y:S01]  /*7710*/  F2FP.BF16.F32.PACK_AB R137, R55, R54 ;  /* 0x000000363789723e */ /* 0x000fe200000010ff */
[----:B------:R-:W-:Y:S01]  /*7720*/  FFMA R61, R83, R82, R61 ;  /* 0x00000052533d7223 */ /* 0x000fe2000000003d */
[----:B------:R-:W-:Y:S01]  /*7730*/  F2FP.BF16.F32.PACK_AB R138, R53, R52 ;  /* 0x00000034358a723e */ /* 0x000fe200000010ff */
[----:B------:R-:W-:Y:S01]  /*7740*/  FFMA R66, R83, R87, R66 ;  /* 0x0000005753427223 */ /* 0x000fe20000000042 */
[----:B------:R-:W-:Y:S01]  /*7750*/  F2FP.BF16.F32.PACK_AB R139, R59, R58 ;  /* 0x0000003a3b8b723e */ /* 0x000fe200000010ff */
[----:B------:R-:W-:Y:S01]  /*7760*/  FFMA R67, R83, R84, R67 ;  /* 0x0000005453437223 */ /* 0x000fe20000000043 */
[----:B------:R-:W-:Y:S02]  /*7770*/  F2FP.BF16.F32.PACK_AB R180, R57, R56 ;  /* 0x0000003839b4723e */ /* 0x000fe400000010ff */
[----:B------:R-:W-:Y:S01]  /*7780*/  F2FP.BF16.F32.PACK_AB R181, R63, R62 ;  /* 0x0000003e3fb5723e */ /* 0x000fe200000010ff */
[----:B------:R1:W-:Y:S01]  /*7790*/  STS.128 [R171+0x400], R136 ;  /* 0x00040088ab007388 */ /* 0x0003e20000000c00 */
[----:B------:R-:W-:Y:S02]  /*77a0*/  F2FP.BF16.F32.PACK_AB R182, R61, R60 ;  /* 0x0000003c3db6723e */ /* 0x000fe400000010ff */
[----:B------:R-:W-:Y:S05]  /*77b0*/  F2FP.BF16.F32.PACK_AB R183, R67, R66 ;  /* 0x0000004243b7723e */ /* 0x000fea00000010ff */
[----:B------:R1:W-:Y:S01]  /*77c0*/  STS.128 [R170+0x400], R180 ;  /* 0x000400b4aa007388 */ /* 0x0003e20000000c00 */
[----:B------:R-:W-:Y:S01]  /*77d0*/  @!PT LDS RZ, [RZ] ;  /* 0x00000000fffff984 */ /* 0x000fe20000000800 */
[----:B------:R-:W-:Y:S01]  /*77e0*/  @!PT LDS RZ, [RZ] ;  /* 0x00000000fffff984 */ /* 0x000fe20000000800 */
[----:B------:R-:W-:Y:S01]  /*77f0*/  @!PT LDS RZ, [RZ] ;  /* 0x00000000fffff984 */ /* 0x000fe20000000800 */
[----:B------:R-:W-:Y:S01]  /*7800*/  @!PT LDS RZ, [RZ] ;  /* 0x00000000fffff984 */ /* 0x000fe20000000800 */
[----:B------:R2:W-:Y:S07]  /*7810*/  MEMBAR.ALL.CTA ;  /* 0x0000000000007992 */ /* 0x0005ee0000008000 */
[----:B--2---:R-:W2:Y:S02]  /*7820*/  FENCE.VIEW.ASYNC.S ;  /* 0x00000000000073c6 */ /* 0x004ea40000000000 */
[----:B--2---:R-:W-:Y:S06]  /*7830*/  BAR.SYNC.DEFER_BLOCKING 0x1, 0x80 ;  /* 0x0042000000007b1d */ /* 0x004fec0000010000 */
[----:B------:R-:W-:Y:S05]  /*7840*/  @P0 BRA `(.L_x_109) ;  /* 0x0000000000300947 */ /* 0x000fea0003800000 */
[----:B------:R-:W-:Y:S01]  /*7850*/  UIADD3 UR6, UPT, UPT, UR49, 0x400, URZ ;  /* 0x0000040031067890 */ /* 0x000fe2000fffe0ff */
[----:B------:R-:W-:Y:S01]  /*7860*/  IMAD.IADD R0, R168, 0x1, R81 ;  /* 0x00000001a8007824 */ /* 0x000fe200078e0251 */
[----:B------:R-:W-:Y:S01]  /*7870*/  UIADD3 UR4, UP0, UPT, UR52, 0xa80, URZ ;  /* 0x00000a8034047890 */ /* 0x000fe2000ff1e0ff */
[----:B------:R-:W-:Y:S03]  /*7880*/  UMOV UR43, UR44 ;  /* 0x0000002c002b7c82 */ /* 0x000fe60008000000 */
[----:B------:R-:W-:Y:S01]  /*7890*/  IMAD.U32 R159, RZ, RZ, UR6 ;  /* 0x00000006ff9f7e24 */ /* 0x000fe2000f8e00ff */
[----:B------:R-:W-:Y:S01]  /*78a0*/  R2UR UR41, R0 ;  /* 0x00000000002972ca */ /* 0x000fe200000e0000 */
[----:B------:R-:W-:Y:S03]  /*78b0*/  UIADD3.X UR5, UPT, UPT, URZ, UR53, URZ, UP0, !UPT ;  /* 0x00000035ff057290 */ /* 0x000fe600087fe4ff */
[----:B------:R-:W-:Y:S11]  /*78c0*/  R2UR UR40, R159 ;  /* 0x000000009f2872ca */ /* 0x000ff600000e0000 */
[----:B------:R-:W-:Y:S02]  /*78d0*/  @!UPT UIADD3 URZ, UPT, UPT, URZ, URZ, URZ ;  /* 0x000000fffffff290 */ /* 0x000fe4000fffe0ff */
[----:B------:R2:W-:Y:S01]  /*78e0*/  UTMASTG.3D [UR40], [UR4] ;  /* 0x00000028040073b5 */ /* 0x0005e20008010000 */
[----:B------:R0:W-:Y:S01]  /*78f0*/  UTMACMDFLUSH ;  /* 0x00000000000079b7 */ /* 0x0001e20000000000 */
[----:B--2---:R-:W-:Y:S04]  /*7900*/  DEPBAR.LE SB0, 0x1 ;  /* 0x000080400000791a */ /* 0x004fe80000000000 */
.L_x_109:
[----:B------:R-:W-:Y:S05]  /*7910*/  BSYNC.RECONVERGENT B0 ;  /* 0x0000000000007941 */ /* 0x000fea0003800200 */
.L_x_108:
[----:B------:R-:W-:Y:S01]  /*7920*/  BAR.SYNC.DEFER_BLOCKING 0x1, 0x80 ;  /* 0x0042000000007b1d */ /* 0x000fe20000010000 */
[----:B------:R-:W-:Y:S01]  /*7930*/  ISETP.NE.AND P2, PT, R174, RZ, PT ;  /* 0x000000ffae00720c */ /* 0x000fe20003f45270 */
[----:B------:R-:W-:Y:S01]  /*7940*/  UISETP.NE.AND UP0, UPT, UR50, URZ, UPT ;  /* 0x000000ff3200728c */ /* 0x000fe2000bf05270 */
[----:B------:R-:W-:Y:S11]  /*7950*/  LEA R3, R105, UR49, 0x3 ;  /* 0x0000003169037c11 */ /* 0x000ff6000f8e18ff */
[----:B------:R-:W-:Y:S01]  /*7960*/  @P2 SHF.L.U32 R6, R162, 0x1f, RZ ;  /* 0x0000001fa2062819 */ /* 0x000fe200000006ff */
[----:B------:R-:W-:Y:S06]  /*7970*/  BRA.U !UP0, `(.L_x_110) ;  /* 0x0000000108247547 */ /* 0x000fec000b800000 */
[----:B------:R-:W2:Y:S01]  /*7980*/  S2R R0, SR_CgaCtaId ;  /* 0x0000000000007919 */ /* 0x000ea20000008800 */
[----:B------:R-:W-:Y:S01]  /*7990*/  IMAD.U32 R4, RZ, RZ, UR51 ;  /* 0x00000033ff047e24 */ /* 0x000fe2000f8e00ff */
[----:B------:R-:W-:Y:S04]  /*79a0*/  UIADD3 UR51, UPT, UPT, UR51, 0x1, URZ ;  /* 0x0000000133337890 */ /* 0x000fe8000fffe0ff */
[----:B------:R-:W-:Y:S01]  /*79b0*/  @P2 LEA R4, R4, UR49, 0x3 ;  /* 0x0000003104042c11 */ /* 0x000fe2000f8e18ff */
[----:B------:R-:W-:Y:S04]  /*79c0*/  UISETP.NE.AND UP0, UPT, UR51, 0x4, UPT ;  /* 0x000000043300788c */ /* 0x000fe8000bf05270 */
[----:B------:R-:W-:Y:S01]  /*79d0*/  @P2 VIADD R5, R4, 0x50 ;  /* 0x0000005004052836 */ /* 0x000fe20000000000 */
[----:B------:R-:W-:Y:S04]  /*79e0*/  USEL UR51, UR51, URZ, UP0 ;  /* 0x000000ff33337287 */ /* 0x000fe80008000000 */
[----:B--2---:R-:W-:Y:S04]  /*79f0*/  @P2 PRMT R0, R0, 0x654, R5 ;  /* 0x0000065400002816 */ /* 0x004fe80000000005 */
[----:B------:R2:W-:Y:S04]  /*7a00*/  @P2 SYNCS.ARRIVE.TRANS64.RED.A1T0 RZ, [R0+URZ], RZ ;  /* 0x000000ff00ff29a7 */ /* 0x0005e800081004ff */
.L_x_110:
[----:B------:R-:W4:Y:S01]  /*7a10*/  @P2 SYNCS.PHASECHK.TRANS64.TRYWAIT P1, [R3+URZ+0x30], R6 ;  /* 0x00003006030025a7 */ /* 0x000f2200080211ff */
[----:B------:R-:W-:Y:S01]  /*7a20*/  ISETP.NE.AND P0, PT, R79, RZ, PT ;  /* 0x000000ff4f00720c */ /* 0x000fe20003f05270 */
[----:B--2---:R-:W-:Y:S01]  /*7a30*/  IMAD.MOV.U32 R0, RZ, RZ, 0x80 ;  /* 0x00000080ff007424 */ /* 0x004fe200078e00ff */
[----:B------:R-:W-:Y:S04]  /*7a40*/  BSSY B1, `(.L_x_111) ;  /* 0x0000020000017945 */ /* 0x000fe80003800000 */
[----:B------:R-:W-:Y:S02]  /*7a50*/  SEL R81, R0, 0x40, !P0 ;  /* 0x0000004000517807 */ /* 0x000fe40004000000 */
[----:B----4-:R-:W-:Y:S01]  /*7a60*/  @P2 SEL R107, RZ, 0x1, !P1 ;  /* 0x00000001ff6b2807 */ /* 0x010fe20004800000 */
[----:B------:R-:W-:Y:S06]  /*7a70*/  @!P2 BRA `(.L_x_112) ;  /* 0x000000000070a947 */ /* 0x000fec0003800000 */
[----:B------:R-:W-:Y:S01]  /*7a80*/  ISETP.NE.AND P2, PT, R112, RZ, PT ;  /* 0x000000ff7000720c */ /* 0x000fe20003f45270 */
[----:B------:R-:W-:Y:S01]  /*7a90*/  BSSY B0, `(.L_x_113) ;  /* 0x000000b000007945 */ /* 0x000fe20003800000 */
[----:B------:R-:W-:Y:S11]  /*7aa0*/  ISETP.NE.AND P0, PT, R107, RZ, PT ;  /* 0x000000ff6b00720c */ /* 0x000ff60003f05270 */
[----:B------:R-:W-:Y:S05]  /*7ab0*/  @P2 IMAD R6, R105, 0x4000, R178 ;  /* 0x0000400069062824 */ /* 0x000fea00078e02b2 */
[----:B------:R-:W-:Y:S04]  /*7ac0*/  @P2 IADD3 R9, PT, PT, R6, UR49, RZ ;  /* 0x0000003106092c10 */ /* 0x000fe8000fffe0ff */
[----:B------:R-:W-:Y:S01]  /*7ad0*/  @P2 IADD3 R7, PT, PT, R104, R9, RZ ;  /* 0x0000000968072210 */ /* 0x000fe20007ffe0ff */
[--C-:B------:R-:W-:Y:S02]  /*7ae0*/  @P2 IMAD.IADD R5, R86, 0x1, R9.reuse ;  /* 0x0000000156052824 */ /* 0x100fe400078e0209 */
[----:B------:R-:W-:Y:S01]  /*7af0*/  @P2 IMAD.IADD R4, R106, 0x1, R9 ;  /* 0x000000016a042824 */ /* 0x000fe200078e0209 */
[----:B------:R-:W-:Y:S06]  /*7b00*/  @P0 BRA `(.L_x_114) ;  /* 0x00000000000c0947 */ /* 0x000fec0003800000 */
[----:B------:R-:W-:Y:S04]  /*7b10*/  SHF.L.U32 R0, R162, 0x1f, RZ ;  /* 0x0000001fa2007819 */ /* 0x000fe800000006ff */
[----:B------:R-:W2:Y:S02]  /*7b20*/  SYNCS.PHASECHK.TRANS64.TRYWAIT P0, [R3+URZ+0x30], R0 ;  /* 0x00003000030075a7 */ /* 0x000ea400080011ff */
[----:B--2---:R-:W-:Y:S05]  /*7b30*/  @!P0 BRA `(.L_x_115) ;  /* 0x0000004800008947 */ /* 0x004fea0003800000 */
.L_x_114:
[----:B------:R-:W-:Y:S05]  /*7b40*/  BSYNC B0 ;  /* 0x0000000000007941 */ /* 0x000fea0003800000 */
.L_x_113:
[----:B------:R-:W-:Y:S01]  /*7b50*/  ISETP.NE.AND P0, PT, R112, RZ, PT ;  /* 0x000000ff7000720c */ /* 0x000fe20003f05270 */
[----:B------:R-:W-:Y:S11]  /*7b60*/  VIADD R105, R105, 0x1 ;  /* 0x0000000169697836 */ /* 0x000ff60000000000 */
[----:B------:R-:W-:Y:S01]  /*7b70*/  @!UPT UIADD3 URZ, UPT, UPT, URZ, URZ, URZ ;  /* 0x000000fffffff290 */ /* 0x000fe2000fffe0ff */
[----:B------:R4:W1:Y:S01]  /*7b80*/  @P0 LDS.128 R88, [R6+UR49+0x400] ;  /* 0x0004003106580984 */ /* 0x0008620008000c00 */
[--C-:B--2---:R-:W-:Y:S01]  /*7b90*/  @P0 IMAD.IADD R3, R104, 0x1, R5.reuse ;  /* 0x0000000168030824 */ /* 0x104fe200078e0205 */
[C---:B------:R-:W-:Y:S01]  /*7ba0*/  @P0 IADD3 R0, PT, PT, R106.reuse, R7, RZ ;  /* 0x000000076a000210 */ /* 0x040fe20007ffe0ff */
[C---:B------:R-:W-:Y:S01]  /*7bb0*/  @P0 IMAD.IADD R8, R106.reuse, 0x1, R5 ;  /* 0x000000016a080824 */ /* 0x040fe200078e0205 */
[----:B------:R4:W2:Y:S02]  /*7bc0*/  @P0 LDS.128 R92, [R4+0x400] ;  /* 0x00040000045c0984 */ /* 0x0008a40000000c00 */
[----:B------:R-:W-:Y:S02]  /*7bd0*/  @P0 IADD3 R9, PT, PT, R106, R3, RZ ;  /* 0x000000036a090210 */ /* 0x000fe40007ffe0ff */
[----:B------:R4:W1:Y:S04]  /*7be0*/  @P0 LDS.128 R100, [R7+0x400] ;  /* 0x0004000007640984 */ /* 0x0008680000000c00 */
[----:B------:R4:W1:Y:S04]  /*7bf0*/  @P0 LDS.128 R108, [R0+0x400] ;  /* 0x00040000006c0984 */ /* 0x0008680000000c00 */
[----:B------:R4:W1:Y:S04]  /*7c00*/  @P0 LDS.128 R116, [R5+0x400] ;  /* 0x0004000005740984 */ /* 0x0008680000000c00 */
[----:B------:R4:W1:Y:S04]  /*7c10*/  @P0 LDS.128 R124, [R8+0x400] ;  /* 0x00040000087c0984 */ /* 0x0008680000000c00 */
[----:B------:R4:W1:Y:S04]  /*7c20*/  @P0 LDS.128 R132, [R3+0x400] ;  /* 0x0004000003840984 */ /* 0x0008680000000c00 */
[----:B------:R4:W1:Y:S02]  /*7c30*/  @P0 LDS.128 R140, [R9+0x400] ;  /* 0x00040000098c0984 */ /* 0x0008640000000c00 */
.L_x_112:
[----:B------:R-:W-:Y:S05]  /*7c40*/  BSYNC B1 ;  /* 0x0000000000017941 */ /* 0x000fea0003800000 */
.L_x_111:
[----:B------:R-:W-:Y:S05]  /*7c50*/  IMAD.IADD R50, R78, 0x1, R81 ;  /* 0x000000014e327824 */ /* 0x000fea00078e0251 */
[----:B----4-:R-:W-:Y:S04]  /*7c60*/  SHF.R.U32.HI R3, RZ, 0x15, R50 ;  /* 0x00000015ff037819 */ /* 0x010fe80000011632 */
[----:B------:R-:W-:Y:S11]  /*7c70*/  LOP3.LUT P0, RZ, R3, 0x3, R158, 0x48, !PT ;  /* 0x0000000303ff7812 */ /* 0x000ff6000780489e */
[----:B------:R-:W-:Y:S02]  /*7c80*/  @!UPT UIADD3 URZ, UPT, UPT, URZ, URZ, URZ ;  /* 0x000000fffffff290 */ /* 0x000fe4000fffe0ff */
        /* <DEDUP_REMOVED lines=17> */
.L_x_116:
[----:B-1----:R-:W-:Y:S01]  /*7da0*/  SHF.L.U32 R80, R88, 0x10, RZ ;  /* 0x0000001058507819 */ /* 0x002fe200000006ff */
[----:B------:R-:W-:Y:S05]  /*7db0*/  WARPSYNC.ALL ;  /* 0x0000000000007948 */ /* 0x000fea0003800000 */
[----:B------:R-:W-:Y:S01]  /*7dc0*/  R2UR UR4, R50 ;  /* 0x00000000320472ca */ /* 0x000fe200000e0000 */
[----:B------:R-:W1:Y:S01]  /*7dd0*/  S2R R179, SR_CgaCtaId ;  /* 0x0000000000b37919 */ /* 0x000e620000008800 */
[----:B------:R-:W-:Y:S01]  /*7de0*/  LOP3.LUT R82, R88, 0xffff0000, RZ, 0xc0, !PT ;  /* 0xffff000058527812 */ /* 0x000fe200078ec0ff */
[----:B------:R-:W-:Y:S01]  /*7df0*/  BSSY.RECONVERGENT B0, `(.L_x_117) ;  /* 0x0000102000007945 */ /* 0x000fe20003800200 */
[----:B------:R-:W-:Y:S02]  /*7e00*/  SHF.L.U32 R85, R89, 0x10, RZ ;  /* 0x0000001059557819 */ /* 0x000fe400000006ff */
[----:B------:R-:W-:Y:S02]  /*7e10*/  LOP3.LUT R84, R91, 0xffff0000, RZ, 0xc0, !PT ;  /* 0xffff00005b547812 */ /* 0x000fe400078ec0ff */
[----:B------:R-:W-:Y:S02]  /*7e20*/  ISETP.NE.AND P6, PT, R174, RZ, PT ;  /* 0x000000ffae00720c */ /* 0x000fe40003fc5270 */
[----:B------:R-:W-:Y:S03]  /*7e30*/  ISETP.NE.AND P0, PT, R165, RZ, PT ;  /* 0x000000ffa500720c */ /* 0x000fe60003f05270 */
[----:B------:R-:W4:Y:S02]  /*7e40*/  LDTM.x64 R4, tmem[UR4] ;  /* 0x00000004000479ee */ /* 0x000f240008340000 */
[C---:B----4-:R-:W-:Y:S01]  /*7e50*/  FMUL R0, R76.reuse, R4 ;  /* 0x000000044c007220 */ /* 0x050fe20000400000 */
[C---:B------:R-:W-:Y:S01]  /*7e60*/  FMUL R3, R76.reuse, R5 ;  /* 0x000000054c037220 */ /* 0x040fe20000400000 */
[C---:B------:R-:W-:Y:S01]  /*7e70*/  FMUL R6, R76.reuse, R6 ;  /* 0x000000064c067220 */ /* 0x040fe20000400000 */
[----:B------:R-:W-:Y:S01]  /*7e80*/  FMUL R7, R76, R7 ;  /* 0x000000074c077220 */ /* 0x000fe20000400000 */
[----:B------:R-:W-:Y:S01]  /*7e90*/  FFMA R0, R83, R80, R0 ;  /* 0x0000005053007223 */ /* 0x000fe20000000000 */
[----:B------:R-:W-:Y:S01]  /*7ea0*/  LOP3.LUT R80, R89, 0xffff0000, RZ, 0xc0, !PT ;  /* 0xffff000059507812 */ /* 0x000fe200078ec0ff */
[----:B------:R-:W-:Y:S01]  /*7eb0*/  FFMA R3, R83, R82, R3 ;  /* 0x0000005253037223 */ /* 0x000fe20000000003 */
[----:B------:R-:W-:Y:S01]  /*7ec0*/  SHF.L.U32 R82, R91, 0x10, RZ ;  /* 0x000000105b527819 */ /* 0x000fe200000006ff */
[C---:B------:R-:W-:Y:S01]  /*7ed0*/  FFMA R6, R83.reuse, R85, R6 ;  /* 0x0000005553067223 */ /* 0x040fe20000000006 */
[----:B------:R-:W-:Y:S01]  /*7ee0*/  SHF.L.U32 R85, R90, 0x10, RZ ;  /* 0x000000105a557819 */ /* 0x000fe200000006ff */
[----:B------:R-:W-:Y:S01]  /*7ef0*/  FFMA R7, R83, R80, R7 ;  /* 0x0000005053077223 */ /* 0x000fe20000000007 */
[----:B------:R-:W-:Y:S01]  /*7f00*/  F2FP.BF16.F32.PACK_AB R96, R3, R0 ;  /* 0x000000000360723e */ /* 0x000fe200000010ff */
[----:B------:R-:W-:Y:S01]  /*7f10*/  FMUL R4, R76, R8 ;  /* 0x000000084c047220 */ /* 0x000fe20000400000 */
[----:B------:R-:W-:Y:S01]  /*7f20*/  LOP3.LUT R80, R90, 0xffff0000, RZ, 0xc0, !PT ;  /* 0xffff00005a507812 */ /* 0x000fe200078ec0ff */
[C---:B------:R-:W-:Y:S01]  /*7f30*/  FMUL R0, R76.reuse, R9 ;  /* 0x000000094c007220 */ /* 0x040fe20000400000 */
[----:B------:R-:W-:Y:S01]  /*7f40*/  F2FP.BF16.F32.PACK_AB R97, R7, R6 ;  /* 0x000000060761723e */ /* 0x000fe200000010ff */
[----:B------:R-:W-:Y:S01]  /*7f50*/  FMUL R3, R76, R10 ;  /* 0x0000000a4c037220 */ /* 0x000fe20000400000 */
[C---:B------:R-:W-:Y:S01]  /*7f60*/  FFMA R4, R83.reuse, R85, R4 ;  /* 0x0000005553047223 */ /* 0x040fe20000000004 */
[----:B--2---:R-:W-:Y:S01]  /*7f70*/  SHF.L.U32 R85, R94, 0x10, RZ ;  /* 0x000000105e557819 */ /* 0x004fe200000006ff */
[----:B------:R-:W-:Y:S01]  /*7f80*/  FMUL R5, R76, R11 ;  /* 0x0000000b4c057220 */ /* 0x000fe20000400000 */
[C---:B------:R-:W-:Y:S01]  /*7f90*/  FFMA R0, R83.reuse, R80, R0 ;  /* 0x0000005053007223 */ /* 0x040fe20000000000 */
[C---:B------:R-:W-:Y:S01]  /*7fa0*/  SHF.L.U32 R80, R92.reuse, 0x10, RZ ;  /* 0x000000105c507819 */ /* 0x040fe200000006ff */
[C---:B------:R-:W-:Y:S01]  /*7fb0*/  FFMA R3, R83.reuse, R82, R3 ;  /* 0x0000005253037223 */ /* 0x040fe20000000003 */
[----:B------:R-:W-:Y:S01]  /*7fc0*/  LOP3.LUT R82, R92, 0xffff0000, RZ, 0xc0, !PT ;  /* 0xffff00005c527812 */ /* 0x000fe200078ec0ff */
[----:B------:R-:W-:Y:S01]  /*7fd0*/  FMUL R6, R76, R12 ;  /* 0x0000000c4c067220 */ /* 0x000fe20000400000 */
[----:B------:R-:W-:Y:S01]  /*7fe0*/  F2FP.BF16.F32.PACK_AB R98, R0, R4 ;  /* 0x000000040062723e */ /* 0x000fe200000010ff */
[C---:B------:R-:W-:Y:S01]  /*7ff0*/  FFMA R5, R83.reuse, R84, R5 ;  /* 0x0000005453057223 */ /* 0x040fe20000000005 */
[C---:B------:R-:W-:Y:S01]  /*8000*/  FMUL R7, R76.reuse, R13 ;  /* 0x0000000d4c077220 */ /* 0x040fe20000400000 */
[----:B------:R-:W-:Y:S01]  /*8010*/  FFMA R6, R83, R80, R6 ;  /* 0x0000005053067223 */ /* 0x000fe20000000006 */
[----:B------:R-:W-:Y:S01]  /*8020*/  SHF.L.U32 R80, R93, 0x10, RZ ;  /* 0x000000105d507819 */ /* 0x000fe200000006ff */
[C---:B------:R-:W-:Y:S01]  /*8030*/  FMUL R0, R76.reuse, R14 ;  /* 0x0000000e4c007220 */ /* 0x040fe20000400000 */
[----:B------:R-:W-:Y:S01]  /*8040*/  F2FP.BF16.F32.PACK_AB R99, R5, R3 ;  /* 0x000000030563723e */ /* 0x000fe200000010ff */
[----:B------:R-:W-:Y:S01]  /*8050*/  FFMA R7, R83, R82, R7 ;  /* 0x0000005253077223 */ /* 0x000fe20000000007 */
[----:B------:R-:W-:Y:S01]  /*8060*/  LOP3.LUT R82, R93, 0xffff0000, RZ, 0xc0, !PT ;  /* 0xffff00005d527812 */ /* 0x000fe200078ec0ff */
[C---:B------:R-:W-:Y:S01]  /*8070*/  FMUL R3, R76.reuse, R15 ;  /* 0x0000000f4c037220 */ /* 0x040fe20000400000 */
[----:B------:R-:W-:Y:S01]  /*8080*/  FMUL R4, R76, R16 ;  /* 0x000000104c047220 */ /* 0x000fe20000400000 */
[C---:B------:R-:W-:Y:S01]  /*8090*/  FFMA R0, R83.reuse, R80, R0 ;  /* 0x0000005053007223 */ /* 0x040fe20000000000 */
[----:B------:R-:W-:Y:S01]  /*80a0*/  LOP3.LUT R80, R94, 0xffff0000, RZ, 0xc0, !PT ;  /* 0xffff00005e507812 */ /* 0x000fe200078ec0ff */
[----:B------:R-:W-:Y:S01]  /*80b0*/  FFMA R3, R83, R82, R3 ;  /* 0x0000005253037223 */ /* 0x000fe20000000003 */
[----:B------:R-:W-:Y:S01]  /*80c0*/  F2FP.BF16.F32.PACK_AB R120, R7, R6 ;  /* 0x000000060778723e */ /* 0x000fe200000010ff */
[----:B------:R-:W-:Y:S01]  /*80d0*/  FFMA R4, R83, R85, R4 ;  /* 0x0000005553047223 */ /* 0x000fe20000000004 */
[C---:B------:R-:W-:Y:S01]  /*80e0*/  SHF.L.U32 R85, R95.reuse, 0x10, RZ ;  /* 0x000000105f557819 */ /* 0x040fe200000006ff */
[C---:B------:R-:W-:Y:S01]  /*80f0*/  FMUL R5, R76.reuse, R17 ;  /* 0x000000114c057220 */ /* 0x040fe20000400000 */
[----:B------:R-:W-:Y:S01]  /*8100*/  LOP3.LUT R82, R95, 0xffff0000, RZ, 0xc0, !PT ;  /* 0xffff00005f527812 */ /* 0x000fe200078ec0ff */
[C---:B------:R-:W-:Y:S01]  /*8110*/  FMUL R6, R76.reuse, R18 ;  /* 0x000000124c067220 */ /* 0x040fe20000400000 */
[----:B------:R-:W-:Y:S01]  /*8120*/  F2FP.BF16.F32.PACK_AB R121, R3, R0 ;  /* 0x000000000379723e */ /* 0x000fe200000010ff */
[----:B------:R-:W-:Y:S01]  /*8130*/  FMUL R7, R76, R19 ;  /* 0x000000134c077220 */ /* 0x000fe20000400000 */
        /* <DEDUP_REMOVED lines=11> */
[----:B------:R-:W-:Y:S01]  /*81f0*/  SHF.L.U32 R80, R101, 0x10, RZ ;  /* 0x0000001065507819 */ /* 0x000fe200000006ff */
[----:B------:R-:W-:Y:S01]  /*8200*/  FFMA R3, R83, R82, R3 ;  /* 0x0000005253037223 */ /* 0x000fe20000000003 */
[----:B------:R-:W-:Y:S01]  /*8210*/  LOP3.LUT R82, R103, 0xffff0000, RZ, 0xc0, !PT ;  /* 0xffff000067527812 */ /* 0x000fe200078ec0ff */
[C---:B------:R-:W-:Y:S01]  /*8220*/  FMUL R4, R76.reuse, R22 ;  /* 0x000000164c047220 */ /* 0x040fe20000400000 */
[----:B------:R2:W-:Y:S01]  /*8230*/  STS.128 [R178+UR49+0x4400], R96 ;  /* 0x00440060b2007988 */ /* 0x0005e20008000c31 */
[C---:B------:R-:W-:Y:S01]  /*8240*/  FMUL R5, R76.reuse, R23 ;  /* 0x000000174c057220 */ /* 0x040fe20000400000 */
[----:B------:R-:W-:Y:S01]  /*8250*/  F2FP.BF16.F32.PACK_AB R128, R3, R0 ;  /* 0x000000000380723e */ /* 0x000fe200000010ff */
[----:B------:R-:W-:Y:S01]  /*8260*/  FFMA R4, R83, R80, R4 ;  /* 0x0000005053047223 */ /* 0x000fe20000000004 */
[----:B------:R-:W-:Y:S01]  /*8270*/  LOP3.LUT R0, R101, 0xffff0000, RZ, 0xc0, !PT ;  /* 0xffff000065007812 */ /* 0x000fe200078ec0ff */
[----:B------:R-:W-:Y:S01]  /*8280*/  FMUL R6, R76, R24 ;  /* 0x000000184c067220 */ /* 0x000fe20000400000 */
[----:B------:R-:W-:Y:S01]  /*8290*/  SHF.L.U32 R3, R102, 0x10, RZ ;  /* 0x0000001066037819 */ /* 0x000fe200000006ff */
[----:B------:R-:W-:Y:S01]  /*82a0*/  FMUL R7, R76, R25 ;  /* 0x000000194c077220 */ /* 0x000fe20000400000 */
[----:B------:R-:W-:Y:S01]  /*82b0*/  LOP3.LUT R80, R102, 0xffff0000, RZ, 0xc0, !PT ;  /* 0xffff000066507812 */ /* 0x000fe200078ec0ff */
[C---:B------:R-:W-:Y:S01]  /*82c0*/  FFMA R5, R83.reuse, R0, R5 ;  /* 0x0000000053057223 */ /* 0x040fe20000000005 */
[----:B------:R-:W-:Y:S01]  /*82d0*/  SHF.L.U32 R0, R108, 0x10, RZ ;  /* 0x000000106c007819 */ /* 0x000fe200000006ff */
[C---:B------:R-:W-:Y:S01]  /*82e0*/  FMUL R8, R76.reuse, R26 ;  /* 0x0000001a4c087220 */ /* 0x040fe20000400000 */
        /* <DEDUP_REMOVED lines=18> */
[----:B------:R4:W-:Y:S01]  /*8410*/  STS.128 [R177+0x4400], R120 ;  /* 0x00440078b1007388 */ /* 0x0009e20000000c00 */
[----:B------:R-:W-:Y:S01]  /*8420*/  FFMA R11, R83, R80, R11 ;  /* 0x00000050530b7223 */ /* 0x000fe2000000000b */
[----:B------:R-:W-:Y:S01]  /*8430*/  LOP3.LUT R80, R111, 0xffff0000, RZ, 0xc0, !PT ;  /* 0xffff00006f507812 */ /* 0x000fe200078ec0ff */
[C---:B------:R-:W-:Y:S01]  /*8440*/  FFMA R12, R83.reuse, R3, R12 ;  /* 0x00000003530c7223 */ /* 0x040fe2000000000c */
[C---:B------:R-:W-:Y:S01]  /*8450*/  SHF.L.U32 R3, R110.reuse, 0x10, RZ ;  /* 0x000000106e037819 */ /* 0x040fe200000006ff */
[----:B------:R-:W-:Y:S01]  /*8460*/  FFMA R13, R83, R0, R13 ;  /* 0x00000000530d7223 */ /* 0x000fe2000000000d */
[----:B------:R-:W-:Y:S01]  /*8470*/  LOP3.LUT R0, R110, 0xffff0000, RZ, 0xc0, !PT ;  /* 0xffff00006e007812 */ /* 0x000fe200078ec0ff */
[C---:B------:R-:W-:Y:S01]  /*8480*/  FMUL R14, R76.reuse, R32 ;  /* 0x000000204c0e7220 */ /* 0x040fe20000400000 */
[----:B--2---:R-:W-:Y:S01]  /*8490*/  F2FP.BF16.F32.PACK_AB R96, R11, R10 ;  /* 0x0000000a0b60723e */ /* 0x004fe200000010ff */
[C---:B------:R-:W-:Y:S01]  /*84a0*/  FMUL R15, R76.reuse, R33 ;  /* 0x000000214c0f7220 */ /* 0x040fe20000400000 */
[----:B------:R-:W-:Y:S01]  /*84b0*/  F2FP.BF16.F32.PACK_AB R97, R13, R12 ;  /* 0x0000000c0d61723e */ /* 0x000fe200000010ff */
        /* <DEDUP_REMOVED lines=14> */
[----:B------:R-:W-:Y:S01]  /*85a0*/  FMUL R20, R76, R38 ;  /* 0x000000264c147220 */ /* 0x000fe20000400000 */
[----:B------:R-:W-:Y:S01]  /*85b0*/  FFMA R18, R83, R0, R18 ;  /* 0x0000000053127223 */ /* 0x000fe20000000012 */
[----:B------:R-:W-:Y:S01]  /*85c0*/  LOP3.LUT R0, R117, 0xffff0000, RZ, 0xc0, !PT ;  /* 0xffff000075007812 */ /* 0x000fe200078ec0ff */
[C---:B------:R-:W-:Y:S01]  /*85d0*/  FFMA R19, R83.reuse, R80, R19 ;  /* 0x0000005053137223 */ /* 0x040fe20000000013 */
[C---:B------:R-:W-:Y:S01]  /*85e0*/  LOP3.LUT R80, R118.reuse, 0xffff0000, RZ, 0xc0, !PT ;  /* 0xffff000076507812 */ /* 0x040fe200078ec0ff */
[----:B------:R-:W-:Y:S01]  /*85f0*/  FFMA R20, R83, R3, R20 ;  /* 0x0000000353147223 */ /* 0x000fe20000000014 */
[----:B------:R-:W-:Y:S01]  /*8600*/  SHF.L.U32 R3, R118, 0x10, RZ ;  /* 0x0000001076037819 */ /* 0x000fe200000006ff */
[C---:B------:R-:W-:Y:S01]  /*8610*/  FMUL R21, R76.reuse, R39 ;  /* 0x000000274c157220 */ /* 0x040fe20000400000 */
[----:B----4-:R-:W-:Y:S01]  /*8620*/  F2FP.BF16.F32.PACK_AB R120, R19, R18 ;  /* 0x000000121378723e */ /* 0x010fe200000010ff */
[C---:B------:R-:W-:Y:S01]  /*8630*/  FMUL R22, R76.reuse, R40 ;  /* 0x000000284c167220 */ /* 0x040fe20000400000 */
[----:B------:R-:W-:Y:S01]  /*8640*/  STS.128 [R176+0x4400], R128 ;  /* 0x00440080b0007388 */ /* 0x000fe20000000c00 */
[C---:B------:R-:W-:Y:S01]  /*8650*/  FMUL R23, R76.reuse, R41 ;  /* 0x000000294c177220 */ /* 0x040fe20000400000 */
[----:B------:R-:W-:Y:S01]  /*8660*/  FMUL R24, R76, R42 ;  /* 0x0000002a4c187220 */ /* 0x000fe20000400000 */
[C---:B------:R-:W-:Y:S01]  /*8670*/  FFMA R21, R83.reuse, R0, R21 ;  /* 0x0000000053157223 */ /* 0x040fe20000000015 */
[----:B------:R-:W-:Y:S01]  /*8680*/  SHF.L.U32 R0, R124, 0x10, RZ ;  /* 0x000000107c007819 */ /* 0x000fe200000006ff */
[----:B------:R-:W-:Y:S01]  /*8690*/  FMUL R25, R76, R43 ;  /* 0x0000002b4c197220 */ /* 0x000fe20000400000 */
[----:B------:R-:W-:Y:S01]  /*86a0*/  FFMA R22, R83, R3, R22 ;  /* 0x0000000353167223 */ /* 0x000fe20000000016 */
[----:B------:R-:W-:Y:S01]  /*86b0*/  SHF.L.U32 R3, R125, 0x10, RZ ;  /* 0x000000107d037819 */ /* 0x000fe200000006ff */
[----:B------:R-:W-:Y:S01]  /*86c0*/  FFMA R23, R83, R80, R23 ;  /* 0x0000005053177223 */ /* 0x000fe20000000017 */
[----:B------:R-:W-:Y:S01]  /*86d0*/  LOP3.LUT R80, R124, 0xffff0000, RZ, 0xc0, !PT ;  /* 0xffff00007c507812 */ /* 0x000fe200078ec0ff */
[C---:B------:R-:W-:Y:S01]  /*86e0*/  FMUL R26, R76.reuse, R44 ;  /* 0x0000002c4c1a7220 */ /* 0x040fe20000400000 */
[----:B------:R-:W-:Y:S01]  /*86f0*/  F2FP.BF16.F32.PACK_AB R121, R21, R20 ;  /* 0x000000141579723e */ /* 0x000fe200000010ff */
[----:B------:R-:W-:Y:S01]  /*8700*/  FFMA R24, R83, R85, R24 ;  /* 0x0000005553187223 */ /* 0x000fe20000000018 */
[----:B------:R-:W-:Y:S01]  /*8710*/  F2FP.BF16.F32.PACK_AB R122, R23, R22 ;  /* 0x00000016177a723e */ /* 0x000fe200000010ff */
[----:B------:R-:W-:Y:S01]  /*8720*/  FFMA R25, R83, R82, R25 ;  /* 0x0000005253197223 */ /* 0x000fe20000000019 */
[----:B------:R-:W-:Y:S01]  /*8730*/  SHF.L.U32 R85, R127, 0x10, RZ ;  /* 0x000000107f557819 */ /* 0x000fe200000006ff */
[C---:B------:R-:W-:Y:S01]  /*8740*/  FMUL R27, R76.reuse, R45 ;  /* 0x0000002d4c1b7220 */ /* 0x040fe20000400000 */
[----:B------:R-:W-:Y:S01]  /*8750*/  LOP3.LUT R82, R143, 0xffff0000, RZ, 0xc0, !PT ;  /* 0xffff00008f527812 */ /* 0x000fe200078ec0ff */
[----:B------:R-:W-:Y:S01]  /*8760*/  FMUL R28, R76, R46 ;  /* 0x0000002e4c1c7220 */ /* 0x000fe20000400000 */
[----:B------:R-:W-:Y:S01]  /*8770*/  F2FP.BF16.F32.PACK_AB R123, R25, R24 ;  /* 0x00000018197b723e */ /* 0x000fe200000010ff */
[----:B------:R2:W-:Y:S01]  /*8780*/  STS.128 [R175+0x4400], R96 ;  /* 0x00440060af007388 */ /* 0x0005e20000000c00 */
        /* <DEDUP_REMOVED lines=12> */
[----:B------:R4:W-:Y:S01]  /*8850*/  STS.128 [R173+0x4400], R120 ;  /* 0x00440078ad007388 */ /* 0x0009e20000000c00 */
[----:B------:R-:W-:Y:S01]  /*8860*/  FMUL R33, R76, R51 ;  /* 0x000000334c217220 */ /* 0x000fe20000400000 */
[C---:B------:R-:W-:Y:S01]  /*8870*/  FFMA R30, R83.reuse, R3, R30 ;  /* 0x00000003531e7223 */ /* 0x040fe2000000001e */
[C---:B------:R-:W-:Y:S01]  /*8880*/  SHF.L.U32 R3, R132.reuse, 0x10, RZ ;  /* 0x0000001084037819 */ /* 0x040fe200000006ff */
[C---:B------:R-:W-:Y:S01]  /*8890*/  FFMA R31, R83.reuse, R80, R31 ;  /* 0x00000050531f7223 */ /* 0x040fe2000000001f */
[----:B------:R-:W-:Y:S01]  /*88a0*/  LOP3.LUT R80, R132, 0xffff0000, RZ, 0xc0, !PT ;  /* 0xffff000084507812 */ /* 0x000fe200078ec0ff */
[----:B------:R-:W-:Y:S01]  /*88b0*/  FFMA R32, R83, R85, R32 ;  /* 0x0000005553207223 */ /* 0x000fe20000000020 */
        /* <DEDUP_REMOVED lines=9> */
[----:B------:R-:W-:Y:S01]  /*8950*/  FFMA R35, R83, R80, R35 ;  /* 0x0000005053237223 */ /* 0x000fe20000000023 */
[----:B------:R-:W-:Y:S01]  /*8960*/  LOP3.LUT R80, R135, 0xffff0000, RZ, 0xc0, !PT ;  /* 0xffff000087507812 */ /* 0x000fe200078ec0ff */
[----:B------:R-:W-:Y:S01]  /*8970*/  FFMA R36, R83, R85, R36 ;  /* 0x0000005553247223 */ /* 0x000fe20000000024 */
[----:B------:R-:W-:Y:S01]  /*8980*/  SHF.L.U32 R85, R135, 0x10, RZ ;  /* 0x0000001087557819 */ /* 0x000fe200000006ff */
[----:B------:R-:W-:Y:S01]  /*8990*/  FFMA R37, R83, R0, R37 ;  /* 0x0000000053257223 */ /* 0x000fe20000000025 */
[----:B------:R-:W-:Y:S01]  /*89a0*/  LOP3.LUT R0, R134, 0xffff0000, RZ, 0xc0, !PT ;  /* 0xffff000086007812 */ /* 0x000fe200078ec0ff */
[C---:B------:R-:W-:Y:S01]  /*89b0*/  FMUL R38, R76.reuse, R56 ;  /* 0x000000384c267220 */ /* 0x040fe20000400000 */
[----:B--2---:R-:W-:Y:S01]  /*89c0*/  F2FP.BF16.F32.PACK_AB R96, R27, R26 ;  /* 0x0000001a1b60723e */ /* 0x004fe200000010ff */
[C---:B------:R-:W-:Y:S01]  /*89d0*/  FMUL R39, R76.reuse, R57 ;  /* 0x000000394c277220 */ /* 0x040fe20000400000 */
[----:B------:R-:W-:Y:S01]  /*89e0*/  F2FP.BF16.F32.PACK_AB R97, R29, R28 ;  /* 0x0000001c1d61723e */ /* 0x000fe200000010ff */
[C---:B------:R-:W-:Y:S01]  /*89f0*/  FMUL R40, R76.reuse, R58 ;  /* 0x0000003a4c287220 */ /* 0x040fe20000400000 */
[----:B------:R-:W-:Y:S01]  /*8a00*/  F2FP.BF16.F32.PACK_AB R98, R31, R30 ;  /* 0x0000001e1f62723e */ /* 0x000fe200000010ff */
[----:B------:R-:W-:Y:S01]  /*8a10*/  FMUL R41, R76, R59 ;  /* 0x0000003b4c297220 */ /* 0x000fe20000400000 */
[----:B------:R-:W-:Y:S01]  /*8a20*/  F2FP.BF16.F32.PACK_AB R99, R33, R32 ;  /* 0x000000202163723e */ /* 0x000fe200000010ff */
[----:B------:R-:W-:Y:S01]  /*8a30*/  FFMA R38, R83, R3, R38 ;  /* 0x0000000353267223 */ /* 0x000fe20000000026 */
[----:B------:R-:W-:Y:S01]  /*8a40*/  SHF.L.U32 R3, R141, 0x10, RZ ;  /* 0x000000108d037819 */ /* 0x000fe200000006ff */
[C---:B------:R-:W-:Y:S01]  /*8a50*/  FFMA R39, R83.reuse, R0, R39 ;  /* 0x0000000053277223 */ /* 0x040fe20000000027 */
[C---:B------:R-:W-:Y:S01]  /*8a60*/  SHF.L.U32 R0, R140.reuse, 0x10, RZ ;  /* 0x000000108c007819 */ /* 0x040fe200000006ff */
[----:B------:R-:W-:Y:S01]  /*8a70*/  FFMA R40, R83, R85, R40 ;  /* 0x0000005553287223 */ /* 0x000fe20000000028 */
[----:B------:R-:W-:Y:S01]  /*8a80*/  SHF.L.U32 R85, R143, 0x10, RZ ;  /* 0x000000108f557819 */ /* 0x000fe200000006ff */
[----:B------:R2:W-:Y:S01]  /*8a90*/  STS.128 [R172+0x4400], R96 ;  /* 0x00440060ac007388 */ /* 0x0005e20000000c00 */
[----:B----4-:R-:W-:Y:S01]  /*8aa0*/  F2FP.BF16.F32.PACK_AB R120, R35, R34 ;  /* 0x000000222378723e */ /* 0x010fe200000010ff */
[----:B------:R-:W-:Y:S01]  /*8ab0*/  FFMA R41, R83, R80, R41 ;  /* 0x0000005053297223 */ /* 0x000fe20000000029 */
[----:B------:R-:W-:Y:S01]  /*8ac0*/  LOP3.LUT R80, R140, 0xffff0000, RZ, 0xc0, !PT ;  /* 0xffff00008c507812 */ /* 0x000fe200078ec0ff */
[C---:B------:R-:W-:Y:S01]  /*8ad0*/  FMUL R42, R76.reuse, R60 ;  /* 0x0000003c4c2a7220 */ /* 0x040fe20000400000 */
[----:B------:R-:W-:Y:S01]  /*8ae0*/  F2FP.BF16.F32.PACK_AB R121, R37, R36 ;  /* 0x000000242579723e */ /* 0x000fe200000010ff */
[C---:B------:R-:W-:Y:S01]  /*8af0*/  FMUL R43, R76.reuse, R61 ;  /* 0x0000003d4c2b7220 */ /* 0x040fe20000400000 */
[----:B------:R-:W-:Y:S01]  /*8b00*/  F2FP.BF16.F32.PACK_AB R122, R39, R38 ;  /* 0x00000026277a723e */ /* 0x000fe200000010ff */
[C---:B------:R-:W-:Y:S01]  /*8b10*/  FMUL R44, R76.reuse, R62 ;  /* 0x0000003e4c2c7220 */ /* 0x040fe20000400000 */
[C---:B------:R-:W-:Y:S01]  /*8b20*/  FFMA R42, R83.reuse, R0, R42 ;  /* 0x00000000532a7223 */ /* 0x040fe2000000002a */
[----:B------:R-:W-:Y:S01]  /*8b30*/  FFMA R43, R83, R80, R43 ;  /* 0x00000050532b7223 */ /* 0x000fe2000000002b */
[----:B------:R-:W-:Y:S01]  /*8b40*/  LOP3.LUT R0, R141, 0xffff0000, RZ, 0xc0, !PT ;  /* 0xffff00008d007812 */ /* 0x000fe200078ec0ff */
[C---:B------:R-:W-:Y:S01]  /*8b50*/  FFMA R44, R83.reuse, R3, R44 ;  /* 0x00000003532c7223 */ /* 0x040fe2000000002c */
[----:B------:R-:W-:Y:S01]  /*8b60*/  FMUL R45, R76, R63 ;  /* 0x0000003f4c2d7220 */ /* 0x000fe20000400000 */
[----:B------:R-:W-:Y:S01]  /*8b70*/  SHF.L.U32 R3, R142, 0x10, RZ ;  /* 0x000000108e037819 */ /* 0x000fe200000006ff */
[----:B------:R-:W-:Y:S01]  /*8b80*/  FMUL R46, R76, R64 ;  /* 0x000000404c2e7220 */ /* 0x000fe20000400000 */
[----:B------:R-:W-:Y:S01]  /*8b90*/  LOP3.LUT R80, R142, 0xffff0000, RZ, 0xc0, !PT ;  /* 0xffff00008e507812 */ /* 0x000fe200078ec0ff */
[C---:B------:R-:W-:Y:S01]  /*8ba0*/  FMUL R47, R76.reuse, R65 ;  /* 0x000000414c2f7220 */ /* 0x040fe20000400000 */
[C---:B------:R-:W-:Y:S01]  /*8bb0*/  FMUL R48, R76.reuse, R66 ;  /* 0x000000424c307220 */ /* 0x040fe20000400000 */
[----:B------:R-:W-:Y:S01]  /*8bc0*/  FFMA R45, R83, R0, R45 ;  /* 0x00000000532d7223 */ /* 0x000fe2000000002d */
[----:B------:R-:W-:Y:S01]  /*8bd0*/  FMUL R49, R76, R67 ;  /* 0x000000434c317220 */ /* 0x000fe20000400000 */
[----:B------:R-:W-:Y:S01]  /*8be0*/  F2FP.BF16.F32.PACK_AB R123, R41, R40 ;  /* 0x00000028297b723e */ /* 0x000fe200000010ff */
[C---:B------:R-:W-:Y:S01]  /*8bf0*/  FFMA R46, R83.reuse, R3, R46 ;  /* 0x00000003532e7223 */ /* 0x040fe2000000002e */
[C---:B------:R-:W-:Y:S01]  /*8c00*/  FFMA R47, R83.reuse, R80, R47 ;  /* 0x00000050532f7223 */ /* 0x040fe2000000002f */
[C---:B------:R-:W-:Y:S01]  /*8c10*/  FFMA R48, R83.reuse, R85, R48 ;  /* 0x0000005553307223 */ /* 0x040fe20000000030 */
[----:B------:R-:W-:Y:S01]  /*8c20*/  FFMA R49, R83, R82, R49 ;  /* 0x0000005253317223 */ /* 0x000fe20000000031 */
[----:B------:R2:W-:Y:S01]  /*8c30*/  STS.128 [R171+0x4400], R120 ;  /* 0x00440078ab007388 */ /* 0x0005e20000000c00 */
[----:B------:R-:W-:Y:S02]  /*8c40*/  F2FP.BF16.F32.PACK_AB R128, R43, R42 ;  /* 0x0000002a2b80723e */ /* 0x000fe400000010ff */
[----:B------:R-:W-:Y:S02]  /*8c50*/  F2FP.BF16.F32.PACK_AB R129, R45, R44 ;  /* 0x0000002c2d81723e */ /* 0x000fe400000010ff */
[----:B------:R-:W-:Y:S02]  /*8c60*/  F2FP.BF16.F32.PACK_AB R130, R47, R46 ;  /* 0x0000002e2f82723e */ /* 0x000fe400000010ff */
[----:B------:R-:W-:Y:S02]  /*8c70*/  F2FP.BF16.F32.PACK_AB R131, R49, R48 ;  /* 0x000000303183723e */ /* 0x000fe400000010ff */
[----:B------:R-:W-:Y:S02]  /*8c80*/  MOV R0, UR51 ;  /* 0x0000003300007c02 */ /* 0x000fe40008000f00 */
[----:B------:R-:W-:Y:S01]  /*8c90*/  LEA R3, R105, UR49, 0x3 ;  /* 0x0000003169037c11 */ /* 0x000fe2000f8e18ff */
[----:B------:R2:W-:Y:S01]  /*8ca0*/  STS.128 [R170+0x4400], R128 ;  /* 0x00440080aa007388 */ /* 0x0005e20000000c00 */
[----:B------:R-:W-:Y:S02]  /*8cb0*/  @P6 LEA R0, R0, UR49, 0x3 ;  /* 0x0000003100006c11 */ /* 0x000fe4000f8e18ff */
[----:B------:R-:W-:Y:S02]  /*8cc0*/  @P6 SHF.L.U32 R80, R162, 0x1f, RZ ;  /* 0x0000001fa2506819 */ /* 0x000fe400000006ff */
[----:B------:R-:W-:Y:S01]  /*8cd0*/  @P6 IADD3 R0, PT, PT, R0, 0x50, RZ ;  /* 0x0000005000006810 */ /* 0x000fe20007ffe0ff */
[----:B------:R-:W-:Y:S01]  /*8ce0*/  @!PT LDS RZ, [RZ] ;  /* 0x00000000fffff984 */ /* 0x000fe20000000800 */
[----:B------:R-:W-:Y:S01]  /*8cf0*/  @!PT LDS RZ, [RZ] ;  /* 0x00000000fffff984 */ /* 0x000fe20000000800 */
[----:B------:R-:W-:Y:S01]  /*8d00*/  @!PT LDS RZ, [RZ] ;  /* 0x00000000fffff984 */ /* 0x000fe20000000800 */
[----:B------:R-:W-:Y:S01]  /*8d10*/  @!PT LDS RZ, [RZ] ;  /* 0x00000000fffff984 */ /* 0x000fe20000000800 */
[----:B------:R4:W-:Y:S06]  /*8d20*/  MEMBAR.ALL.CTA ;  /* 0x0000000000007992 */ /* 0x0009ec0000008000 */
[----:B----4-:R-:W4:Y:S01]  /*8d30*/  FENCE.VIEW.ASYNC.S ;  /* 0x00000000000073c6 */ /* 0x010f220000000000 */
[----:B-1----:R-:W-:Y:S01]  /*8d40*/  @P6 PRMT R0, R179, 0x654, R0 ;  /* 0x00000654b3006816 */ /* 0x002fe20000000000 */
[----:B----4-:R-:W-:Y:S06]  /*8d50*/  BAR.SYNC.DEFER_BLOCKING 0x1, 0x80 ;  /* 0x0042000000007b1d */ /* 0x010fec0000010000 */
[----:B------:R-:W-:Y:S05]  /*8d60*/  @P0 BRA `(.L_x_118) ;  /* 0x0000000000280947 */ /* 0x000fea0003800000 */
[----:B------:R-:W-:Y:S01]  /*8d70*/  R2UR UR4, R81 ;  /* 0x00000000510472ca */ /* 0x000fe200000e0000 */
[----:B------:R-:W-:Y:S01]  /*8d80*/  UIADD3 UR6, UP0, UPT, UR52, 0xa80, URZ ;  /* 0x00000a8034067890 */ /* 0x000fe2000ff1e0ff */
[----:B------:R-:W-:Y:S01]  /*8d90*/  R2UR UR5, R168 ;  /* 0x00000000a80572ca */ /* 0x000fe200000e0000 */
[----:B------:R-:W-:Y:S02]  /*8da0*/  UIADD3 UR40, UPT, UPT, UR49, 0x4400, URZ ;  /* 0x0000440031287890 */ /* 0x000fe4000fffe0ff */
[----:B------:R-:W-:Y:S01]  /*8db0*/  UIADD3.X UR7, UPT, UPT, URZ, UR53, URZ, UP0, !UPT ;  /* 0x00000035ff077290 */ /* 0x000fe200087fe4ff */
[----:B------:R-:W-:Y:S09]  /*8dc0*/  UMOV UR43, UR44 ;  /* 0x0000002c002b7c82 */ /* 0x000ff20008000000 */
[----:B------:R-:W-:Y:S09]  /*8dd0*/  UIADD3 UR41, UPT, UPT, UR5, UR4, URZ ;  /* 0x0000000405297290 */ /* 0x000ff2000fffe0ff */
[----:B------:R1:W-:Y:S01]  /*8de0*/  UTMASTG.3D [UR40], [UR6] ;  /* 0x00000028060073b5 */ /* 0x0003e20008010000 */
[----:B------:R0:W-:Y:S01]  /*8df0*/  UTMACMDFLUSH ;  /* 0x00000000000079b7 */ /* 0x0001e20000000000 */
[----:B-1----:R-:W-:Y:S04]  /*8e00*/  DEPBAR.LE SB0, 0x1 ;  /* 0x000080400000791a */ /* 0x002fe80000000000 */
.L_x_118:
[----:B------:R-:W-:Y:S05]  /*8e10*/  BSYNC.RECONVERGENT B0 ;  /* 0x0000000000007941 */ /* 0x000fea0003800200 */
.L_x_117:
[----:B------:R-:W-:Y:S01]  /*8e20*/  BAR.SYNC.DEFER_BLOCKING 0x1, 0x80 ;  /* 0x0042000000007b1d */ /* 0x000fe20000010000 */
[----:B------:R-:W-:Y:S01]  /*8e30*/  UIADD3 UR54, UPT, UPT, UR51, 0x1, URZ ;  /* 0x0000000133367890 */ /* 0x000fe2000fffe0ff */
[----:B------:R-:W-:Y:S03]  /*8e40*/  ISETP.NE.AND P0, PT, R79, RZ, PT ;  /* 0x000000ff4f00720c */ /* 0x000fe60003f05270 */
[----:B------:R-:W-:Y:S04]  /*8e50*/  UISETP.NE.AND UP0, UPT, UR54, 0x4, UPT ;  /* 0x000000043600788c */ /* 0x000fe8000bf05270 */
[----:B------:R-:W-:Y:S01]  /*8e60*/  USEL UR54, UR54, URZ, UP0 ;  /* 0x000000ff36367287 */ /* 0x000fe20008000000 */
[----:B------:R1:W-:Y:S01]  /*8e70*/  @P6 SYNCS.ARRIVE.TRANS64.RED.A1T0 RZ, [R0+URZ], RZ ;  /* 0x000000ff00ff69a7 */ /* 0x0003e200081004ff */
[----:B------:R-:W-:Y:S01]  /*8e80*/  BSSY B1, `(.L_x_119) ;  /* 0x0000022000017945 */ /* 0x000fe20003800000 */
[----:B------:R-:W4:Y:S01]  /*8e90*/  @P6 SYNCS.PHASECHK.TRANS64.TRYWAIT P1, [R3+URZ+0x30], R80 ;  /* 0x00003050030065a7 */ /* 0x000f2200080211ff */
[----:B-1----:R-:W-:Y:S05]  /*8ea0*/  IMAD.MOV.U32 R0, RZ, RZ, 0x40 ;  /* 0x00000040ff007424 */ /* 0x002fea00078e00ff */
        /* <DEDUP_REMOVED lines=13> */
[----:B------:R-:W1:Y:S02]  /*8f80*/  SYNCS.PHASECHK.TRANS64.TRYWAIT P0, [R3+URZ+0x30], R6 ;  /* 0x00003006030075a7 */ /* 0x000e6400080011ff */
[----:B-1----:R-:W-:Y:S05]  /*8f90*/  @!P0 BRA `(.L_x_123) ;  /* 0x0000003000fc8947 */ /* 0x002fea0003800000 */
.L_x_122:
[----:B------:R-:W-:Y:S05]  /*8fa0*/  BSYNC B0 ;  /* 0x0000000000007941 */ /* 0x000fea0003800000 */
.L_x_121:
[----:B------:R-:W-:Y:S01]  /*8fb0*/  ISETP.NE.AND P0, PT, R112, RZ, PT ;  /* 0x000000ff7000720c */ /* 0x000fe20003f05270 */
[----:B------:R-:W-:Y:S11]  /*8fc0*/  VIADD R105, R105, 0x1 ;  /* 0x0000000169697836 */ /* 0x000ff60000000000 */
[----:B------:R-:W-:Y:S01]  /*8fd0*/  @!UPT UIADD3 URZ, UPT, UPT, URZ, URZ, URZ ;  /* 0x000000fffffff290 */ /* 0x000fe2000fffe0ff */
[----:B------:R4:W2:Y:S01]  /*8fe0*/  @P0 LDS.128 R88, [R4+UR49+0x400] ;  /* 0x0004003104580984 */ /* 0x0008a20008000c00 */
[--C-:B-1----:R-:W-:Y:S01]  /*8ff0*/  @P0 IMAD.IADD R3, R104, 0x1, R5.reuse ;  /* 0x0000000168030824 */ /* 0x102fe200078e0205 */
[C---:B------:R-:W-:Y:S01]  /*9000*/  @P0 IADD3 R6, PT, PT, R106.reuse, R7, RZ ;  /* 0x000000076a060210 */ /* 0x040fe20007ffe0ff */
[C---:B------:R-:W-:Y:S01]  /*9010*/  @P0 IMAD.IADD R8, R106.reuse, 0x1, R5 ;  /* 0x000000016a080824 */ /* 0x040fe200078e0205 */
[----:B------:R4:W1:Y:S02]  /*9020*/  @P0 LDS.128 R92, [R0+0x400] ;  /* 0x00040000005c0984 */ /* 0x0008640000000c00 */
[----:B------:R-:W-:Y:S02]  /*9030*/  @P0 IADD3 R9, PT, PT, R106, R3, RZ ;  /* 0x000000036a090210 */ /* 0x000fe40007ffe0ff */
[----:B------:R4:W1:Y:S04]  /*9040*/  @P0 LDS.128 R100, [R7+0x400] ;  /* 0x0004000007640984 */ /* 0x0008680000000c00 */
[----:B------:R4:W1:Y:S04]  /*9050*/  @P0 LDS.128 R108, [R6+0x400] ;  /* 0x00040000066c0984 */ /* 0x0008680000000c00 */
[----:B------:R4:W1:Y:S04]  /*9060*/  @P0 LDS.128 R116, [R5+0x400] ;  /* 0x0004000005740984 */ /* 0x0008680000000c00 */
[----:B------:R4:W1:Y:S04]  /*9070*/  @P0 LDS.128 R124, [R8+0x400] ;  /* 0x00040000087c0984 */ /* 0x0008680000000c00 */
[----:B------:R4:W1:Y:S04]  /*9080*/  @P0 LDS.128 R132, [R3+0x400] ;  /* 0x0004000003840984 */ /* 0x0008680000000c00 */
[----:B------:R4:W1:Y:S02]  /*9090*/  @P0 LDS.128 R140, [R9+0x400] ;  /* 0x00040000098c0984 */ /* 0x0008640000000c00 */
.L_x_120:
[----:B------:R-:W-:Y:S05]  /*90a0*/  BSYNC B1 ;  /* 0x0000000000017941 */ /* 0x000fea0003800000 */
.L_x_119:
        /* <DEDUP_REMOVED lines=21> */
.L_x_124:
[----:B--2---:R-:W-:Y:S01]  /*9200*/  SHF.L.U32 R80, R88, 0x10, RZ ;  /* 0x0000001058507819 */ /* 0x004fe200000006ff */
[----:B------:R-:W-:Y:S05]  /*9210*/  WARPSYNC.ALL ;  /* 0x0000000000007948 */ /* 0x000fea0003800000 */
[----:B------:R-:W-:Y:S01]  /*9220*/  R2UR UR4, R16 ;  /* 0x00000000100472ca */ /* 0x000fe200000e0000 */
[----:B------:R-:W-:Y:S01]  /*9230*/  BSSY.RECONVERGENT B0, `(.L_x_125) ;  /* 0x0000103000007945 */ /* 0x000fe20003800200 */
[----:B------:R-:W-:Y:S02]  /*9240*/  LOP3.LUT R82, R91, 0xffff0000, RZ, 0xc0, !PT ;  /* 0xffff00005b527812 */ /* 0x000fe400078ec0ff */
[----:B------:R-:W-:Y:S02]  /*9250*/  ISETP.NE.AND P6, PT, R174, RZ, PT ;  /* 0x000000ffae00720c */ /* 0x000fe40003fc5270 */
[----:B------:R-:W-:Y:S07]  /*9260*/  ISETP.NE.AND P0, PT, R165, RZ, PT ;  /* 0x000000ffa500720c */ /* 0x000fee0003f05270 */
[----:B------:R-:W2:Y:S02]  /*9270*/  LDTM.x64 R4, tmem[UR4] ;  /* 0x00000004000479ee */ /* 0x000ea40008340000 */
[----:B--2---:R-:W-:Y:S01]  /*9280*/  FMUL R0, R76, R4 ;  /* 0x000000044c007220 */ /* 0x004fe20000400000 */
[----:B------:R-:W-:Y:S01]  /*9290*/  LOP3.LUT R4, R88, 0xffff0000, RZ, 0xc0, !PT ;  /* 0xffff000058047812 */ /* 0x000fe200078ec0ff */
[C---:B------:R-:W-:Y:S01]  /*92a0*/  FMUL R3, R76.reuse, R5 ;  /* 0x000000054c037220 */ /* 0x040fe20000400000 */
[----:B------:R-:W-:Y:S01]  /*92b0*/  SHF.L.U32 R5, R89, 0x10, RZ ;  /* 0x0000001059057819 */ /* 0x000fe200000006ff */
[----:B------:R-:W-:Y:S01]  /*92c0*/  FFMA R0, R83, R80, R0 ;  /* 0x0000005053007223 */ /* 0x000fe20000000000 */
[----:B------:R-:W-:Y:S01]  /*92d0*/  LOP3.LUT R80, R89, 0xffff0000, RZ, 0xc0, !PT ;  /* 0xffff000059507812 */ /* 0x000fe200078ec0ff */
[C---:B------:R-:W-:Y:S01]  /*92e0*/  FMUL R6, R76.reuse, R6 ;  /* 0x000000064c067220 */ /* 0x040fe20000400000 */
[C---:B------:R-:W-:Y:S01]  /*92f0*/  FFMA R3, R83.reuse, R4, R3 ;  /* 0x0000000453037223 */ /* 0x040fe20000000003 */
[C---:B------:R-:W-:Y:S01]  /*9300*/  FMUL R7, R76.reuse, R7 ;  /* 0x000000074c077220 */ /* 0x040fe20000400000 */
[----:B------:R-:W-:Y:S01]  /*9310*/  FMUL R4, R76, R8 ;  /* 0x000000084c047220 */ /* 0x000fe20000400000 */
[C---:B------:R-:W-:Y:S01]  /*9320*/  LOP3.LUT R8, R90.reuse, 0xffff0000, RZ, 0xc0, !PT ;  /* 0xffff00005a087812 */ /* 0x040fe200078ec0ff */
[C---:B------:R-:W-:Y:S01]  /*9330*/  FFMA R6, R83.reuse, R5, R6 ;  /* 0x0000000553067223 */ /* 0x040fe20000000006 */
[----:B------:R-:W-:Y:S01]  /*9340*/  SHF.L.U32 R5, R90, 0x10, RZ ;  /* 0x000000105a057819 */ /* 0x000fe200000006ff */
[----:B------:R-:W-:Y:S01]  /*9350*/  FFMA R7, R83, R80, R7 ;  /* 0x0000005053077223 */ /* 0x000fe20000000007 */
[----:B------:R-:W-:Y:S01]  /*9360*/  F2FP.BF16.F32.PACK_AB R96, R3, R0 ;  /* 0x000000000360723e */ /* 0x000fe200000010ff */
[----:B------:R-:W-:Y:S01]  /*9370*/  FMUL R0, R76, R9 ;  /* 0x000000094c007220 */ /* 0x000fe20000400000 */
[----:B------:R-:W-:Y:S01]  /*9380*/  SHF.L.U32 R80, R91, 0x10, RZ ;  /* 0x000000105b507819 */ /* 0x000fe200000006ff */
[----:B------:R-:W-:Y:S01]  /*9390*/  FFMA R4, R83, R5, R4 ;  /* 0x0000000553047223 */ /* 0x000fe20000000004 */
[----:B------:R-:W-:Y:S01]  /*93a0*/  F2FP.BF16.F32.PACK_AB R97, R7, R6 ;  /* 0x000000060761723e */ /* 0x000fe200000010ff */
[C---:B------:R-:W-:Y:S01]  /*93b0*/  FFMA R0, R83.reuse, R8, R0 ;  /* 0x0000000853007223 */ /* 0x040fe20000000000 */
[----:B-1----:R-:W-:Y:S01]  /*93c0*/  SHF.L.U32 R8, R92, 0x10, RZ ;  /* 0x000000105c087819 */ /* 0x002fe200000006ff */
[----:B------:R-:W-:Y:S01]  /*93d0*/  FMUL R3, R76, R10 ;  /* 0x0000000a4c037220 */ /* 0x000fe20000400000 */
[----:B------:R-:W-:Y:S01]  /*93e0*/  LOP3.LUT R10, R92, 0xffff0000, RZ, 0xc0, !PT ;  /* 0xffff00005c0a7812 */ /* 0x000fe200078ec0ff */
[----:B------:R-:W-:Y:S01]  /*93f0*/  FMUL R5, R76, R11 ;  /* 0x0000000b4c057220 */ /* 0x000fe20000400000 */
[----:B------:R-:W-:Y:S01]  /*9400*/  F2FP.BF16.F32.PACK_AB R98, R0, R4 ;  /* 0x000000040062723e */ /* 0x000fe200000010ff */
[C---:B------:R-:W-:Y:S01]  /*9410*/  FMUL R6, R76.reuse, R12 ;  /* 0x0000000c4c067220 */ /* 0x040fe20000400000 */
[C---:B------:R-:W-:Y:S01]  /*9420*/  FMUL R7, R76.reuse, R13 ;  /* 0x0000000d4c077220 */ /* 0x040fe20000400000 */
[----:B------:R-:W-:Y:S01]  /*9430*/  FFMA R3, R83, R80, R3 ;  /* 0x0000005053037223 */ /* 0x000fe20000000003 */
[----:B------:R-:W-:Y:S01]  /*9440*/  SHF.L.U32 R80, R93, 0x10, RZ ;  /* 0x000000105d507819 */ /* 0x000fe200000006ff */
[C---:B------:R-:W-:Y:S01]  /*9450*/  FFMA R5, R83.reuse, R82, R5 ;  /* 0x0000005253057223 */ /* 0x040fe20000000005 */
[C---:B------:R-:W-:Y:S01]  /*9460*/  FFMA R6, R83.reuse, R8, R6 ;  /* 0x0000000853067223 */ /* 0x040fe20000000006 */
[C---:B------:R-:W-:Y:S01]  /*9470*/  FMUL R0, R76.reuse, R14 ;  /* 0x0000000e4c007220 */ /* 0x040fe20000400000 */
[----:B------:R-:W-:Y:S01]  /*9480*/  FFMA R7, R83, R10, R7 ;  /* 0x0000000a53077223 */ /* 0x000fe20000000007 */
[C---:B------:R-:W-:Y:S01]  /*9490*/  FMUL R14, R76.reuse, R24 ;  /* 0x000000184c0e7220 */ /* 0x040fe20000400000 */
[----:B------:R-:W-:Y:S01]  /*94a0*/  F2FP.BF16.F32.PACK_AB R99, R5, R3 ;  /* 0x000000030563723e */ /* 0x000fe200000010ff */
[C---:B------:R-:W-:Y:S01]  /*94b0*/  FMUL R24, R76.reuse, R34 ;  /* 0x000000224c187220 */ /* 0x040fe20000400000 */
[C---:B------:R-:W-:Y:S01]  /*94c0*/  FMUL R34, R76.reuse, R44 ;  /* 0x0000002c4c227220 */ /* 0x040fe20000400000 */
[C---:B------:R-:W-:Y:S01]  /*94d0*/  FMUL R44, R76.reuse, R54 ;  /* 0x000000364c2c7220 */ /* 0x040fe20000400000 */
[C---:B------:R-:W-:Y:S01]  /*94e0*/  FMUL R54, R76.reuse, R64 ;  /* 0x000000404c367220 */ /* 0x040fe20000400000 */
[----:B------:R-:W-:Y:S01]  /*94f0*/  F2FP.BF16.F32.PACK_AB R64, R7, R6 ;  /* 0x000000060740723e */ /* 0x000fe200000010ff */
[----:B------:R-:W-:Y:S01]  /*9500*/  STS.128 [R178+UR49+0x8400], R96 ;  /* 0x00840060b2007988 */ /* 0x000fe20008000c31 */
[----:B------:R-:W-:Y:S01]  /*9510*/  LOP3.LUT R6, R93, 0xffff0000, RZ, 0xc0, !PT ;  /* 0xffff00005d067812 */ /* 0x000fe200078ec0ff */
[----:B------:R-:W-:Y:S01]  /*9520*/  FMUL R3, R76, R15 ;  /* 0x0000000f4c037220 */ /* 0x000fe20000400000 */
[----:B------:R-:W-:Y:S01]  /*9530*/  SHF.L.U32 R7, R94, 0x10, RZ ;  /* 0x000000105e077819 */ /* 0x000fe200000006ff */
[C---:B------:R-:W-:Y:S01]  /*9540*/  FMUL R8, R76.reuse, R18 ;  /* 0x000000124c087220 */ /* 0x040fe20000400000 */
[C---:B------:R-:W-:Y:S01]  /*9550*/  FFMA R0, R83.reuse, R80, R0 ;  /* 0x0000005053007223 */ /* 0x040fe20000000000 */
[C---:B------:R-:W-:Y:S01]  /*9560*/  FMUL R9, R76.reuse, R19 ;  /* 0x000000134c097220 */ /* 0x040fe20000400000 */
[----:B------:R-:W-:Y:S01]  /*9570*/  FMUL R18, R76, R28 ;  /* 0x0000001c4c127220 */ /* 0x000fe20000400000 */
[----:B------:R-:W-:Y:S01]  /*9580*/  FFMA R3, R83, R6, R3 ;  /* 0x0000000653037223 */ /* 0x000fe20000000003 */
[----:B------:R-:W-:Y:S01]  /*9590*/  LOP3.LUT R6, R100, 0xffff0000, RZ, 0xc0, !PT ;  /* 0xffff000064067812 */ /* 0x000fe200078ec0ff */
[C---:B------:R-:W-:Y:S01]  /*95a0*/  FMUL R10, R76.reuse, R20 ;  /* 0x000000144c0a7220 */ /* 0x040fe20000400000 */
        /* <DEDUP_REMOVED lines=10> */
[----:B------:R-:W-:Y:S01]  /*9650*/  FMUL R48, R76, R58 ;  /* 0x0000003a4c307220 */ /* 0x000fe20000400000 */
[----:B------:R-:W-:Y:S01]  /*9660*/  LOP3.LUT R58, R94, 0xffff0000, RZ, 0xc0, !PT ;  /* 0xffff00005e3a7812 */ /* 0x000fe200078ec0ff */
[C---:B------:R-:W-:Y:S01]  /*9670*/  FMUL R4, R76.reuse, R16 ;  /* 0x000000104c047220 */ /* 0x040fe20000400000 */
[C---:B------:R-:W-:Y:S01]  /*9680*/  FMUL R40, R76.reuse, R50 ;  /* 0x000000324c287220 */ /* 0x040fe20000400000 */
[C---:B------:R-:W-:Y:S01]  /*9690*/  FMUL R45, R76.reuse, R55 ;  /* 0x000000374c2d7220 */ /* 0x040fe20000400000 */
[C---:B------:R-:W-:Y:S01]  /*96a0*/  FMUL R49, R76.reuse, R59 ;  /* 0x0000003b4c317220 */ /* 0x040fe20000400000 */
[----:B------:R-:W-:Y:S01]  /*96b0*/  SHF.L.U32 R59, R95, 0x10, RZ ;  /* 0x000000105f3b7819 */ /* 0x000fe200000006ff */
[C---:B------:R-:W-:Y:S01]  /*96c0*/  FMUL R55, R76.reuse, R65 ;  /* 0x000000414c377220 */ /* 0x040fe20000400000 */
[----:B------:R-:W-:Y:S01]  /*96d0*/  F2FP.BF16.F32.PACK_AB R65, R3, R0 ;  /* 0x000000000341723e */ /* 0x000fe200000010ff */
[----:B------:R-:W-:Y:S01]  /*96e0*/  FMUL R5, R76, R17 ;  /* 0x000000114c057220 */ /* 0x000fe20000400000 */
[----:B------:R-:W-:Y:S01]  /*96f0*/  SHF.L.U32 R0, R100, 0x10, RZ ;  /* 0x0000001064007819 */ /* 0x000fe200000006ff */
[C---:B------:R-:W-:Y:S01]  /*9700*/  FMUL R50, R76.reuse, R60 ;  /* 0x0000003c4c327220 */ /* 0x040fe20000400000 */
[----:B------:R-:W-:Y:S01]  /*9710*/  LOP3.LUT R60, R95, 0xffff0000, RZ, 0xc0, !PT ;  /* 0xffff00005f3c7812 */ /* 0x000fe200078ec0ff */
[----:B------:R-:W-:Y:S01]  /*9720*/  FFMA R4, R83, R7, R4 ;  /* 0x0000000753047223 */ /* 0x000fe20000000004 */
[----:B------:R-:W-:Y:S01]  /*9730*/  SHF.L.U32 R3, R101, 0x10, RZ ;  /* 0x0000001065037819 */ /* 0x000fe200000006ff */
[C---:B------:R-:W-:Y:S01]  /*9740*/  FFMA R5, R83.reuse, R58, R5 ;  /* 0x0000003a53057223 */ /* 0x040fe20000000005 */
[C---:B------:R-:W-:Y:S01]  /*9750*/  FFMA R8, R83.reuse, R59, R8 ;  /* 0x0000003b53087223 */ /* 0x040fe20000000008 */
[C---:B------:R-:W-:Y:S01]  /*9760*/  FFMA R9, R83.reuse, R60, R9 ;  /* 0x0000003c53097223 */ /* 0x040fe20000000009 */
[----:B------:R-:W-:Y:S01]  /*9770*/  FFMA R10, R83, R0, R10 ;  /* 0x00000000530a7223 */ /* 0x000fe2000000000a */
[----:B------:R-:W-:Y:S01]  /*9780*/  LOP3.LUT R0, R101, 0xffff0000, RZ, 0xc0, !PT ;  /* 0xffff000065007812 */ /* 0x000fe200078ec0ff */
[C---:B------:R-:W-:Y:S01]  /*9790*/  FMUL R11, R76.reuse, R21 ;  /* 0x000000154c0b7220 */ /* 0x040fe20000400000 */
[C---:B------:R-:W-:Y:S01]  /*97a0*/  FMUL R12, R76.reuse, R22 ;  /* 0x000000164c0c7220 */ /* 0x040fe20000400000 */
[C---:B------:R-:W-:Y:S01]  /*97b0*/  FMUL R13, R76.reuse, R23 ;  /* 0x000000174c0d7220 */ /* 0x040fe20000400000 */
[C---:B------:R-:W-:Y:S01]  /*97c0*/  FMUL R16, R76.reuse, R26 ;  /* 0x0000001a4c107220 */ /* 0x040fe20000400000 */
[C---:B------:R-:W-:Y:S01]  /*97d0*/  FMUL R26, R76.reuse, R36 ;  /* 0x000000244c1a7220 */ /* 0x040fe20000400000 */
[----:B------:R-:W-:Y:S01]  /*97e0*/  FFMA R11, R83, R6, R11 ;  /* 0x00000006530b7223 */ /* 0x000fe2000000000b */
[----:B------:R-:W-:Y:S01]  /*97f0*/  LOP3.LUT R6, R111, 0xffff0000, RZ, 0xc0, !PT ;  /* 0xffff00006f067812 */ /* 0x000fe200078ec0ff */
[----:B------:R-:W-:Y:S01]  /*9800*/  FMUL R36, R76, R46 ;  /* 0x0000002e4c247220 */ /* 0x000fe20000400000 */
[----:B------:R-:W-:Y:S01]  /*9810*/  FFMA R12, R83, R3, R12 ;  /* 0x00000003530c7223 */ /* 0x000fe2000000000c */
[----:B------:R-:W-:Y:S01]  /*9820*/  SHF.L.U32 R3, R102, 0x10, RZ ;  /* 0x0000001066037819 */ /* 0x000fe200000006ff */
[C---:B------:R-:W-:Y:S01]  /*9830*/  FMUL R46, R76.reuse, R56 ;  /* 0x000000384c2e7220 */ /* 0x040fe20000400000 */
[----:B------:R-:W-:Y:S01]  /*9840*/  FMUL R56, R76, R66 ;  /* 0x000000424c387220 */ /* 0x000fe20000400000 */
[----:B------:R-:W-:Y:S01]  /*9850*/  F2FP.BF16.F32.PACK_AB R66, R5, R4 ;  /* 0x000000040542723e */ /* 0x000fe200000010ff */
[C---:B------:R-:W-:Y:S01]  /*9860*/  FFMA R13, R83.reuse, R0, R13 ;  /* 0x00000000530d7223 */ /* 0x040fe2000000000d */
[----:B------:R-:W-:Y:S01]  /*9870*/  LOP3.LUT R0, R102, 0xffff0000, RZ, 0xc0, !PT ;  /* 0xffff000066007812 */ /* 0x000fe200078ec0ff */
[----:B------:R-:W-:Y:S01]  /*9880*/  FFMA R14, R83, R3, R14 ;  /* 0x00000003530e7223 */ /* 0x000fe2000000000e */
[C---:B------:R-:W-:Y:S01]  /*9890*/  SHF.L.U32 R5, R103.reuse, 0x10, RZ ;  /* 0x0000001067057819 */ /* 0x040fe200000006ff */
[----:B------:R-:W-:Y:S01]  /*98a0*/  FMUL R17, R76, R27 ;  /* 0x0000001b4c117220 */ /* 0x000fe20000400000 */
        /* <DEDUP_REMOVED lines=8> */
[----:B------:R-:W-:Y:S01]  /*9930*/  SHF.L.U32 R5, R111, 0x10, RZ ;  /* 0x000000106f057819 */ /* 0x000fe200000006ff */
[C---:B------:R-:W-:Y:S01]  /*9940*/  FMUL R37, R76.reuse, R47 ;  /* 0x0000002f4c257220 */ /* 0x040fe20000400000 */
[C---:B------:R-:W-:Y:S01]  /*9950*/  FMUL R47, R76.reuse, R57 ;  /* 0x000000394c2f7220 */ /* 0x040fe20000400000 */
[----:B------:R-:W-:Y:S01]  /*9960*/  FMUL R57, R76, R67 ;  /* 0x000000434c397220 */ /* 0x000fe20000400000 */
[----:B------:R-:W-:Y:S01]  /*9970*/  F2FP.BF16.F32.PACK_AB R67, R9, R8 ;  /* 0x000000080943723e */ /* 0x000fe200000010ff */
[----:B------:R-:W-:Y:S01]  /*9980*/  FFMA R18, R83, R0, R18 ;  /* 0x0000000053127223 */ /* 0x000fe20000000012 */
[----:B------:R-:W-:Y:S01]  /*9990*/  LOP3.LUT R0, R109, 0xffff0000, RZ, 0xc0, !PT ;  /* 0xffff00006d007812 */ /* 0x000fe200078ec0ff */
[C---:B------:R-:W-:Y:S01]  /*99a0*/  FFMA R19, R83.reuse, R4, R19 ;  /* 0x0000000453137223 */ /* 0x040fe20000000013 */
[C---:B------:R-:W-:Y:S01]  /*99b0*/  LOP3.LUT R4, R110.reuse, 0xffff0000, RZ, 0xc0, !PT ;  /* 0xffff00006e047812 */ /* 0x040fe200078ec0ff */
[----:B------:R-:W-:Y:S01]  /*99c0*/  FFMA R20, R83, R3, R20 ;  /* 0x0000000353147223 */ /* 0x000fe20000000014 */
[----:B------:R-:W-:Y:S01]  /*99d0*/  SHF.L.U32 R3, R110, 0x10, RZ ;  /* 0x000000106e037819 */ /* 0x000fe200000006ff */
[C---:B------:R-:W-:Y:S01]  /*99e0*/  FMUL R21, R76.reuse, R31 ;  /* 0x0000001f4c157220 */ /* 0x040fe20000400000 */
[----:B------:R-:W-:Y:S01]  /*99f0*/  F2FP.BF16.F32.PACK_AB R8, R11, R10 ;  /* 0x0000000a0b08723e */ /* 0x000fe200000010ff */
[C---:B------:R-:W-:Y:S01]  /*9a00*/  FMUL R22, R76.reuse, R32 ;  /* 0x000000204c167220 */ /* 0x040fe20000400000 */
[----:B------:R-:W-:Y:S01]  /*9a10*/  F2FP.BF16.F32.PACK_AB R9, R13, R12 ;  /* 0x0000000c0d09723e */ /* 0x000fe200000010ff */
[----:B------:R-:W-:Y:S01]  /*9a20*/  STS.128 [R177+0x8400], R64 ;  /* 0x00840040b1007388 */ /* 0x000fe20000000c00 */
[----:B------:R-:W-:Y:S01]  /*9a30*/  F2FP.BF16.F32.PACK_AB R10, R15, R14 ;  /* 0x0000000e0f0a723e */ /* 0x000fe200000010ff */
[----:B------:R-:W-:Y:S01]  /*9a40*/  FMUL R23, R76, R33 ;  /* 0x000000214c177220 */ /* 0x000fe20000400000 */
[----:B------:R-:W-:Y:S01]  /*9a50*/  F2FP.BF16.F32.PACK_AB R11, R17, R16 ;  /* 0x00000010110b723e */ /* 0x000fe200000010ff */
[----:B------:R-:W-:Y:S01]  /*9a60*/  FFMA R21, R83, R0, R21 ;  /* 0x0000000053157223 */ /* 0x000fe20000000015 */
[----:B------:R-:W-:Y:S01]  /*9a70*/  F2FP.BF16.F32.PACK_AB R12, R19, R18 ;  /* 0x00000012130c723e */ /* 0x000fe200000010ff */
[C---:B------:R-:W-:Y:S01]  /*9a80*/  FFMA R22, R83.reuse, R3, R22 ;  /* 0x0000000353167223 */ /* 0x040fe20000000016 */
[C---:B------:R-:W-:Y:S01]  /*9a90*/  SHF.L.U32 R0, R116.reuse, 0x10, RZ ;  /* 0x0000001074007819 */ /* 0x040fe200000006ff */
[----:B------:R-:W-:Y:S01]  /*9aa0*/  FFMA R23, R83, R4, R23 ;  /* 0x0000000453177223 */ /* 0x000fe20000000017 */
[----:B------:R-:W-:Y:S01]  /*9ab0*/  F2FP.BF16.F32.PACK_AB R13, R21, R20 ;  /* 0x00000014150d723e */ /* 0x000fe200000010ff */
[C---:B------:R-:W-:Y:S01]  /*9ac0*/  FFMA R24, R83.reuse, R5, R24 ;  /* 0x0000000553187223 */ /* 0x040fe20000000018 */
[----:B------:R-:W-:Y:S01]  /*9ad0*/  LOP3.LUT R4, R116, 0xffff0000, RZ, 0xc0, !PT ;  /* 0xffff000074047812 */ /* 0x000fe200078ec0ff */
[----:B------:R-:W-:Y:S01]  /*9ae0*/  FFMA R25, R83, R6, R25 ;  /* 0x0000000653197223 */ /* 0x000fe20000000019 */
[----:B------:R-:W-:Y:S01]  /*9af0*/  F2FP.BF16.F32.PACK_AB R14, R23, R22 ;  /* 0x00000016170e723e */ /* 0x000fe200000010ff */
[----:B------:R1:W-:Y:S01]  /*9b00*/  STS.128 [R176+0x8400], R8 ;  /* 0x00840008b0007388 */ /* 0x0003e20000000c00 */
[----:B------:R-:W-:Y:S01]  /*9b10*/  SHF.L.U32 R3, R117, 0x10, RZ ;  /* 0x0000001075037819 */ /* 0x000fe200000006ff */
[----:B------:R-:W-:Y:S01]  /*9b20*/  FFMA R26, R83, R0, R26 ;  /* 0x00000000531a7223 */ /* 0x000fe2000000001a */
[----:B------:R-:W-:Y:S01]  /*9b30*/  F2FP.BF16.F32.PACK_AB R15, R25, R24 ;  /* 0x00000018190f723e */ /* 0x000fe200000010ff */
[----:B------:R-:W-:Y:S01]  /*9b40*/  FFMA R27, R83, R4, R27 ;  /* 0x00000004531b7223 */ /* 0x000fe2000000001b */
[----:B------:R-:W-:Y:S01]  /*9b50*/  LOP3.LUT R0, R117, 0xffff0000, RZ, 0xc0, !PT ;  /* 0xffff000075007812 */ /* 0x000fe200078ec0ff */
[C---:B------:R-:W-:Y:S01]  /*9b60*/  FFMA R28, R83.reuse, R3, R28 ;  /* 0x00000003531c7223 */ /* 0x040fe2000000001c */
[C---:B------:R-:W-:Y:S01]  /*9b70*/  SHF.L.U32 R3, R118.reuse, 0x10, RZ ;  /* 0x0000001076037819 */ /* 0x040fe200000006ff */
[----:B------:R2:W-:Y:S01]  /*9b80*/  STS.128 [R175+0x8400], R12 ;  /* 0x0084000caf007388 */ /* 0x0005e20000000c00 */
[----:B------:R-:W-:Y:S01]  /*9b90*/  LOP3.LUT R4, R118, 0xffff0000, RZ, 0xc0, !PT ;  /* 0xffff000076047812 */ /* 0x000fe200078ec0ff */
[----:B------:R-:W-:Y:S01]  /*9ba0*/  FFMA R29, R83, R0, R29 ;  /* 0x00000000531d7223 */ /* 0x000fe2000000001d */
[C---:B------:R-:W-:Y:S01]  /*9bb0*/  SHF.L.U32 R5, R119.reuse, 0x10, RZ ;  /* 0x0000001077057819 */ /* 0x040fe200000006ff */
[C---:B------:R-:W-:Y:S01]  /*9bc0*/  FMUL R31, R76.reuse, R41 ;  /* 0x000000294c1f7220 */ /* 0x040fe20000400000 */
[----:B------:R-:W-:Y:S01]  /*9bd0*/  LOP3.LUT R6, R119, 0xffff0000, RZ, 0xc0, !PT ;  /* 0xffff000077067812 */ /* 0x000fe200078ec0ff */
[----:B------:R-:W-:Y:S01]  /*9be0*/  FMUL R32, R76, R42 ;  /* 0x0000002a4c207220 */ /* 0x000fe20000400000 */
[----:B------:R-:W-:Y:S01]  /*9bf0*/  SHF.L.U32 R0, R124, 0x10, RZ ;  /* 0x000000107c007819 */ /* 0x000fe200000006ff */
[----:B------:R-:W-:Y:S01]  /*9c00*/  FMUL R33, R76, R43 ;  /* 0x0000002b4c217220 */ /* 0x000fe20000400000 */
[----:B------:R-:W-:Y:S01]  /*9c10*/  @P6 SHF.L.U32 R16, R162, 0x1f, RZ ;  /* 0x0000001fa2106819 */ /* 0x000fe200000006ff */
[----:B------:R-:W-:Y:S01]  /*9c20*/  FFMA R30, R83, R3, R30 ;  /* 0x00000003531e7223 */ /* 0x000fe2000000001e */
[----:B------:R-:W-:Y:S01]  /*9c30*/  SHF.L.U32 R3, R125, 0x10, RZ ;  /* 0x000000107d037819 */ /* 0x000fe200000006ff */
[C---:B------:R-:W-:Y:S01]  /*9c40*/  FFMA R31, R83.reuse, R4, R31 ;  /* 0x00000004531f7223 */ /* 0x040fe2000000001f */
[----:B------:R-:W-:Y:S01]  /*9c50*/  LOP3.LUT R4, R124, 0xffff0000, RZ, 0xc0, !PT ;  /* 0xffff00007c047812 */ /* 0x000fe200078ec0ff */
[----:B------:R-:W-:Y:S01]  /*9c60*/  FFMA R32, R83, R5, R32 ;  /* 0x0000000553207223 */ /* 0x000fe20000000020 */
[----:B------:R-:W-:Y:S01]  /*9c70*/  SHF.L.U32 R5, R127, 0x10, RZ ;  /* 0x000000107f057819 */ /* 0x000fe200000006ff */
[----:B------:R-:W-:Y:S01]  /*9c80*/  FFMA R33, R83, R6, R33 ;  /* 0x0000000653217223 */ /* 0x000fe20000000021 */
[----:B------:R-:W-:Y:S01]  /*9c90*/  LOP3.LUT R6, R143, 0xffff0000, RZ, 0xc0, !PT ;  /* 0xffff00008f067812 */ /* 0x000fe200078ec0ff */
[----:B------:R-:W-:Y:S01]  /*9ca0*/  FFMA R34, R83, R0, R34 ;  /* 0x0000000053227223 */ /* 0x000fe20000000022 */
[----:B------:R-:W-:Y:S01]  /*9cb0*/  LOP3.LUT R0, R125, 0xffff0000, RZ, 0xc0, !PT ;  /* 0xffff00007d007812 */ /* 0x000fe200078ec0ff */
[C---:B------:R-:W-:Y:S01]  /*9cc0*/  FFMA R35, R83.reuse, R4, R35 ;  /* 0x0000000453237223 */ /* 0x040fe20000000023 */
[----:B------:R-:W-:Y:S01]  /*9cd0*/  LOP3.LUT R4, R132, 0xffff0000, RZ, 0xc0, !PT ;  /* 0xffff000084047812 */ /* 0x000fe200078ec0ff */
[C---:B------:R-:W-:Y:S01]  /*9ce0*/  FFMA R36, R83.reuse, R3, R36 ;  /* 0x0000000353247223 */ /* 0x040fe20000000024 */
[C---:B------:R-:W-:Y:S01]  /*9cf0*/  SHF.L.U32 R3, R126.reuse, 0x10, RZ ;  /* 0x000000107e037819 */ /* 0x040fe200000006ff */
[----:B------:R-:W-:Y:S01]  /*9d00*/  FFMA R37, R83, R0, R37 ;  /* 0x0000000053257223 */ /* 0x000fe20000000025 */
[----:B------:R-:W-:Y:S01]  /*9d10*/  LOP3.LUT R0, R126, 0xffff0000, RZ, 0xc0, !PT ;  /* 0xffff00007e007812 */ /* 0x000fe200078ec0ff */
[----:B------:R-:W-:Y:S01]  /*9d20*/  FMUL R41, R76, R51 ;  /* 0x000000334c297220 */ /* 0x000fe20000400000 */
[----:B-1----:R-:W-:Y:S01]  /*9d30*/  F2FP.BF16.F32.PACK_AB R8, R35, R34 ;  /* 0x000000222308723e */ /* 0x002fe200000010ff */
[C---:B------:R-:W-:Y:S01]  /*9d40*/  FFMA R38, R83.reuse, R3, R38 ;  /* 0x0000000353267223 */ /* 0x040fe20000000026 */
[----:B------:R-:W-:Y:S01]  /*9d50*/  SHF.L.U32 R3, R132, 0x10, RZ ;  /* 0x0000001084037819 */ /* 0x000fe200000006ff */
[----:B------:R-:W-:Y:S01]  /*9d60*/  FFMA R39, R83, R0, R39 ;  /* 0x0000000053277223 */ /* 0x000fe20000000027 */
[----:B--2---:R-:W-:Y:S01]  /*9d70*/  F2FP.BF16.F32.PACK_AB R12, R27, R26 ;  /* 0x0000001a1b0c723e */ /* 0x004fe200000010ff */
[----:B------:R-:W-:Y:S01]  /*9d80*/  FFMA R40, R83, R5, R40 ;  /* 0x0000000553287223 */ /* 0x000fe20000000028 */
[----:B------:R-:W-:Y:S01]  /*9d90*/  F2FP.BF16.F32.PACK_AB R13, R29, R28 ;  /* 0x0000001c1d0d723e */ /* 0x000fe200000010ff */
[C---:B------:R-:W-:Y:S01]  /*9da0*/  FMUL R42, R76.reuse, R52 ;  /* 0x000000344c2a7220 */ /* 0x040fe20000400000 */
[----:B------:R-:W-:Y:S01]  /*9db0*/  F2FP.BF16.F32.PACK_AB R14, R31, R30 ;  /* 0x0000001e1f0e723e */ /* 0x000fe200000010ff */
[C---:B------:R-:W-:Y:S01]  /*9dc0*/  FMUL R43, R76.reuse, R53 ;  /* 0x000000354c2b7220 */ /* 0x040fe20000400000 */
[----:B------:R-:W-:Y:S01]  /*9dd0*/  F2FP.BF16.F32.PACK_AB R15, R33, R32 ;  /* 0x00000020210f723e */ /* 0x000fe200000010ff */
[C---:B------:R-:W-:Y:S01]  /*9de0*/  FMUL R51, R76.reuse, R61 ;  /* 0x0000003d4c337220 */ /* 0x040fe20000400000 */
[----:B------:R-:W-:Y:S01]  /*9df0*/  LOP3.LUT R0, R127, 0xffff0000, RZ, 0xc0, !PT ;  /* 0xffff00007f007812 */ /* 0x000fe200078ec0ff */
[----:B------:R-:W-:Y:S01]  /*9e00*/  FMUL R52, R76, R62 ;  /* 0x0000003e4c347220 */ /* 0x000fe20000400000 */
[----:B------:R-:W-:Y:S01]  /*9e10*/  SHF.L.U32 R5, R133, 0x10, RZ ;  /* 0x0000001085057819 */ /* 0x000fe200000006ff */
[----:B------:R1:W-:Y:S01]  /*9e20*/  STS.128 [R173+0x8400], R12 ;  /* 0x0084000cad007388 */ /* 0x0003e20000000c00 */
[----:B------:R-:W-:Y:S01]  /*9e30*/  F2FP.BF16.F32.PACK_AB R9, R37, R36 ;  /* 0x000000242509723e */ /* 0x000fe200000010ff */
[----:B------:R-:W-:Y:S01]  /*9e40*/  FFMA R41, R83, R0, R41 ;  /* 0x0000000053297223 */ /* 0x000fe20000000029 */
[----:B------:R-:W-:Y:S01]  /*9e50*/  LOP3.LUT R0, R133, 0xffff0000, RZ, 0xc0, !PT ;  /* 0xffff000085007812 */ /* 0x000fe200078ec0ff */
[C---:B------:R-:W-:Y:S01]  /*9e60*/  FFMA R42, R83.reuse, R3, R42 ;  /* 0x00000003532a7223 */ /* 0x040fe2000000002a */
[C---:B------:R-:W-:Y:S01]  /*9e70*/  SHF.L.U32 R3, R134.reuse, 0x10, RZ ;  /* 0x0000001086037819 */ /* 0x040fe200000006ff */
[----:B------:R-:W-:Y:S01]  /*9e80*/  FFMA R43, R83, R4, R43 ;  /* 0x00000004532b7223 */ /* 0x000fe2000000002b */
[----:B------:R-:W-:Y:S01]  /*9e90*/  LOP3.LUT R4, R135, 0xffff0000, RZ, 0xc0, !PT ;  /* 0xffff000087047812 */ /* 0x000fe200078ec0ff */
[----:B------:R-:W-:Y:S01]  /*9ea0*/  FFMA R44, R83, R5, R44 ;  /* 0x00000005532c7223 */ /* 0x000fe2000000002c */
[----:B------:R-:W-:Y:S01]  /*9eb0*/  SHF.L.U32 R5, R135, 0x10, RZ ;  /* 0x0000001087057819 */ /* 0x000fe200000006ff */
[C---:B------:R-:W-:Y:S01]  /*9ec0*/  FFMA R45, R83.reuse, R0, R45 ;  /* 0x00000000532d7223 */ /* 0x040fe2000000002d */
[----:B------:R-:W-:Y:S01]  /*9ed0*/  LOP3.LUT R0, R134, 0xffff0000, RZ, 0xc0, !PT ;  /* 0xffff000086007812 */ /* 0x000fe200078ec0ff */
[----:B------:R-:W-:Y:S01]  /*9ee0*/  FFMA R46, R83, R3, R46 ;  /* 0x00000003532e7223 */ /* 0x000fe2000000002e */
[----:B------:R-:W-:Y:S01]  /*9ef0*/  SHF.L.U32 R3, R141, 0x10, RZ ;  /* 0x000000108d037819 */ /* 0x000fe200000006ff */
[----:B------:R-:W-:Y:S01]  /*9f00*/  FMUL R53, R76, R63 ;  /* 0x0000003f4c357220 */ /* 0x000fe20000400000 */
        /* <DEDUP_REMOVED lines=8> */
[----:B------:R-:W-:Y:S01]  /*9f90*/  LOP3.LUT R0, R141, 0xffff0000, RZ, 0xc0, !PT ;  /* 0xffff00008d007812 */ /* 0x000fe200078ec0ff */
[----:B------:R2:W-:Y:S01]  /*9fa0*/  STS.128 [R172+0x8400], R8 ;  /* 0x00840008ac007388 */ /* 0x0005e20000000c00 */
[----:B------:R-:W-:Y:S01]  /*9fb0*/  SHF.L.U32 R5, R143, 0x10, RZ ;  /* 0x000000108f057819 */ /* 0x000fe200000006ff */
[C---:B------:R-:W-:Y:S01]  /*9fc0*/  FFMA R51, R83.reuse, R4, R51 ;  /* 0x0000000453337223 */ /* 0x040fe20000000033 */
[C---:B------:R-:W-:Y:S01]  /*9fd0*/  LOP3.LUT R4, R142.reuse, 0xffff0000, RZ, 0xc0, !PT ;  /* 0xffff00008e047812 */ /* 0x040fe200078ec0ff */
[C---:B------:R-:W-:Y:S01]  /*9fe0*/  FFMA R52, R83.reuse, R3, R52 ;  /* 0x0000000353347223 */ /* 0x040fe20000000034 */
[----:B------:R-:W-:Y:S01]  /*9ff0*/  SHF.L.U32 R3, R142, 0x10, RZ ;  /* 0x000000108e037819 */ /* 0x000fe200000006ff */
[----:B------:R-:W-:Y:S01]  /*a000*/  FFMA R53, R83, R0, R53 ;  /* 0x0000000053357223 */ /* 0x000fe20000000035 */
[----:B-1----:R-:W-:Y:S02]  /*a010*/  F2FP.BF16.F32.PACK_AB R12, R43, R42 ;  /* 0x0000002a2b0c723e */ /* 0x002fe400000010ff */
[----:B------:R-:W-:Y:S01]  /*a020*/  F2FP.BF16.F32.PACK_AB R13, R45, R44 ;  /* 0x0000002c2d0d723e */ /* 0x000fe200000010ff */
[----:B------:R-:W-:Y:S01]  /*a030*/  FFMA R54, R83, R3, R54 ;  /* 0x0000000353367223 */ /* 0x000fe20000000036 */
[----:B------:R-:W-:Y:S01]  /*a040*/  F2FP.BF16.F32.PACK_AB R14, R47, R46 ;  /* 0x0000002e2f0e723e */ /* 0x000fe200000010ff */
[----:B------:R-:W-:Y:S01]  /*a050*/  FFMA R55, R83, R4, R55 ;  /* 0x0000000453377223 */ /* 0x000fe20000000037 */
[----:B------:R-:W-:Y:S01]  /*a060*/  F2FP.BF16.F32.PACK_AB R15, R49, R48 ;  /* 0x00000030310f723e */ /* 0x000fe200000010ff */
[C---:B------:R-:W-:Y:S01]  /*a070*/  FFMA R56, R83.reuse, R5, R56 ;  /* 0x0000000553387223 */ /* 0x040fe20000000038 */
[----:B------:R-:W-:Y:S01]  /*a080*/  FFMA R57, R83, R6, R57 ;  /* 0x0000000653397223 */ /* 0x000fe20000000039 */
[----:B------:R-:W-:Y:S02]  /*a090*/  F2FP.BF16.F32.PACK_AB R4, R51, R50 ;  /* 0x000000323304723e */ /* 0x000fe400000010ff */
[----:B------:R2:W-:Y:S01]  /*a0a0*/  STS.128 [R171+0x8400], R12 ;  /* 0x0084000cab007388 */ /* 0x0005e20000000c00 */
[----:B------:R-:W-:Y:S02]  /*a0b0*/  F2FP.BF16.F32.PACK_AB R5, R53, R52 ;  /* 0x000000343505723e */ /* 0x000fe400000010ff */
[----:B------:R-:W-:Y:S02]  /*a0c0*/  F2FP.BF16.F32.PACK_AB R6, R55, R54 ;  /* 0x000000363706723e */ /* 0x000fe400000010ff */
[----:B------:R-:W-:Y:S02]  /*a0d0*/  F2FP.BF16.F32.PACK_AB R7, R57, R56 ;  /* 0x000000383907723e */ /* 0x000fe400000010ff */
[----:B------:R-:W-:Y:S02]  /*a0e0*/  MOV R0, UR54 ;  /* 0x0000003600007c02 */ /* 0x000fe40008000f00 */
[----:B------:R-:W-:Y:S01]  /*a0f0*/  LEA R3, R105, UR49, 0x3 ;  /* 0x0000003169037c11 */ /* 0x000fe2000f8e18ff */
[----:B------:R2:W-:Y:S01]  /*a100*/  STS.128 [R170+0x8400], R4 ;  /* 0x00840004aa007388 */ /* 0x0005e20000000c00 */
[----:B------:R-:W-:Y:S04]  /*a110*/  @P6 LEA R0, R0, UR49, 0x3 ;  /* 0x0000003100006c11 */ /* 0x000fe8000f8e18ff */
[----:B------:R-:W-:Y:S01]  /*a120*/  @P6 IADD3 R0, PT, PT, R0, 0x50, RZ ;  /* 0x0000005000006810 */ /* 0x000fe20007ffe0ff */
[----:B------:R-:W-:Y:S01]  /*a130*/  @!PT LDS RZ, [RZ] ;  /* 0x00000000fffff984 */ /* 0x000fe20000000800 */
[----:B------:R-:W-:Y:S01]  /*a140*/  @!PT LDS RZ, [RZ] ;  /* 0x00000000fffff984 */ /* 0x000fe20000000800 */
[----:B------:R-:W-:Y:S01]  /*a150*/  @!PT LDS RZ, [RZ] ;  /* 0x00000000fffff984 */ /* 0x000fe20000000800 */
[----:B------:R-:W-:Y:S01]  /*a160*/  @!PT LDS RZ, [RZ] ;  /* 0x00000000fffff984 */ /* 0x000fe20000000800 */
[----:B------:R1:W-:Y:S06]  /*a170*/  MEMBAR.ALL.CTA ;  /* 0x0000000000007992 */ /* 0x0003ec0000008000 */
[----:B-1----:R-:W1:Y:S01]  /*a180*/  FENCE.VIEW.ASYNC.S ;  /* 0x00000000000073c6 */ /* 0x002e620000000000 */
[----:B------:R-:W-:Y:S01]  /*a190*/  @P6 PRMT R0, R179, 0x654, R0 ;  /* 0x00000654b3006816 */ /* 0x000fe20000000000 */
[----:B-1----:R-:W-:Y:S06]  /*a1a0*/  BAR.SYNC.DEFER_BLOCKING 0x1, 0x80 ;  /* 0x0042000000007b1d */ /* 0x002fec0000010000 */
        /* <DEDUP_REMOVED lines=11> */
.L_x_126:
[----:B------:R-:W-:Y:S05]  /*a260*/  BSYNC.RECONVERGENT B0 ;  /* 0x0000000000007941 */ /* 0x000fea0003800200 */
.L_x_125:
[----:B------:R-:W-:Y:S01]  /*a270*/  BAR.SYNC.DEFER_BLOCKING 0x1, 0x80 ;  /* 0x0042000000007b1d */ /* 0x000fe20000010000 */
[----:B------:R-:W-:Y:S01]  /*a280*/  UIADD3 UR51, UPT, UPT, UR54, 0x1, URZ ;  /* 0x0000000136337890 */ /* 0x000fe2000fffe0ff */
[----:B------:R-:W-:Y:S03]  /*a290*/  ISETP.NE.AND P0, PT, R79, RZ, PT ;  /* 0x000000ff4f00720c */ /* 0x000fe60003f05270 */
[----:B------:R-:W-:Y:S01]  /*a2a0*/  UISETP.NE.AND UP0, UPT, UR51, 0x4, UPT ;  /* 0x000000043300788c */ /* 0x000fe2000bf05270 */
[----:B------:R-:W-:Y:S03]  /*a2b0*/  SEL R81, RZ, 0xc0, !P0 ;  /* 0x000000c0ff517807 */ /* 0x000fe60004000000 */
[----:B------:R-:W-:Y:S01]  /*a2c0*/  USEL UR51, UR51, URZ, UP0 ;  /* 0x000000ff33337287 */ /* 0x000fe20008000000 */
[----:B------:R1:W-:Y:S01]  /*a2d0*/  @P6 SYNCS.ARRIVE.TRANS64.RED.A1T0 RZ, [R0+URZ], RZ ;  /* 0x000000ff00ff69a7 */ /* 0x0003e200081004ff */
[----:B------:R-:W-:Y:S01]  /*a2e0*/  BSSY B1, `(.L_x_127) ;  /* 0x000001f000017945 */ /* 0x000fe20003800000 */
[----:B------:R-:W4:Y:S02]  /*a2f0*/  @P6 SYNCS.PHASECHK.TRANS64.TRYWAIT P1, [R3+URZ+0x30], R16 ;  /* 0x00003010030065a7 */ /* 0x000f2400080211ff */
[----:B----4-:R-:W-:Y:S01]  /*a300*/  @P6 SEL R107, RZ, 0x1, !P1 ;  /* 0x00000001ff6b6807 */ /* 0x010fe20004800000 */
[----:B-1----:R-:W-:Y:S06]  /*a310*/  @!P6 BRA `(.L_x_128) ;  /* 0x00000000006ce947 */ /* 0x002fec0003800000 */
[----:B------:R-:W-:Y:S01]  /*a320*/  ISETP.NE.AND P2, PT, R112, RZ, PT ;  /* 0x000000ff7000720c */ /* 0x000fe20003f45270 */
[----:B------:R-:W-:Y:S01]  /*a330*/  BSSY B0, `(.L_x_129) ;  /* 0x000000b000007945 */ /* 0x000fe20003800000 */
[----:B------:R-:W-:Y:S11]  /*a340*/  ISETP.NE.AND P0, PT, R107, RZ, PT ;  /* 0x000000ff6b00720c */ /* 0x000ff60003f05270 */
[----:B------:R-:W-:Y:S05]  /*a350*/  @P2 IMAD R105, R105, 0x4000, R178 ;  /* 0x0000400069692824 */ /* 0x000fea00078e02b2 */
[----:B--2---:R-:W-:Y:S04]  /*a360*/  @P2 IADD3 R9, PT, PT, R105, UR49, RZ ;  /* 0x0000003169092c10 */ /* 0x004fe8000fffe0ff */
[----:B------:R-:W-:Y:S01]  /*a370*/  @P2 IADD3 R7, PT, PT, R104, R9, RZ ;  /* 0x0000000968072210 */ /* 0x000fe20007ffe0ff */
[--C-:B------:R-:W-:Y:S02]  /*a380*/  @P2 IMAD.IADD R5, R86, 0x1, R9.reuse ;  /* 0x0000000156052824 */ /* 0x100fe400078e0209 */
[----:B------:R-:W-:Y:S01]  /*a390*/  @P2 IMAD.IADD R4, R106, 0x1, R9 ;  /* 0x000000016a042824 */ /* 0x000fe200078e0209 */
[----:B------:R-:W-:Y:S06]  /*a3a0*/  @P0 BRA `(.L_x_130) ;  /* 0x00000000000c0947 */ /* 0x000fec0003800000 */
[----:B------:R-:W-:Y:S04]  /*a3b0*/  SHF.L.U32 R0, R162, 0x1f, RZ ;  /* 0x0000001fa2007819 */ /* 0x000fe800000006ff */
[----:B------:R-:W1:Y:S02]  /*a3c0*/  SYNCS.PHASECHK.TRANS64.TRYWAIT P0, [R3+URZ+0x30], R0 ;  /* 0x00003000030075a7 */ /* 0x000e6400080011ff */
[----:B-1----:R-:W-:Y:S05]  /*a3d0*/  @!P0 BRA `(.L_x_131) ;  /* 0x0000002000008947 */ /* 0x002fea0003800000 */
.L_x_130:
[----:B------:R-:W-:Y:S05]  /*a3e0*/  BSYNC B0 ;  /* 0x0000000000007941 */ /* 0x000fea0003800000 */
.L_x_129:
[----:B------:R-:W-:Y:S11]  /*a3f0*/  ISETP.NE.AND P0, PT, R112, RZ, PT ;  /* 0x000000ff7000720c */ /* 0x000ff60003f05270 */
[----:B------:R-:W-:Y:S02]  /*a400*/  @!UPT UIADD3 URZ, UPT, UPT, URZ, URZ, URZ ;  /* 0x000000fffffff290 */ /* 0x000fe4000fffe0ff */
[----:B------:R4:W2:Y:S01]  /*a410*/  @P0 LDS.128 R88, [R105+UR49+0x400] ;  /* 0x0004003169580984 */ /* 0x0008a20008000c00 */
[----:B-1----:R-:W-:Y:S01]  /*a420*/  @P0 IMAD.IADD R3, R104, 0x1, R5 ;  /* 0x0000000168030824 */ /* 0x002fe200078e0205 */
        /* <DEDUP_REMOVED lines=10> */
.L_x_128:
[----:B------:R-:W-:Y:S05]  /*a4d0*/  BSYNC B1 ;  /* 0x0000000000017941 */ /* 0x000fea0003800000 */
.L_x_127:
[----:B------:R-:W-:Y:S01]  /*a4e0*/  IMAD.IADD R16, R78, 0x1, R81 ;  /* 0x000000014e107824 */ /* 0x000fe200078e0251 */
[----:B------:R-:W-:Y:S04]  /*a4f0*/  BSSY.RECONVERGENT B6, `(.L_x_132) ;  /* 0x0000015000067945 */ /* 0x000fe80003800200 */
[----:B----4-:R-:W-:Y:S04]  /*a500*/  SHF.R.U32.HI R3, RZ, 0x15, R16 ;  /* 0x00000015ff037819 */ /* 0x010fe80000011610 */
[----:B------:R-:W-:Y:S11]  /*a510*/  LOP3.LUT P0, RZ, R3, 0x3, R158, 0x48, !PT ;  /* 0x0000000303ff7812 */ /* 0x000ff6000780489e */
[----:B------:R-:W-:Y:S02]  /*a520*/  @!UPT UIADD3 URZ, UPT, UPT, URZ, URZ, URZ ;  /* 0x000000fffffff290 */ /* 0x000fe4000fffe0ff */
[----:B------:R-:W-:Y:S05]  /*a530*/  @!P0 BRA `(.L_x_133) ;  /* 0x0000000000408947 */ /* 0x000fea0003800000 */
[----:B------:R-:W4:Y:S01]  /*a540*/  LDCU.64 UR8, c[0x4][0x70] ;  /* 0x01000e00ff0877ac */ /* 0x000f220008000a00 */
[----:B--2---:R-:W-:Y:S01]  /*a550*/  MOV R15, 0x0 ;  /* 0x00000000000f7802 */ /* 0x004fe20000000f00 */
[----:B------:R-:W-:Y:S02]  /*a560*/  HFMA2 R12, -RZ, RZ, 0, 5.9604644775390625e-08 ;  /* 0x00000001ff0c7431 */ /* 0x000fe400000001ff */
[----:B------:R-:W-:Y:S02]  /*a570*/  IMAD.MOV.U32 R8, RZ, RZ, 0x192 ;  /* 0x00000192ff087424 */ /* 0x000fe400078e00ff */
[----:B------:R-:W-:Y:S01]  /*a580*/  IMAD.MOV.U32 R13, RZ, RZ, RZ ;  /* 0x000000ffff0d7224 */ /* 0x000fe200078e00ff */
[----:B------:R-:W2:Y:S01]  /*a590*/  LDCU.64 UR6, c[0x4][0x78] ;  /* 0x01000f00ff0677ac */ /* 0x000ea20008000a00 */
[----:B------:R-:W1:Y:S01]  /*a5a0*/  LDC.64 R14, c[0x4][R15] ;  /* 0x010000000f0e7b82 */ /* 0x000e620000000a00 */
[----:B------:R-:W5:Y:S01]  /*a5b0*/  LDCU.64 UR4, c[0x4][0x10] ;  /* 0x01000200ff0477ac */ /* 0x000f620008000a00 */
[----:B----4-:R-:W-:Y:S01]  /*a5c0*/  MOV R5, UR9 ;  /* 0x0000000900057c02 */ /* 0x010fe20008000f00 */
[----:B------:R-:W-:Y:S01]  /*a5d0*/  IMAD.U32 R4, RZ, RZ, UR8 ;  /* 0x00000008ff047e24 */ /* 0x000fe2000f8e00ff */
[----:B--2---:R-:W-:Y:S01]  /*a5e0*/  MOV R7, UR7 ;  /* 0x0000000700077c02 */ /* 0x004fe20008000f00 */
[----:B------:R-:W-:Y:S01]  /*a5f0*/  IMAD.U32 R6, RZ, RZ, UR6 ;  /* 0x00000006ff067e24 */ /* 0x000fe2000f8e00ff */
[----:B-----5:R-:W-:Y:S01]  /*a600*/  MOV R11, UR5 ;  /* 0x00000005000b7c02 */ /* 0x020fe20008000f00 */
[----:B------:R-:W-:Y:S02]  /*a610*/  IMAD.U32 R10, RZ, RZ, UR4 ;  /* 0x00000004ff0a7e24 */ /* 0x000fe4000f8e00ff */
[----:B------:R-:W-:Y:S07]  /*a620*/  LEPC R20, `(.L_x_133) ;  /* 0x000000001014794e */ /* 0x000fee0000000000 */
[----:B-1-3--:R-:W-:Y:S05]  /*a630*/  CALL.ABS.NOINC R14 ;  /* 0x000000000e007343 */ /* 0x00afea0003c00000 */
.L_x_133:
[----:B------:R-:W-:Y:S05]  /*a640*/  BSYNC.RECONVERGENT B6 ;  /* 0x0000000000067941 */ /* 0x000fea0003800200 */
.L_x_132:
[----:B--2---:R-:W-:Y:S01]  /*a650*/  SHF.L.U32 R78, R88, 0x10, RZ ;  /* 0x00000010584e7819 */ /* 0x004fe200000006ff */
[----:B------:R-:W-:Y:S05]  /*a660*/  WARPSYNC.ALL ;  /* 0x0000000000007948 */ /* 0x000fea0003800000 */
[----:B------:R-:W-:Y:S01]  /*a670*/  R2UR UR4, R16 ;  /* 0x00000000100472ca */ /* 0x000fe200000e0000 */
[----:B------:R-:W-:Y:S01]  /*a680*/  BSSY.RECONVERGENT B0, `(.L_x_134) ;  /* 0x00000fc000007945 */ /* 0x000fe20003800200 */
[----:B------:R-:W-:Y:S02]  /*a690*/  LOP3.LUT R0, R88, 0xffff0000, RZ, 0xc0, !PT ;  /* 0xffff000058007812 */ /* 0x000fe400078ec0ff */
[C---:B------:R-:W-:Y:S02]  /*a6a0*/  SHF.L.U32 R3, R89.reuse, 0x10, RZ ;  /* 0x0000001059037819 */ /* 0x040fe400000006ff */
[----:B------:R-:W-:Y:S02]  /*a6b0*/  LOP3.LUT R80, R89, 0xffff0000, RZ, 0xc0, !PT ;  /* 0xffff000059507812 */ /* 0x000fe400078ec0ff */
[C---:B------:R-:W-:Y:S02]  /*a6c0*/  SHF.L.U32 R82, R90.reuse, 0x10, RZ ;  /* 0x000000105a527819 */ /* 0x040fe400000006ff */
[----:B------:R-:W-:Y:S02]  /*a6d0*/  LOP3.LUT R84, R90, 0xffff0000, RZ, 0xc0, !PT ;  /* 0xffff00005a547812 */ /* 0x000fe400078ec0ff */
[C---:B------:R-:W-:Y:S01]  /*a6e0*/  SHF.L.U32 R85, R91.reuse, 0x10, RZ ;  /* 0x000000105b557819 */ /* 0x040fe200000006ff */
[----:B------:R-:W2:Y:S01]  /*a6f0*/  LDTM.x64 R4, tmem[UR4] ;  /* 0x00000004000479ee */ /* 0x000ea20008340000 */
[----:B------:R-:W-:Y:S02]  /*a700*/  LOP3.LUT R86, R91, 0xffff0000, RZ, 0xc0, !PT ;  /* 0xffff00005b567812 */ /* 0x000fe400078ec0ff */
[C---:B-1----:R-:W-:Y:S02]  /*a710*/  SHF.L.U32 R87, R92.reuse, 0x10, RZ ;  /* 0x000000105c577819 */ /* 0x042fe400000006ff */
[----:B------:R-:W-:Y:S02]  /*a720*/  LOP3.LUT R88, R92, 0xffff0000, RZ, 0xc0, !PT ;  /* 0xffff00005c587812 */ /* 0x000fe400078ec0ff */
[C---:B------:R-:W-:Y:S02]  /*a730*/  SHF.L.U32 R89, R93.reuse, 0x10, RZ ;  /* 0x000000105d597819 */ /* 0x040fe400000006ff */
[----:B------:R-:W-:Y:S02]  /*a740*/  LOP3.LUT R90, R93, 0xffff0000, RZ, 0xc0, !PT ;  /* 0xffff00005d5a7812 */ /* 0x000fe400078ec0ff */
[C---:B------:R-:W-:Y:S02]  /*a750*/  SHF.L.U32 R91, R94.reuse, 0x10, RZ ;  /* 0x000000105e5b7819 */ /* 0x040fe400000006ff */
[----:B------:R-:W-:Y:S02]  /*a760*/  LOP3.LUT R92, R94, 0xffff0000, RZ, 0xc0, !PT ;  /* 0xffff00005e5c7812 */ /* 0x000fe400078ec0ff */
[C---:B------:R-:W-:Y:S02]  /*a770*/  SHF.L.U32 R93, R95.reuse, 0x10, RZ ;  /* 0x000000105f5d7819 */ /* 0x040fe400000006ff */
[----:B------:R-:W-:Y:S02]  /*a780*/  LOP3.LUT R94, R95, 0xffff0000, RZ, 0xc0, !PT ;  /* 0xffff00005f5e7812 */ /* 0x000fe400078ec0ff */
[C---:B------:R-:W-:Y:S02]  /*a790*/  SHF.L.U32 R95, R100.reuse, 0x10, RZ ;  /* 0x00000010645f7819 */ /* 0x040fe400000006ff */
[----:B------:R-:W-:Y:S02]  /*a7a0*/  LOP3.LUT R96, R100, 0xffff0000, RZ, 0xc0, !PT ;  /* 0xffff000064607812 */ /* 0x000fe400078ec0ff */
[C---:B------:R-:W-:Y:S01]  /*a7b0*/  SHF.L.U32 R97, R101.reuse, 0x10, RZ ;  /* 0x0000001065617819 */ /* 0x040fe200000006ff */
[C---:B--2---:R-:W-:Y:S01]  /*a7c0*/  FMUL R4, R76.reuse, R4 ;  /* 0x000000044c047220 */ /* 0x044fe20000400000 */
[----:B------:R-:W-:Y:S01]  /*a7d0*/  LOP3.LUT R98, R101, 0xffff0000, RZ, 0xc0, !PT ;  /* 0xffff000065627812 */ /* 0x000fe200078ec0ff */
[----:B------:R-:W-:Y:S01]  /*a7e0*/  FMUL R5, R76, R5 ;  /* 0x000000054c057220 */ /* 0x000fe20000400000 */
[C---:B------:R-:W-:Y:S01]  /*a7f0*/  SHF.L.U32 R99, R102.reuse, 0x10, RZ ;  /* 0x0000001066637819 */ /* 0x040fe200000006ff */
[C---:B------:R-:W-:Y:S01]  /*a800*/  FFMA R4, R83.reuse, R78, R4 ;  /* 0x0000004e53047223 */ /* 0x040fe20000000004 */
[----:B------:R-:W-:Y:S01]  /*a810*/  LOP3.LUT R100, R102, 0xffff0000, RZ, 0xc0, !PT ;  /* 0xffff000066647812 */ /* 0x000fe200078ec0ff */
[----:B------:R-:W-:Y:S01]  /*a820*/  FFMA R5, R83, R0, R5 ;  /* 0x0000000053057223 */ /* 0x000fe20000000005 */
[C---:B------:R-:W-:Y:S01]  /*a830*/  SHF.L.U32 R101, R103.reuse, 0x10, RZ ;  /* 0x0000001067657819 */ /* 0x040fe200000006ff */
[C---:B------:R-:W-:Y:S01]  /*a840*/  FMUL R6, R76.reuse, R6 ;  /* 0x000000064c067220 */ /* 0x040fe20000400000 */
[----:B------:R-:W-:Y:S01]  /*a850*/  LOP3.LUT R102, R103, 0xffff0000, RZ, 0xc0, !PT ;  /* 0xffff000067667812 */ /* 0x000fe200078ec0ff */
[----:B------:R-:W-:Y:S01]  /*a860*/  FMUL R7, R76, R7 ;  /* 0x000000074c077220 */ /* 0x000fe20000400000 */
[----:B------:R-:W-:Y:S01]  /*a870*/  F2FP.BF16.F32.PACK_AB R4, R5, R4 ;  /* 0x000000040504723e */ /* 0x000fe200000010ff */
[C---:B------:R-:W-:Y:S01]  /*a880*/  FFMA R6, R83.reuse, R3, R6 ;  /* 0x0000000353067223 */ /* 0x040fe20000000006 */
[C---:B------:R-:W-:Y:S01]  /*a890*/  SHF.L.U32 R103, R108.reuse, 0x10, RZ ;  /* 0x000000106c677819 */ /* 0x040fe200000006ff */
[----:B------:R-:W-:Y:S01]  /*a8a0*/  FFMA R7, R83, R80, R7 ;  /* 0x0000005053077223 */ /* 0x000fe20000000007 */
[----:B------:R-:W-:Y:S01]  /*a8b0*/  LOP3.LUT R104, R108, 0xffff0000, RZ, 0xc0, !PT ;  /* 0xffff00006c687812 */ /* 0x000fe200078ec0ff */
[C---:B------:R-:W-:Y:S01]  /*a8c0*/  FMUL R8, R76.reuse, R8 ;  /* 0x000000084c087220 */ /* 0x040fe20000400000 */
[----:B------:R-:W-:Y:S01]  /*a8d0*/  SHF.L.U32 R105, R109, 0x10, RZ ;  /* 0x000000106d697819 */ /* 0x000fe200000006ff */
[----:B------:R-:W-:Y:S01]  /*a8e0*/  FMUL R9, R76, R9 ;  /* 0x000000094c097220 */ /* 0x000fe20000400000 */
[----:B------:R-:W-:Y:S01]  /*a8f0*/  F2FP.BF16.F32.PACK_AB R5, R7, R6 ;  /* 0x000000060705723e */ /* 0x000fe200000010ff */
[----:B------:R-:W-:Y:S01]  /*a900*/  FFMA R8, R83, R82, R8 ;  /* 0x0000005253087223 */ /* 0x000fe20000000008 */
[----:B------:R-:W-:Y:S01]  /*a910*/  LOP3.LUT R106, R109, 0xffff0000, RZ, 0xc0, !PT ;  /* 0xffff00006d6a7812 */ /* 0x000fe200078ec0ff */
[----:B------:R-:W-:Y:S01]  /*a920*/  FFMA R9, R83, R84, R9 ;  /* 0x0000005453097223 */ /* 0x000fe20000000009 */
[----:B------:R-:W-:Y:S01]  /*a930*/  SHF.L.U32 R107, R110, 0x10, RZ ;  /* 0x000000106e6b7819 */ /* 0x000fe200000006ff */
[----:B------:R-:W-:Y:S01]  /*a940*/  FMUL R10, R76, R10 ;  /* 0x0000000a4c0a7220 */ /* 0x000fe20000400000 */
[----:B------:R-:W-:Y:S01]  /*a950*/  LOP3.LUT R108, R110, 0xffff0000, RZ, 0xc0, !PT ;  /* 0xffff00006e6c7812 */ /* 0x000fe200078ec0ff */
[C---:B------:R-:W-:Y:S01]  /*a960*/  FMUL R11, R76.reuse, R11 ;  /* 0x0000000b4c0b7220 */ /* 0x040fe20000400000 */
[----:B------:R-:W-:Y:S01]  /*a970*/  F2FP.BF16.F32.PACK_AB R6, R9, R8 ;  /* 0x000000080906723e */ /* 0x000fe200000010ff */
[----:B------:R-:W-:Y:S01]  /*a980*/  FFMA R10, R83, R85, R10 ;  /* 0x00000055530a7223 */ /* 0x000fe2000000000a */
[----:B------:R-:W-:Y:S01]  /*a990*/  SHF.L.U32 R109, R111, 0x10, RZ ;  /* 0x000000106f6d7819 */ /* 0x000fe200000006ff */
[----:B------:R-:W-:Y:S01]  /*a9a0*/  FFMA R11, R83, R86, R11 ;  /* 0x00000056530b7223 */ /* 0x000fe2000000000b */
[----:B------:R-:W-:Y:S01]  /*a9b0*/  LOP3.LUT R110, R111, 0xffff0000, RZ, 0xc0, !PT ;  /* 0xffff00006f6e7812 */ /* 0x000fe200078ec0ff */
[----:B------:R-:W-:Y:S01]  /*a9c0*/  FMUL R0, R76, R12 ;  /* 0x0000000c4c007220 */ /* 0x000fe20000400000 */
[----:B------:R-:W-:Y:S01]  /*a9d0*/  SHF.L.U32 R111, R116, 0x10, RZ ;  /* 0x00000010746f7819 */ /* 0x000fe200000006ff */
[C---:B------:R-:W-:Y:S01]  /*a9e0*/  FMUL R3, R76.reuse, R13 ;  /* 0x0000000d4c037220 */ /* 0x040fe20000400000 */
[----:B------:R-:W-:Y:S01]  /*a9f0*/  F2FP.BF16.F32.PACK_AB R7, R11, R10 ;  /* 0x0000000a0b07723e */ /* 0x000fe200000010ff */
[----:B------:R-:W-:Y:S01]  /*aa00*/  FMUL R14, R76, R14 ;  /* 0x0000000e4c0e7220 */ /* 0x000fe20000400000 */
[----:B------:R-:W-:Y:S01]  /*aa10*/  LOP3.LUT R112, R116, 0xffff0000, RZ, 0xc0, !PT ;  /* 0xffff000074707812 */ /* 0x000fe200078ec0ff */
[C---:B------:R-:W-:Y:S01]  /*aa20*/  FMUL R15, R76.reuse, R15 ;  /* 0x0000000f4c0f7220 */ /* 0x040fe20000400000 */
[----:B------:R-:W-:Y:S01]  /*aa30*/  SHF.L.U32 R113, R117, 0x10, RZ ;  /* 0x0000001075717819 */ /* 0x000fe200000006ff */
[----:B------:R-:W-:Y:S01]  /*aa40*/  FFMA R0, R83, R87, R0 ;  /* 0x0000005753007223 */ /* 0x000fe20000000000 */
[----:B------:R-:W-:Y:S01]  /*aa50*/  LOP3.LUT R114, R117, 0xffff0000, RZ, 0xc0, !PT ;  /* 0xffff000075727812 */ /* 0x000fe200078ec0ff */
[----:B------:R-:W-:Y:S01]  /*aa60*/  FMUL R12, R76, R16 ;  /* 0x000000104c0c7220 */ /* 0x000fe20000400000 */
[C---:B------:R-:W-:Y:S01]  /*aa70*/  SHF.L.U32 R115, R118.reuse, 0x10, RZ ;  /* 0x0000001076737819 */ /* 0x040fe200000006ff */
[----:B------:R-:W-:Y:S01]  /*aa80*/  FFMA R3, R83, R88, R3 ;  /* 0x0000005853037223 */ /* 0x000fe20000000003 */
[----:B------:R-:W-:Y:S01]  /*aa90*/  LOP3.LUT R116, R118, 0xffff0000, RZ, 0xc0, !PT ;  /* 0xffff000076747812 */ /* 0x000fe200078ec0ff */
[C---:B------:R-:W-:Y:S01]  /*aaa0*/  FMUL R13, R76.reuse, R17 ;  /* 0x000000114c0d7220 */ /* 0x040fe20000400000 */
[----:B------:R-:W-:Y:S01]  /*aab0*/  SHF.L.U32 R117, R119, 0x10, RZ ;  /* 0x0000001077757819 */ /* 0x000fe200000006ff */
[----:B------:R-:W-:Y:S01]  /*aac0*/  FFMA R14, R83, R89, R14 ;  /* 0x00000059530e7223 */ /* 0x000fe2000000000e */
[----:B------:R-:W-:Y:S01]  /*aad0*/  F2FP.BF16.F32.PACK_AB R8, R3, R0 ;  /* 0x000000000308723e */ /* 0x000fe200000010ff */
[----:B------:R-:W-:Y:S01]  /*aae0*/  FMUL R18, R76, R18 ;  /* 0x000000124c127220 */ /* 0x000fe20000400000 */
[----:B------:R-:W-:Y:S01]  /*aaf0*/  LOP3.LUT R118, R119, 0xffff0000, RZ, 0xc0, !PT ;  /* 0xffff000077767812 */ /* 0x000fe200078ec0ff */
[----:B------:R-:W-:Y:S01]  /*ab00*/  FFMA R15, R83, R90, R15 ;  /* 0x0000005a530f7223 */ /* 0x000fe2000000000f */
[----:B------:R-:W-:Y:S01]  /*ab10*/  SHF.L.U32 R119, R124, 0x10, RZ ;  /* 0x000000107c777819 */ /* 0x000fe200000006ff */
[----:B------:R-:W-:Y:S01]  /*ab20*/  FMUL R19, R76, R19 ;  /* 0x000000134c137220 */ /* 0x000fe20000400000 */
[----:B------:R-:W-:Y:S01]  /*ab30*/  LOP3.LUT R120, R124, 0xffff0000, RZ, 0xc0, !PT ;  /* 0xffff00007c787812 */ /* 0x000fe200078ec0ff */
[----:B------:R1:W-:Y:S01]  /*ab40*/  STS.128 [R178+UR49+0xc400], R4 ;  /* 0x00c40004b2007988 */ /* 0x0003e20008000c31 */
[----:B------:R-:W-:Y:S01]  /*ab50*/  F2FP.BF16.F32.PACK_AB R9, R15, R14 ;  /* 0x0000000e0f09723e */ /* 0x000fe200000010ff */
[C---:B------:R-:W-:Y:S01]  /*ab60*/  FFMA R12, R83.reuse, R91, R12 ;  /* 0x0000005b530c7223 */ /* 0x040fe2000000000c */
[C---:B------:R-:W-:Y:S01]  /*ab70*/  FFMA R13, R83.reuse, R92, R13 ;  /* 0x0000005c530d7223 */ /* 0x040fe2000000000d */
[----:B------:R-:W-:Y:S01]  /*ab80*/  FFMA R18, R83, R93, R18 ;  /* 0x0000005d53127223 */ /* 0x000fe20000000012 */
[----:B------:R-:W-:Y:S01]  /*ab90*/  SHF.L.U32 R121, R125, 0x10, RZ ;  /* 0x000000107d797819 */ /* 0x000fe200000006ff */
[----:B------:R-:W-:Y:S01]  /*aba0*/  FFMA R19, R83, R94, R19 ;  /* 0x0000005e53137223 */ /* 0x000fe20000000013 */
[C---:B------:R-:W-:Y:S01]  /*abb0*/  FMUL R16, R76.reuse, R20 ;  /* 0x000000144c107220 */ /* 0x040fe20000400000 */
[----:B------:R-:W-:Y:S01]  /*abc0*/  F2FP.BF16.F32.PACK_AB R10, R13, R12 ;  /* 0x0000000c0d0a723e */ /* 0x000fe200000010ff */
[C---:B------:R-:W-:Y:S01]  /*abd0*/  FMUL R17, R76.reuse, R21 ;  /* 0x000000154c117220 */ /* 0x040fe20000400000 */
[C---:B------:R-:W-:Y:S01]  /*abe0*/  FMUL R22, R76.reuse, R22 ;  /* 0x000000164c167220 */ /* 0x040fe20000400000 */
[----:B------:R-:W-:Y:S01]  /*abf0*/  F2FP.BF16.F32.PACK_AB R11, R19, R18 ;  /* 0x00000012130b723e */ /* 0x000fe200000010ff */
[C---:B------:R-:W-:Y:S01]  /*ac00*/  FFMA R16, R83.reuse, R95, R16 ;  /* 0x0000005f53107223 */ /* 0x040fe20000000010 */
[----:B------:R-:W-:Y:S01]  /*ac10*/  FFMA R17, R83, R96, R17 ;  /* 0x0000006053117223 */ /* 0x000fe20000000011 */
[----:B------:R-:W-:Y:S01]  /*ac20*/  LOP3.LUT R122, R125, 0xffff0000, RZ, 0xc0, !PT ;  /* 0xffff00007d7a7812 */ /* 0x000fe200078ec0ff */
[----:B------:R-:W-:Y:S01]  /*ac30*/  FFMA R22, R83, R97, R22 ;  /* 0x0000006153167223 */ /* 0x000fe20000000016 */
[----:B------:R1:W-:Y:S01]  /*ac40*/  STS.128 [R177+0xc400], R8 ;  /* 0x00c40008b1007388 */ /* 0x0003e20000000c00 */
[C---:B------:R-:W-:Y:S01]  /*ac50*/  FMUL R23, R76.reuse, R23 ;  /* 0x000000174c177220 */ /* 0x040fe20000400000 */
[----:B------:R-:W-:Y:S01]  /*ac60*/  F2FP.BF16.F32.PACK_AB R16, R17, R16 ;  /* 0x000000101110723e */ /* 0x000fe200000010ff */
[C---:B------:R-:W-:Y:S01]  /*ac70*/  FMUL R20, R76.reuse, R24 ;  /* 0x000000184c147220 */ /* 0x040fe20000400000 */
[----:B------:R-:W-:Y:S01]  /*ac80*/  FMUL R21, R76, R25 ;  /* 0x000000194c157220 */ /* 0x000fe20000400000 */
[C---:B------:R-:W-:Y:S01]  /*ac90*/  SHF.L.U32 R123, R126.reuse, 0x10, RZ ;  /* 0x000000107e7b7819 */ /* 0x040fe200000006ff */
[C---:B------:R-:W-:Y:S01]  /*aca0*/  FFMA R23, R83.reuse, R98, R23 ;  /* 0x0000006253177223 */ /* 0x040fe20000000017 */
[C---:B------:R-:W-:Y:S01]  /*acb0*/  FFMA R20, R83.reuse, R99, R20 ;  /* 0x0000006353147223 */ /* 0x040fe20000000014 */
[----:B------:R-:W-:Y:S01]  /*acc0*/  LOP3.LUT R124, R126, 0xffff0000, RZ, 0xc0, !PT ;  /* 0xffff00007e7c7812 */ /* 0x000fe200078ec0ff */
        /* <DEDUP_REMOVED lines=8> */
[----:B------:R-:W-:Y:S01]  /*ad50*/  SHF.L.U32 R125, R127, 0x10, RZ ;  /* 0x000000107f7d7819 */ /* 0x000fe200000006ff */
[----:B------:R-:W-:Y:S01]  /*ad60*/  FFMA R24, R83, R103, R24 ;  /* 0x0000006753187223 */ /* 0x000fe20000000018 */
[C---:B------:R-:W-:Y:S01]  /*ad70*/  FMUL R25, R76.reuse, R29 ;  /* 0x0000001d4c197220 */ /* 0x040fe20000400000 */
[----:B------:R-:W-:Y:S01]  /*ad80*/  LOP3.LUT R126, R127, 0xffff0000, RZ, 0xc0, !PT ;  /* 0xffff00007f7e7812 */ /* 0x000fe200078ec0ff */
[C---:B------:R-:W-:Y:S01]  /*ad90*/  FMUL R30, R76.reuse, R30 ;  /* 0x0000001e4c1e7220 */ /* 0x040fe20000400000 */
[----:B------:R-:W-:Y:S01]  /*ada0*/  F2FP.BF16.F32.PACK_AB R19, R27, R26 ;  /* 0x0000001a1b13723e */ /* 0x000fe200000010ff */
[C---:B------:R-:W-:Y:S01]  /*adb0*/  FFMA R25, R83.reuse, R104, R25 ;  /* 0x0000006853197223 */ /* 0x040fe20000000019 */
[----:B------:R-:W-:Y:S01]  /*adc0*/  FMUL R31, R76, R31 ;  /* 0x0000001f4c1f7220 */ /* 0x000fe20000400000 */
[----:B------:R-:W-:Y:S01]  /*add0*/  FFMA R30, R83, R105, R30 ;  /* 0x00000069531e7223 */ /* 0x000fe2000000001e */
[----:B------:R-:W-:Y:S01]  /*ade0*/  SHF.L.U32 R127, R132, 0x10, RZ ;  /* 0x00000010847f7819 */ /* 0x000fe200000006ff */
[----:B------:R1:W-:Y:S01]  /*adf0*/  STS.128 [R176+0xc400], R16 ;  /* 0x00c40010b0007388 */ /* 0x0003e20000000c00 */
[----:B------:R-:W-:Y:S01]  /*ae00*/  F2FP.BF16.F32.PACK_AB R24, R25, R24 ;  /* 0x000000181918723e */ /* 0x000fe200000010ff */
[C---:B------:R-:W-:Y:S01]  /*ae10*/  FFMA R31, R83.reuse, R106, R31 ;  /* 0x0000006a531f7223 */ /* 0x040fe2000000001f */
[C---:B------:R-:W-:Y:S01]  /*ae20*/  FMUL R28, R76.reuse, R32 ;  /* 0x000000204c1c7220 */ /* 0x040fe20000400000 */
[C---:B------:R-:W-:Y:S01]  /*ae30*/  FMUL R29, R76.reuse, R33 ;  /* 0x000000214c1d7220 */ /* 0x040fe20000400000 */
[----:B------:R-:W-:Y:S01]  /*ae40*/  FMUL R34, R76, R34 ;  /* 0x000000224c227220 */ /* 0x000fe20000400000 */
[----:B------:R-:W-:Y:S01]  /*ae50*/  LOP3.LUT R128, R132, 0xffff0000, RZ, 0xc0, !PT ;  /* 0xffff000084807812 */ /* 0x000fe200078ec0ff */
[----:B------:R-:W-:Y:S01]  /*ae60*/  FFMA R28, R83, R107, R28 ;  /* 0x0000006b531c7223 */ /* 0x000fe2000000001c */
[----:B------:R-:W-:Y:S01]  /*ae70*/  F2FP.BF16.F32.PACK_AB R25, R31, R30 ;  /* 0x0000001e1f19723e */ /* 0x000fe200000010ff */
[C---:B------:R-:W-:Y:S01]  /*ae80*/  FFMA R29, R83.reuse, R108, R29 ;  /* 0x0000006c531d7223 */ /* 0x040fe2000000001d */
[----:B------:R-:W-:Y:S01]  /*ae90*/  FFMA R34, R83, R109, R34 ;  /* 0x0000006d53227223 */ /* 0x000fe20000000022 */
[C---:B------:R-:W-:Y:S01]  /*aea0*/  FMUL R35, R76.reuse, R35 ;  /* 0x000000234c237220 */ /* 0x040fe20000400000 */
[----:B------:R-:W-:Y:S01]  /*aeb0*/  SHF.L.U32 R129, R133, 0x10, RZ ;  /* 0x0000001085817819 */ /* 0x000fe200000006ff */
[C---:B------:R-:W-:Y:S01]  /*aec0*/  FMUL R32, R76.reuse, R36 ;  /* 0x000000244c207220 */ /* 0x040fe20000400000 */
[----:B------:R-:W-:Y:S01]  /*aed0*/  F2FP.BF16.F32.PACK_AB R26, R29, R28 ;  /* 0x0000001c1d1a723e */ /* 0x000fe200000010ff */
[C---:B------:R-:W-:Y:S01]  /*aee0*/  FFMA R35, R83.reuse, R110, R35 ;  /* 0x0000006e53237223 */ /* 0x040fe20000000023 */
[C---:B------:R-:W-:Y:S01]  /*aef0*/  FMUL R33, R76.reuse, R37 ;  /* 0x000000254c217220 */ /* 0x040fe20000400000 */
[----:B------:R-:W-:Y:S01]  /*af00*/  FFMA R32, R83, R111, R32 ;  /* 0x0000006f53207223 */ /* 0x000fe20000000020 */
        /* <DEDUP_REMOVED lines=29> */
[C---:B------:R-:W-:Y:S01]  /*b0e0*/  FMUL R47, R76.reuse, R47 ;  /* 0x0000002f4c2f7220 */ /* 0x040fe20000400000 */
[C---:B------:R-:W-:Y:S01]  /*b0f0*/  FMUL R44, R76.reuse, R48 ;  /* 0x000000304c2c7220 */ /* 0x040fe20000400000 */
[----:B------:R-:W-:Y:S01]  /*b100*/  FMUL R45, R76, R49 ;  /* 0x000000314c2d7220 */ /* 0x000fe20000400000 */
[----:B------:R1:W-:Y:S01]  /*b110*/  STS.128 [R173+0xc400], R32 ;  /* 0x00c40020ad007388 */ /* 0x0003e20000000c00 */
[C---:B------:R-:W-:Y:S01]  /*b120*/  SHF.L.U32 R135, R140.reuse, 0x10, RZ ;  /* 0x000000108c877819 */ /* 0x040fe200000006ff */
[----:B------:R-:W-:Y:S01]  /*b130*/  FFMA R46, R83, R121, R46 ;  /* 0x00000079532e7223 */ /* 0x000fe2000000002e */
[----:B------:R-:W-:Y:S01]  /*b140*/  F2FP.BF16.F32.PACK_AB R40, R41, R40 ;  /* 0x000000282928723e */ /* 0x000fe200000010ff */
[C---:B------:R-:W-:Y:S01]  /*b150*/  FFMA R47, R83.reuse, R122, R47 ;  /* 0x0000007a532f7223 */ /* 0x040fe2000000002f */
[C---:B------:R-:W-:Y:S01]  /*b160*/  FFMA R44, R83.reuse, R123, R44 ;  /* 0x0000007b532c7223 */ /* 0x040fe2000000002c */
[----:B------:R-:W-:Y:S01]  /*b170*/  LOP3.LUT R136, R140, 0xffff0000, RZ, 0xc0, !PT ;  /* 0xffff00008c887812 */ /* 0x000fe200078ec0ff */
[C---:B------:R-:W-:Y:S01]  /*b180*/  FFMA R45, R83.reuse, R124, R45 ;  /* 0x0000007c532d7223 */ /* 0x040fe2000000002d */
[C---:B------:R-:W-:Y:S01]  /*b190*/  FMUL R50, R76.reuse, R50 ;  /* 0x000000324c327220 */ /* 0x040fe20000400000 */
[C---:B------:R-:W-:Y:S01]  /*b1a0*/  FMUL R51, R76.reuse, R51 ;  /* 0x000000334c337220 */ /* 0x040fe20000400000 */
[C---:B------:R-:W-:Y:S01]  /*b1b0*/  FMUL R48, R76.reuse, R52 ;  /* 0x000000344c307220 */ /* 0x040fe20000400000 */
[C---:B------:R-:W-:Y:S01]  /*b1c0*/  FMUL R49, R76.reuse, R53 ;  /* 0x000000354c317220 */ /* 0x040fe20000400000 */
[C---:B------:R-:W-:Y:S01]  /*b1d0*/  FFMA R50, R83.reuse, R125, R50 ;  /* 0x0000007d53327223 */ /* 0x040fe20000000032 */
        /* <DEDUP_REMOVED lines=9> */
[----:B------:R-:W-:Y:S01]  /*b270*/  FFMA R55, R83, R130, R55 ;  /* 0x0000008253377223 */ /* 0x000fe20000000037 */
[C---:B------:R-:W-:Y:S01]  /*b280*/  FMUL R59, R76.reuse, R59 ;  /* 0x0000003b4c3b7220 */ /* 0x040fe20000400000 */
[----:B------:R-:W-:Y:S01]  /*b290*/  F2FP.BF16.F32.PACK_AB R41, R47, R46 ;  /* 0x0000002e2f29723e */ /* 0x000fe200000010ff */
[----:B------:R-:W-:Y:S01]  /*b2a0*/  FFMA R52, R83, R131, R52 ;  /* 0x0000008353347223 */ /* 0x000fe20000000034 */
[----:B------:R-:W-:Y:S01]  /*b2b0*/  F2FP.BF16.F32.PACK_AB R42, R45, R44 ;  /* 0x0000002c2d2a723e */ /* 0x000fe200000010ff */
[C---:B------:R-:W-:Y:S01]  /*b2c0*/  FMUL R56, R76.reuse, R60 ;  /* 0x0000003c4c387220 */ /* 0x040fe20000400000 */
[----:B------:R-:W-:Y:S01]  /*b2d0*/  F2FP.BF16.F32.PACK_AB R43, R51, R50 ;  /* 0x00000032332b723e */ /* 0x000fe200000010ff */
[----:B------:R-:W-:Y:S01]  /*b2e0*/  FFMA R53, R83, R132, R53 ;  /* 0x0000008453357223 */ /* 0x000fe20000000035 */
[----:B------:R-:W-:Y:S01]  /*b2f0*/  SHF.L.U32 R137, R141, 0x10, RZ ;  /* 0x000000108d897819 */ /* 0x000fe200000006ff */
[C---:B------:R-:W-:Y:S01]  /*b300*/  FMUL R57, R76.reuse, R61 ;  /* 0x0000003d4c397220 */ /* 0x040fe20000400000 */
[----:B------:R-:W-:Y:S01]  /*b310*/  FFMA R58, R83, R133, R58 ;  /* 0x00000085533a7223 */ /* 0x000fe2000000003a */
[----:B------:R1:W-:Y:S01]  /*b320*/  STS.128 [R172+0xc400], R40 ;  /* 0x00c40028ac007388 */ /* 0x0003e20000000c00 */
[----:B------:R-:W-:Y:S01]  /*b330*/  LOP3.LUT R138, R141, 0xffff0000, RZ, 0xc0, !PT ;  /* 0xffff00008d8a7812 */ /* 0x000fe200078ec0ff */
[----:B------:R-:W-:Y:S01]  /*b340*/  FMUL R62, R76, R62 ;  /* 0x0000003e4c3e7220 */ /* 0x000fe20000400000 */
[C---:B------:R-:W-:Y:S01]  /*b350*/  FFMA R59, R83.reuse, R134, R59 ;  /* 0x00000086533b7223 */ /* 0x040fe2000000003b */
[----:B------:R-:W-:Y:S01]  /*b360*/  SHF.L.U32 R139, R142, 0x10, RZ ;  /* 0x000000108e8b7819 */ /* 0x000fe200000006ff */
[----:B------:R-:W-:Y:S01]  /*b370*/  FMUL R63, R76, R63 ;  /* 0x0000003f4c3f7220 */ /* 0x000fe20000400000 */
[C---:B------:R-:W-:Y:S01]  /*b380*/  FFMA R56, R83.reuse, R135, R56 ;  /* 0x0000008753387223 */ /* 0x040fe20000000038 */
[----:B------:R-:W-:Y:S01]  /*b390*/  LOP3.LUT R140, R142, 0xffff0000, RZ, 0xc0, !PT ;  /* 0xffff00008e8c7812 */ /* 0x000fe200078ec0ff */
[C---:B------:R-:W-:Y:S01]  /*b3a0*/  FMUL R60, R76.reuse, R64 ;  /* 0x000000404c3c7220 */ /* 0x040fe20000400000 */
[----:B------:R-:W-:Y:S01]  /*b3b0*/  FFMA R57, R83, R136, R57 ;  /* 0x0000008853397223 */ /* 0x000fe20000000039 */
[----:B------:R-:W-:Y:S01]  /*b3c0*/  SHF.L.U32 R141, R143, 0x10, RZ ;  /* 0x000000108f8d7819 */ /* 0x000fe200000006ff */
[C---:B------:R-:W-:Y:S01]  /*b3d0*/  FMUL R61, R76.reuse, R65 ;  /* 0x000000414c3d7220 */ /* 0x040fe20000400000 */
[----:B------:R-:W-:Y:S01]  /*b3e0*/  FFMA R62, R83, R137, R62 ;  /* 0x00000089533e7223 */ /* 0x000fe2000000003e */
[----:B------:R-:W-:Y:S01]  /*b3f0*/  LOP3.LUT R142, R143, 0xffff0000, RZ, 0xc0, !PT ;  /* 0xffff00008f8e7812 */ /* 0x000fe200078ec0ff */
[C---:B------:R-:W-:Y:S01]  /*b400*/  FMUL R66, R76.reuse, R66 ;  /* 0x000000424c427220 */ /* 0x040fe20000400000 */
[----:B------:R-:W-:Y:S01]  /*b410*/  F2FP.BF16.F32.PACK_AB R48, R49, R48 ;  /* 0x000000303130723e */ /* 0x000fe200000010ff */
[----:B------:R-:W-:Y:S01]  /*b420*/  FFMA R63, R83, R138, R63 ;  /* 0x0000008a533f7223 */ /* 0x000fe2000000003f */
[----:B------:R-:W-:Y:S01]  /*b430*/  FMUL R67, R76, R67 ;  /* 0x000000434c437220 */ /* 0x000fe20000400000 */
        /* <DEDUP_REMOVED lines=12> */
[----:B------:R-:W-:Y:S03]  /*b500*/  ISETP.NE.AND P0, PT, R165, RZ, PT ;  /* 0x000000ffa500720c */ /* 0x000fe60003f05270 */
        /* <DEDUP_REMOVED lines=18> */
[----:B--2---:R-:W-:Y:S04]  /*b630*/  DEPBAR.LE SB0, 0x1 ;  /* 0x000080400000791a */ /* 0x004fe80000000000 */
.L_x_135:
[----:B------:R-:W-:Y:S05]  /*b640*/  BSYNC.RECONVERGENT B0 ;  /* 0x0000000000007941 */ /* 0x000fea0003800200 */
.L_x_134:
[----:B------:R-:W-:Y:S01]  /*b650*/  BAR.SYNC.DEFER_BLOCKING 0x1, 0x80 ;  /* 0x0042000000007b1d */ /* 0x000fe20000010000 */
[----:B------:R-:W-:Y:S09]  /*b660*/  UISETP.NE.AND UP0, UPT, UR50, -0x4, UPT ;  /* 0xfffffffc3200788c */ /* 0x000ff2000bf05270 */
[----:B------:R-:W-:Y:S05]  /*b670*/  BRA.U !UP0, `(.L_x_136) ;  /* 0x0000000108247547 */ /* 0x000fea000b800000 */
[----:B------:R-:W-:Y:S01]  /*b680*/  ISETP.NE.AND P0, PT, R174, RZ, PT ;  /* 0x000000ffae00720c */ /* 0x000fe20003f05270 */
[----:B------:R-:W-:Y:S01]  /*b690*/  IMAD.U32 R0, RZ, RZ, UR51 ;  /* 0x00000033ff007e24 */ /* 0x000fe2000f8e00ff */
[----:B------:R-:W-:Y:S04]  /*b6a0*/  UIADD3 UR51, UPT, UPT, UR51, 0x1, URZ ;  /* 0x0000000133337890 */ /* 0x000fe8000fffe0ff */
[----:B------:R-:W-:Y:S04]  /*b6b0*/  UISETP.NE.AND UP0, UPT, UR51, 0x4, UPT ;  /* 0x000000043300788c */ /* 0x000fe8000bf05270 */
[----:B------:R-:W-:Y:S03]  /*b6c0*/  USEL UR51, UR51, URZ, UP0 ;  /* 0x000000ff33337287 */ /* 0x000fe60008000000 */
[----:B------:R-:W-:Y:S05]  /*b6d0*/  @P0 LEA R0, R0, UR49, 0x3 ;  /* 0x0000003100000c11 */ /* 0x000fea000f8e18ff */
[----:B------:R-:W-:Y:S05]  /*b6e0*/  @P0 VIADD R0, R0, 0x50 ;  /* 0x0000005000000836 */ /* 0x000fea0000000000 */
[----:B------:R-:W-:Y:S04]  /*b6f0*/  @P0 PRMT R0, R179, 0x654, R0 ;  /* 0x00000654b3000816 */ /* 0x000fe80000000000 */
[----:B------:R2:W-:Y:S03]  /*b700*/  @P0 SYNCS.ARRIVE.TRANS64.RED.A1T0 RZ, [R0+URZ], RZ ;  /* 0x000000ff00ff09a7 */ /* 0x0005e600081004ff */
.L_x_136:
[----:B------:R-:W-:Y:S01]  /*b710*/  ISETP.NE.AND P1, PT, R166, RZ, PT ;  /* 0x000000ffa600720c */ /* 0x000fe20003f25270 */
[----:B--2---:R-:W-:Y:S01]  /*b720*/  IMAD.IADD R0, R77, 0x1, R152 ;  /* 0x000000014d007824 */ /* 0x004fe200078e0298 */
[----:B------:R-:W-:Y:S01]  /*b730*/  ISETP.NE.AND P0, PT, R169, 0x2, PT ;  /* 0x00000002a900780c */ /* 0x000fe20003f05270 */
[----:B------:R-:W-:Y:S01]  /*b740*/  UIADD3 UR50, UPT, UPT, UR50, 0x4, URZ ;  /* 0x0000000432327890 */ /* 0x000fe2000fffe0ff */
[----:B------:R-:W-:Y:S01]  /*b750*/  LOP3.LUT R79, R79, 0x1, RZ, 0x3c, !PT ;  /* 0x000000014f4f7812 */ /* 0x000fe200078e3cff */
[----:B------:R-:W-:Y:S01]  /*b760*/  IMAD.IADD R20, R75, 0x1, R150 ;  /* 0x000000014b147824 */ /* 0x000fe200078e0296 */
[----:B------:R-:W-:Y:S02]  /*b770*/  R2UR UR19, R0 ;  /* 0x00000000001372ca */ /* 0x000fe400000e0000 */
[----:B------:R-:W-:Y:S02]  /*b780*/  SEL R0, RZ, 0x1, P0 ;  /* 0x00000001ff007807 */ /* 0x000fe40000000000 */
[----:B------:R-:W-:Y:S02]  /*b790*/  SEL R169, R169, RZ, P0 ;  /* 0x000000ffa9a97207 */ /* 0x000fe40000000000 */
[----:B------:R-:W-:Y:S02]  /*b7a0*/  LOP3.LUT R161, R161, R0, RZ, 0x3c, !PT ;  /* 0x00000000a1a17212 */ /* 0x000fe400078e3cff */
[----:B------:R-:W-:Y:S01]  /*b7b0*/  @P1 R2UR UR44, R160 ;  /* 0x00000000a02c12ca */ /* 0x000fe200000e0000 */
[----:B------:R-:W-:Y:S03]  /*b7c0*/  @!UPT UIADD3 URZ, UPT, UPT, URZ, URZ, URZ ;  /* 0x000000fffffff290 */ /* 0x000fe6000fffe0ff */
[----:B------:R-:W-:Y:S11]  /*b7d0*/  @P1 BRA `(.L_x_137) ;  /* 0xffffff9c00fc1947 */ /* 0x000ff6000383ffff */
[----:B------:R-:W-:Y:S01]  /*b7e0*/  SYNCS.ARRIVE.TRANS64.A1T0 RZ, [UR49+0xd0], RZ ;  /* 0x0000d0ffffff79a7 */ /* 0x000fe20008100031 */
[----:B------:R-:W-:-:S09]  /*b7f0*/  UISETP.NE.AND UP0, UPT, UR48, URZ, UPT ;  /* 0x000000ff3000728c */ /* 0x000fd2000bf05270 */
[----:B------:R-:W-:Y:S05]  /*b800*/  BRA.U !UP0, `(.L_x_138) ;  /* 0x0000000108487547 */ /* 0x000fea000b800000 */
[----:B------:R-:W2:Y:S02]  /*b810*/  LDCU.64 UR4, c[0x0][0xc90] ;  /* 0x00019200ff0477ac */ /* 0x000ea40008000a00 */
[----:B--2---:R-:W-:-:S04]  /*b820*/  UISETP.NE.U32.AND UP0, UPT, UR4, URZ, UPT ;  /* 0x000000ff0400728c */ /* 0x004fc8000bf05070 */
[----:B------:R-:W-:-:S09]  /*b830*/  UISETP.NE.AND.EX UP0, UPT, UR5, URZ, UPT, UP0 ;  /* 0x000000ff0500728c */ /* 0x000fd2000bf05300 */
[----:B------:R-:W-:Y:S05]  /*b840*/  BRA.U UP0, `(.L_x_139) ;  /* 0x00000001000c7547 */ /* 0x000fea000b800000 */
[----:B------:R-:W-:-:S13]  /*b850*/  FSETP.NEU.AND P0, PT, R83, RZ, PT ;  /* 0x000000ff5300720b */ /* 0x000fda0003f0d000 */
[----:B------:R-:W-:Y:S05]  /*b860*/  @!P0 EXIT ;  /* 0x000000000000894d */ /* 0x000fea0003800000 */
[----:B------:R-:W-:Y:S05]  /*b870*/  BRA `(.L_x_138) ;  /* 0x00000000002c7947 */ /* 0x000fea0003800000 */
.L_x_139:
[----:B------:R-:W-:Y:S01]  /*b880*/  ISETP.NE.AND P0, PT, R167, RZ, PT ;  /* 0x000000ffa700720c */ /* 0x000fe20003f05270 */
[----:B------:R-:W-:-:S12]  /*b890*/  BSSY.RECONVERGENT B0, `(.L_x_138) ;  /* 0x0000009000007945 */ /* 0x000fd80003800200 */
[----:B------:R-:W-:Y:S05]  /*b8a0*/  @P0 BRA `(.L_x_140) ;  /* 0x0000000000140947 */ /* 0x000fea0003800000 */
[----:B------:R-:W2:Y:S02]  /*b8b0*/  LDCU.64 UR4, c[0x0][0xc88] ;  /* 0x00019100ff0477ac */ /* 0x000ea40008000a00 */
[----:B--2---:R-:W-:-:S04]  /*b8c0*/  ISETP.NE.U32.AND P0, PT, RZ, UR4, PT ;  /* 0x00000004ff007c0c */ /* 0x004fc8000bf05070 */
[----:B------:R-:W-:-:S13]  /*b8d0*/  ISETP.NE.AND.EX P0, PT, RZ, UR5, PT, P0 ;  /* 0x00000005ff007c0c */ /* 0x000fda000bf05300 */
[----:B------:R-:W-:Y:S05]  /*b8e0*/  @!P0 EXIT ;  /* 0x000000000000894d */ /* 0x000fea0003800000 */
[----:B------:R-:W-:Y:S05]  /*b8f0*/  BRA `(.L_x_141) ;  /* 0x0000000000087947 */ /* 0x000fea0003800000 */
.L_x_140:
[----:B------:R-:W-:-:S13]  /*b900*/  FSETP.NEU.AND P0, PT, R83, RZ, PT ;  /* 0x000000ff5300720b */ /* 0x000fda0003f0d000 */
[----:B------:R-:W-:Y:S05]  /*b910*/  @!P0 EXIT ;  /* 0x000000000000894d */ /* 0x000fea0003800000 */
.L_x_141:
[----:B------:R-:W-:Y:S05]  /*b920*/  BSYNC.RECONVERGENT B0 ;  /* 0x0000000000007941 */ /* 0x000fea0003800200 */
.L_x_138:
[----:B------:R-:W-:Y:S01]  /*b930*/  ULEA UR4, UR51, UR49, 0x3 ;  /* 0x0000003133047291 */ /* 0x000fe2000f8e18ff */
[----:B------:R-:W-:-:S04]  /*b940*/  DEPBAR.LE SB0, 0x0 ;  /* 0x000080000000791a */ /* 0x000fc80000000000 */
[----:B------:R-:W-:-:S04]  /*b950*/  UIADD3 UR4, UPT, UPT, UR4, 0x50, URZ ;  /* 0x0000005004047890 */ /* 0x000fc8000fffe0ff */
[----:B------:R-:W-:-:S09]  /*b960*/  UPRMT UR4, UR45, 0x654, UR4 ;  /* 0x000006542d047896 */ /* 0x000fd20008000004 */
[----:B------:R-:W-:Y:S01]  /*b970*/  SYNCS.ARRIVE.TRANS64.RED.A1T0 RZ, [UR4], RZ ;  /* 0x000000ffffff79a7 */ /* 0x000fe20008100404 */
[----:B------:R-:W-:Y:S05]  /*b980*/  EXIT ;  /* 0x000000000000794d */ /* 0x000fea0003800000 */
.L_x_24:
[----:B-1----:R1:W2:Y:S02]  /*b990*/  SYNCS.PHASECHK.TRANS64.TRYWAIT P0, [R2+URZ+0xc0], R3 ;  /* 0x0000c003020075a7 */ /* 0x0022a400080011ff */
[----:B--2---:R-:W-:Y:S05]  /*b9a0*/  @!P0 NANOSLEEP.SYNCS 0x989680 ;  /* 0x009896800000895d */ /* 0x004fea0003900000 */
[----:B------:R-:W2:Y:S02]  /*b9b0*/  @!P0 SYNCS.PHASECHK.TRANS64 P0, [R2+URZ+0xc0], R3 ;  /* 0x0000c003020085a7 */ /* 0x000ea400080010ff */
[----:B--2---:R-:W-:Y:S05]  /*b9c0*/  @!P0 BRA `(.L_x_24) ;  /* 0xfffffffc00f08947 */ /* 0x004fea000383ffff */
[----:B------:R-:W-:Y:S05]  /*b9d0*/  BRA `(.L_x_142) ;  /* 0xffffff5c00bc7947 */ /* 0x000fea000383ffff */
.L_x_27:
[----:B-1----:R-:W-:-:S07]  /*b9e0*/  MOV R2, UR41 ;  /* 0x0000002900027c02 */ /* 0x002fce0008000f00 */
.L_x_143:
[----:B-1----:R1:W2:Y:S02]  /*b9f0*/  SYNCS.PHASECHK.TRANS64.TRYWAIT P0, [R2+URZ+0x18], R5 ;  /* 0x00001805020075a7 */ /* 0x0022a400080011ff */
[----:B--2---:R-:W-:Y:S05]  /*ba00*/  @!P0 NANOSLEEP.SYNCS 0x989680 ;  /* 0x009896800000895d */ /* 0x004fea0003900000 */
[----:B------:R-:W2:Y:S02]  /*ba10*/  @!P0 SYNCS.PHASECHK.TRANS64 P0, [R2+URZ+0x18], R5 ;  /* 0x00001805020085a7 */ /* 0x000ea400080010ff */
[----:B--2---:R-:W-:Y:S05]  /*ba20*/  @!P0 BRA `(.L_x_143) ;  /* 0xfffffffc00f08947 */ /* 0x004fea000383ffff */
[----:B------:R-:W-:Y:S05]  /*ba30*/  BRA `(.L_x_26) ;  /* 0xffffff6000047947 */ /* 0x000fea000383ffff */
.L_x_36:
[----:B------:R-:W-:-:S07]  /*ba40*/  MOV R2, UR41 ;  /* 0x0000002900027c02 */ /* 0x000fce0008000f00 */
.L_x_144:
[----:B-1----:R1:W2:Y:S02]  /*ba50*/  SYNCS.PHASECHK.TRANS64.TRYWAIT P0, [R2+URZ+0x18], R5 ;  /* 0x00001805020075a7 */ /* 0x0022a400080011ff */
[----:B--2---:R-:W-:Y:S05]  /*ba60*/  @!P0 NANOSLEEP.SYNCS 0x989680 ;  /* 0x009896800000895d */ /* 0x004fea0003900000 */
[----:B------:R-:W2:Y:S02]  /*ba70*/  @!P0 SYNCS.PHASECHK.TRANS64 P0, [R2+URZ+0x18], R5 ;  /* 0x00001805020085a7 */ /* 0x000ea400080010ff */
[----:B--2---:R-:W-:Y:S05]  /*ba80*/  @!P0 BRA `(.L_x_144) ;  /* 0xfffffffc00f08947 */ /* 0x004fea000383ffff */
[----:B------:R-:W-:Y:S05]  /*ba90*/  BRA `(.L_x_35) ;  /* 0xffffff6400147947 */ /* 0x000fea000383ffff */
.L_x_43:
[----:B-1----:R1:W2:Y:S02]  /*baa0*/  SYNCS.PHASECHK.TRANS64.TRYWAIT P0, [R2+URZ+0x80], R3 ;  /* 0x00008003020075a7 */ /* 0x0022a400080011ff */
[----:B--2---:R-:W-:Y:S05]  /*bab0*/  @!P0 NANOSLEEP.SYNCS 0x989680 ;  /* 0x009896800000895d */ /* 0x004fea0003900000 */
[----:B------:R-:W2:Y:S02]  /*bac0*/  @!P0 SYNCS.PHASECHK.TRANS64 P0, [R2+URZ+0x80], R3 ;  /* 0x00008003020085a7 */ /* 0x000ea400080010ff */
[----:B--2---:R-:W-:Y:S05]  /*bad0*/  @!P0 BRA `(.L_x_43) ;  /* 0xfffffffc00f08947 */ /* 0x004fea000383ffff */
[----:B------:R-:W-:Y:S05]  /*bae0*/  BRA `(.L_x_145) ;  /* 0xffffff6800047947 */ /* 0x000fea000383ffff */
.L_x_47:
[----:B----4-:R-:W-:-:S07]  /*baf0*/  MOV R0, UR4 ;  /* 0x0000000400007c02 */ /* 0x010fce0008000f00 */
.L_x_146:
[----:B-1----:R1:W2:Y:S02]  /*bb00*/  SYNCS.PHASECHK.TRANS64.TRYWAIT P0, [R0+URZ], R3 ;  /* 0x00000003000075a7 */ /* 0x0022a400080011ff */
[----:B--2---:R-:W-:Y:S05]  /*bb10*/  @!P0 NANOSLEEP.SYNCS 0x989680 ;  /* 0x009896800000895d */ /* 0x004fea0003900000 */
[----:B------:R-:W2:Y:S02]  /*bb20*/  @!P0 SYNCS.PHASECHK.TRANS64 P0, [R0+URZ], R3 ;  /* 0x00000003000085a7 */ /* 0x000ea400080010ff */
[----:B--2---:R-:W-:Y:S05]  /*bb30*/  @!P0 BRA `(.L_x_146) ;  /* 0xfffffffc00f08947 */ /* 0x004fea000383ffff */
[----:B------:R-:W-:Y:S05]  /*bb40*/  BRA `(.L_x_147) ;  /* 0xffffff6c00787947 */ /* 0x000fea000383ffff */
.L_x_48:
[----:B----4-:R-:W-:-:S07]  /*bb50*/  MOV R0, UR4 ;  /* 0x0000000400007c02 */ /* 0x010fce0008000f00 */
.L_x_148:
[----:B-1----:R1:W2:Y:S02]  /*bb60*/  SYNCS.PHASECHK.TRANS64.TRYWAIT P0, [R0+URZ], R3 ;  /* 0x00000003000075a7 */ /* 0x0022a400080011ff */
[----:B--2---:R-:W-:Y:S05]  /*bb70*/  @!P0 NANOSLEEP.SYNCS 0x989680 ;  /* 0x009896800000895d */ /* 0x004fea0003900000 */
[----:B------:R-:W2:Y:S02]  /*bb80*/  @!P0 SYNCS.PHASECHK.TRANS64 P0, [R0+URZ], R3 ;  /* 0x00000003000085a7 */ /* 0x000ea400080010ff */
[----:B--2---:R-:W-:Y:S05]  /*bb90*/  @!P0 BRA `(.L_x_148) ;  /* 0xfffffffc00f08947 */ /* 0x004fea000383ffff */
[----:B------:R-:W-:Y:S05]  /*bba0*/  BRA `(.L_x_149) ;  /* 0xffffff6c00847947 */ /* 0x000fea000383ffff */
.L_x_51:
[----:B-1----:R1:W2:Y:S02]  /*bbb0*/  SYNCS.PHASECHK.TRANS64.TRYWAIT P0, [R0+URZ+0xb0], R5 ;  /* 0x0000b005000075a7 */ /* 0x0022a400080011ff */
[----:B--2---:R-:W-:Y:S05]  /*bbc0*/  @!P0 NANOSLEEP.SYNCS 0x989680 ;  /* 0x009896800000895d */ /* 0x004fea0003900000 */
[----:B------:R-:W2:Y:S02]  /*bbd0*/  @!P0 SYNCS.PHASECHK.TRANS64 P0, [R0+URZ+0xb0], R5 ;  /* 0x0000b005000085a7 */ /* 0x000ea400080010ff */
[----:B--2---:R-:W-:Y:S05]  /*bbe0*/  @!P0 BRA `(.L_x_51) ;  /* 0xfffffffc00f08947 */ /* 0x004fea000383ffff */
[----:B------:R-:W-:Y:S05]  /*bbf0*/  BRA `(.L_x_150) ;  /* 0xffffff6c00e47947 */ /* 0x000fea000383ffff */
.L_x_52:
[----:B------:R-:W-:-:S07]  /*bc00*/  MOV R0, UR5 ;  /* 0x0000000500007c02 */ /* 0x000fce0008000f00 */
.L_x_151:
[----:B-1----:R1:W2:Y:S02]  /*bc10*/  SYNCS.PHASECHK.TRANS64.TRYWAIT P0, [R0+URZ+0x90], R7 ;  /* 0x00009007000075a7 */ /* 0x0022a400080011ff */
[----:B--2---:R-:W-:Y:S05]  /*bc20*/  @!P0 NANOSLEEP.SYNCS 0x989680 ;  /* 0x009896800000895d */ /* 0x004fea0003900000 */
[----:B------:R-:W2:Y:S02]  /*bc30*/  @!P0 SYNCS.PHASECHK.TRANS64 P0, [R0+URZ+0x90], R7 ;  /* 0x00009007000085a7 */ /* 0x000ea400080010ff */
[----:B--2---:R-:W-:Y:S05]  /*bc40*/  @!P0 BRA `(.L_x_151) ;  /* 0xfffffffc00f08947 */ /* 0x004fea000383ffff */
[----:B------:R-:W-:Y:S05]  /*bc50*/  BRA `(.L_x_152) ;  /* 0xffffff6c00f47947 */ /* 0x000fea000383ffff */
.L_x_53:
[----:B-1----:R1:W2:Y:S02]  /*bc60*/  SYNCS.PHASECHK.TRANS64.TRYWAIT P1, [R0+URZ+0x80], R5 ;  /* 0x00008005000075a7 */ /* 0x0022a400080211ff */
[----:B--2---:R-:W-:Y:S05]  /*bc70*/  @!P1 NANOSLEEP.SYNCS 0x989680 ;  /* 0x009896800000995d */ /* 0x004fea0003900000 */
[----:B------:R-:W2:Y:S02]  /*bc80*/  @!P1 SYNCS.PHASECHK.TRANS64 P1, [R0+URZ+0x80], R5 ;  /* 0x00008005000095a7 */ /* 0x000ea400080210ff */
[----:B--2---:R-:W-:Y:S05]  /*bc90*/  @!P1 BRA `(.L_x_53) ;  /* 0xfffffffc00f09947 */ /* 0x004fea000383ffff */
[----:B------:R-:W-:Y:S05]  /*bca0*/  BRA `(.L_x_153) ;  /* 0xffffff7000247947 */ /* 0x000fea000383ffff */
.L_x_56:
[----:B------:R-:W-:-:S07]  /*bcb0*/  MOV R0, UR5 ;  /* 0x0000000500007c02 */ /* 0x000fce0008000f00 */
.L_x_154:
[----:B-1----:R1:W2:Y:S02]  /*bcc0*/  SYNCS.PHASECHK.TRANS64.TRYWAIT P0, [R0+URZ+0x90], R3 ;  /* 0x00009003000075a7 */ /* 0x0022a400080011ff */
[----:B--2---:R-:W-:Y:S05]  /*bcd0*/  @!P0 NANOSLEEP.SYNCS 0x989680 ;  /* 0x009896800000895d */ /* 0x004fea0003900000 */
[----:B------:R-:W2:Y:S02]  /*bce0*/  @!P0 SYNCS.PHASECHK.TRANS64 P0, [R0+URZ+0x90], R3 ;  /* 0x00009003000085a7 */ /* 0x000ea400080010ff */
[----:B--2---:R-:W-:Y:S05]  /*bcf0*/  @!P0 BRA `(.L_x_154) ;  /* 0xfffffffc00f08947 */ /* 0x004fea000383ffff */
[----:B------:R-:W-:Y:S05]  /*bd00*/  BRA `(.L_x_55) ;  /* 0xffffff7000787947 */ /* 0x000fea000383ffff */
.L_x_63:
[----:B-1----:R1:W2:Y:S02]  /*bd10*/  SYNCS.PHASECHK.TRANS64.TRYWAIT P0, [R2+URZ+0x80], R5 ;  /* 0x00008005020075a7 */ /* 0x0022a400080011ff */
[----:B--2---:R-:W-:Y:S05]  /*bd20*/  @!P0 NANOSLEEP.SYNCS 0x989680 ;  /* 0x009896800000895d */ /* 0x004fea0003900000 */
[----:B------:R-:W2:Y:S02]  /*bd30*/  @!P0 SYNCS.PHASECHK.TRANS64 P0, [R2+URZ+0x80], R5 ;  /* 0x00008005020085a7 */ /* 0x000ea400080010ff */
[----:B--2---:R-:W-:Y:S05]  /*bd40*/  @!P0 BRA `(.L_x_63) ;  /* 0xfffffffc00f08947 */ /* 0x004fea000383ffff */
[----:B------:R-:W-:Y:S05]  /*bd50*/  BRA `(.L_x_155) ;  /* 0xffffff78009c7947 */ /* 0x000fea000383ffff */
.L_x_66:
[----:B------:R-:W-:-:S07]  /*bd60*/  MOV R2, UR23 ;  /* 0x0000001700027c02 */ /* 0x000fce0008000f00 */
.L_x_156:
[----:B-1----:R1:W2:Y:S02]  /*bd70*/  SYNCS.PHASECHK.TRANS64.TRYWAIT P0, [R2+URZ], R5 ;  /* 0x00000005020075a7 */ /* 0x0022a400080011ff */
[----:B--2---:R-:W-:Y:S05]  /*bd80*/  @!P0 NANOSLEEP.SYNCS 0x989680 ;  /* 0x009896800000895d */ /* 0x004fea0003900000 */
[----:B------:R-:W2:Y:S02]  /*bd90*/  @!P0 SYNCS.PHASECHK.TRANS64 P0, [R2+URZ], R5 ;  /* 0x00000005020085a7 */ /* 0x000ea400080010ff */
[----:B--2---:R-:W-:Y:S05]  /*bda0*/  @!P0 BRA `(.L_x_156) ;  /* 0xfffffffc00f08947 */ /* 0x004fea000383ffff */
[----:B------:R-:W-:Y:S05]  /*bdb0*/  BRA `(.L_x_65) ;  /* 0xffffff7800e47947 */ /* 0x000fea000383ffff */
.L_x_67:
[----:B------:R-:W-:-:S07]  /*bdc0*/  MOV R2, UR13 ;  /* 0x0000000d00027c02 */ /* 0x000fce0008000f00 */
.L_x_157:
[----:B-1----:R1:W2:Y:S02]  /*bdd0*/  SYNCS.PHASECHK.TRANS64.TRYWAIT P0, [R2+URZ+0xa8], R5 ;  /* 0x0000a805020075a7 */ /* 0x0022a400080011ff */
[----:B--2---:R-:W-:Y:S05]  /*bde0*/  @!P0 NANOSLEEP.SYNCS 0x989680 ;  /* 0x009896800000895d */ /* 0x004fea0003900000 */
[----:B------:R-:W2:Y:S02]  /*bdf0*/  @!P0 SYNCS.PHASECHK.TRANS64 P0, [R2+URZ+0xa8], R5 ;  /* 0x0000a805020085a7 */ /* 0x000ea400080010ff */
[----:B--2---:R-:W-:Y:S05]  /*be00*/  @!P0 BRA `(.L_x_157) ;  /* 0xfffffffc00f08947 */ /* 0x004fea000383ffff */
[----:B------:R-:W-:Y:S05]  /*be10*/  BRA `(.L_x_158) ;  /* 0xffffff7c00307947 */ /* 0x000fea000383ffff */
.L_x_70:
[----:B------:R-:W-:Y:S07]  /*be20*/  MOV R2, UR14 ;  /* 0x0000000e00027c02 */ /* 0x000fee0008000f00 */
.L_x_159:
[----:B-1----:R1:W2:Y:S02]  /*be30*/  SYNCS.PHASECHK.TRANS64.TRYWAIT P0, [R2+URZ], R5 ;  /* 0x00000005020075a7 */ /* 0x0022a400080011ff */
[----:B--2---:R-:W-:Y:S05]  /*be40*/  @!P0 NANOSLEEP.SYNCS 0x989680 ;  /* 0x009896800000895d */ /* 0x004fea0003900000 */
[----:B------:R-:W2:Y:S02]  /*be50*/  @!P0 SYNCS.PHASECHK.TRANS64 P0, [R2+URZ], R5 ;  /* 0x00000005020085a7 */ /* 0x000ea400080010ff */
[----:B--2---:R-:W-:Y:S05]  /*be60*/  @!P0 BRA `(.L_x_159) ;  /* 0xfffffffc00f08947 */ /* 0x004fea000383ffff */
[----:B------:R-:W-:Y:S05]  /*be70*/  BRA `(.L_x_69) ;  /* 0xffffff7c00b07947 */ /* 0x000fea000383ffff */
.L_x_73:
[----:B------:R-:W-:-:S07]  /*be80*/  MOV R0, UR13 ;  /* 0x0000000d00007c02 */ /* 0x000fce0008000f00 */
.L_x_160:
[----:B--2---:R2:W3:Y:S02]  /*be90*/  SYNCS.PHASECHK.TRANS64.TRYWAIT P0, [R0+URZ+0xd0], R3 ;  /* 0x0000d003000075a7 */ /* 0x0044e400080011ff */
[----:B---3--:R-:W-:Y:S05]  /*bea0*/  @!P0 NANOSLEEP.SYNCS 0x989680 ;  /* 0x009896800000895d */ /* 0x008fea0003900000 */
[----:B------:R-:W3:Y:S02]  /*beb0*/  @!P0 SYNCS.PHASECHK.TRANS64 P0, [R0+URZ+0xd0], R3 ;  /* 0x0000d003000085a7 */ /* 0x000ee400080010ff */
[----:B---3--:R-:W-:Y:S05]  /*bec0*/  @!P0 BRA `(.L_x_160) ;  /* 0xfffffffc00f08947 */ /* 0x008fea000383ffff */
[----:B------:R-:W-:Y:S05]  /*bed0*/  BRA `(.L_x_161) ;  /* 0xffffff8000b47947 */ /* 0x000fea000383ffff */
.L_x_78:
[----:B--2---:R2:W4:Y:S02]  /*bee0*/  SYNCS.PHASECHK.TRANS64.TRYWAIT P0, [R0+URZ+0x80], R3 ;  /* 0x00008003000075a7 */ /* 0x00452400080011ff */
[----:B----4-:R-:W-:Y:S05]  /*bef0*/  @!P0 NANOSLEEP.SYNCS 0x989680 ;  /* 0x009896800000895d */ /* 0x010fea0003900000 */
[----:B------:R-:W4:Y:S02]  /*bf00*/  @!P0 SYNCS.PHASECHK.TRANS64 P0, [R0+URZ+0x80], R3 ;  /* 0x00008003000085a7 */ /* 0x000f2400080010ff */
[----:B----4-:R-:W-:Y:S05]  /*bf10*/  @!P0 BRA `(.L_x_78) ;  /* 0xfffffffc00f08947 */ /* 0x010fea000383ffff */
[----:B------:R-:W-:Y:S05]  /*bf20*/  BRA `(.L_x_162) ;  /* 0xffffff8400bc7947 */ /* 0x000fea000383ffff */
.L_x_81:
[----:B------:R-:W-:Y:S07]  /*bf30*/  MOV R0, UR4 ;  /* 0x0000000400007c02 */ /* 0x000fee0008000f00 */
.L_x_163:
[----:B-1----:R1:W2:Y:S02]  /*bf40*/  SYNCS.PHASECHK.TRANS64.TRYWAIT P0, [R0+URZ+0x78], R3 ;  /* 0x00007803000075a7 */ /* 0x0022a400080011ff */
[----:B--2---:R-:W-:Y:S05]  /*bf50*/  @!P0 NANOSLEEP.SYNCS 0x989680 ;  /* 0x009896800000895d */ /* 0x004fea0003900000 */
[----:B------:R-:W2:Y:S02]  /*bf60*/  @!P0 SYNCS.PHASECHK.TRANS64 P0, [R0+URZ+0x78], R3 ;  /* 0x00007803000085a7 */ /* 0x000ea400080010ff */
[----:B--2---:R-:W-:Y:S05]  /*bf70*/  @!P0 BRA `(.L_x_163) ;  /* 0xfffffffc00f08947 */ /* 0x004fea000383ffff */
[----:B------:R-:W-:Y:S05]  /*bf80*/  BRA `(.L_x_80) ;  /* 0xffffff8800b47947 */ /* 0x000fea000383ffff */
.L_x_84:
[----:B------:R-:W-:Y:S07]  /*bf90*/  MOV R3, UR4 ;  /* 0x0000000400037c02 */ /* 0x000fee0008000f00 */
.L_x_164:
[----:B-1----:R1:W2:Y:S02]  /*bfa0*/  SYNCS.PHASECHK.TRANS64.TRYWAIT P2, [R3+URZ+0x50], R38 ;  /* 0x00005026030075a7 */ /* 0x0022a400080411ff */
[----:B--2---:R-:W-:Y:S05]  /*bfb0*/  @!P2 NANOSLEEP.SYNCS 0x989680 ;  /* 0x009896800000a95d */ /* 0x004fea0003900000 */
[----:B------:R-:W2:Y:S02]  /*bfc0*/  @!P2 SYNCS.PHASECHK.TRANS64 P2, [R3+URZ+0x50], R38 ;  /* 0x000050260300a5a7 */ /* 0x000ea400080410ff */
[----:B--2---:R-:W-:Y:S05]  /*bfd0*/  @!P2 BRA `(.L_x_164) ;  /* 0xfffffffc00f0a947 */ /* 0x004fea000383ffff */
[----:B------:R-:W-:Y:S05]  /*bfe0*/  BRA `(.L_x_165) ;  /* 0xffffff8c00107947 */ /* 0x000fea000383ffff */
.L_x_85:
[----:B-1----:R-:W-:Y:S07]  /*bff0*/  MOV R3, UR4 ;  /* 0x0000000400037c02 */ /* 0x002fee0008000f00 */
.L_x_166:
[----:B-1----:R1:W2:Y:S02]  /*c000*/  SYNCS.PHASECHK.TRANS64.TRYWAIT P0, [R3+URZ+0x58], R38 ;  /* 0x00005826030075a7 */ /* 0x0022a400080011ff */
[----:B--2---:R-:W-:Y:S05]  /*c010*/  @!P0 NANOSLEEP.SYNCS 0x989680 ;  /* 0x009896800000895d */ /* 0x004fea0003900000 */
[----:B------:R-:W2:Y:S02]  /*c020*/  @!P0 SYNCS.PHASECHK.TRANS64 P0, [R3+URZ+0x58], R38 ;  /* 0x00005826030085a7 */ /* 0x000ea400080010ff */
[----:B--2---:R-:W-:Y:S05]  /*c030*/  @!P0 BRA `(.L_x_166) ;  /* 0xfffffffc00f08947 */ /* 0x004fea000383ffff */
[----:B------:R-:W-:Y:S05]  /*c040*/  BRA `(.L_x_167) ;  /* 0xffffff8c005c7947 */ /* 0x000fea000383ffff */
.L_x_86:
[----:B-1----:R-:W-:Y:S07]  /*c050*/  MOV R3, UR4 ;  /* 0x0000000400037c02 */ /* 0x002fee0008000f00 */
.L_x_168:
[----:B-1----:R1:W2:Y:S02]  /*c060*/  SYNCS.PHASECHK.TRANS64.TRYWAIT P0, [R3+URZ+0x60], R38 ;  /* 0x00006026030075a7 */ /* 0x0022a400080011ff */
[----:B--2---:R-:W-:Y:S05]  /*c070*/  @!P0 NANOSLEEP.SYNCS 0x989680 ;  /* 0x009896800000895d */ /* 0x004fea0003900000 */
[----:B------:R-:W2:Y:S02]  /*c080*/  @!P0 SYNCS.PHASECHK.TRANS64 P0, [R3+URZ+0x60], R38 ;  /* 0x00006026030085a7 */ /* 0x000ea400080010ff */
[----:B--2---:R-:W-:Y:S05]  /*c090*/  @!P0 BRA `(.L_x_168) ;  /* 0xfffffffc00f08947 */ /* 0x004fea000383ffff */
[----:B------:R-:W-:Y:S05]  /*c0a0*/  BRA `(.L_x_169) ;  /* 0xffffff8c00a47947 */ /* 0x000fea000383ffff */
.L_x_87:
[----:B-1----:R-:W-:Y:S07]  /*c0b0*/  MOV R3, UR4 ;  /* 0x0000000400037c02 */ /* 0x002fee0008000f00 */
.L_x_170:
[----:B-1----:R1:W2:Y:S02]  /*c0c0*/  SYNCS.PHASECHK.TRANS64.TRYWAIT P0, [R3+URZ+0x68], R38 ;  /* 0x00006826030075a7 */ /* 0x0022a400080011ff */
[----:B--2---:R-:W-:Y:S05]  /*c0d0*/  @!P0 NANOSLEEP.SYNCS 0x989680 ;  /* 0x009896800000895d */ /* 0x004fea0003900000 */
[----:B------:R-:W2:Y:S02]  /*c0e0*/  @!P0 SYNCS.PHASECHK.TRANS64 P0, [R3+URZ+0x68], R38 ;  /* 0x00006826030085a7 */ /* 0x000ea400080010ff */
[----:B--2---:R-:W-:Y:S05]  /*c0f0*/  @!P0 BRA `(.L_x_170) ;  /* 0xfffffffc00f08947 */ /* 0x004fea000383ffff */
[----:B------:R-:W-:Y:S05]  /*c100*/  BRA `(.L_x_171) ;  /* 0xffffff8c00ec7947 */ /* 0x000fea000383ffff */
.L_x_89:
[----:B------:R-:W-:-:S07]  /*c110*/  MOV R0, UR4 ;  /* 0x0000000400007c02 */ /* 0x000fce0008000f00 */
.L_x_172:
[----:B-1----:R1:W2:Y:S02]  /*c120*/  SYNCS.PHASECHK.TRANS64.TRYWAIT P0, [R0+URZ+0x50], R3 ;  /* 0x00005003000075a7 */ /* 0x0022a400080011ff */
[----:B--2---:R-:W-:Y:S05]  /*c130*/  @!P0 NANOSLEEP.SYNCS 0x989680 ;  /* 0x009896800000895d */ /* 0x004fea0003900000 */
[----:B------:R-:W2:Y:S02]  /*c140*/  @!P0 SYNCS.PHASECHK.TRANS64 P0, [R0+URZ+0x50], R3 ;  /* 0x00005003000085a7 */ /* 0x000ea400080010ff */
[----:B--2---:R-:W-:Y:S05]  /*c150*/  @!P0 BRA `(.L_x_172) ;  /* 0xfffffffc00f08947 */ /* 0x004fea000383ffff */
[----:B------:R-:W-:Y:S05]  /*c160*/  BRA `(.L_x_173) ;  /* 0xffffff9000b87947 */ /* 0x000fea000383ffff */
.L_x_90:
[----:B-1----:R-:W-:-:S07]  /*c170*/  MOV R0, UR4 ;  /* 0x0000000400007c02 */ /* 0x002fce0008000f00 */
.L_x_174:
[----:B-1----:R1:W2:Y:S02]  /*c180*/  SYNCS.PHASECHK.TRANS64.TRYWAIT P0, [R0+URZ+0x58], R3 ;  /* 0x00005803000075a7 */ /* 0x0022a400080011ff */
[----:B--2---:R-:W-:Y:S05]  /*c190*/  @!P0 NANOSLEEP.SYNCS 0x989680 ;  /* 0x009896800000895d */ /* 0x004fea0003900000 */
[----:B------:R-:W2:Y:S02]  /*c1a0*/  @!P0 SYNCS.PHASECHK.TRANS64 P0, [R0+URZ+0x58], R3 ;  /* 0x00005803000085a7 */ /* 0x000ea400080010ff */
[----:B--2---:R-:W-:Y:S05]  /*c1b0*/  @!P0 BRA `(.L_x_174) ;  /* 0xfffffffc00f08947 */ /* 0x004fea000383ffff */
[----:B------:R-:W-:Y:S05]  /*c1c0*/  BRA `(.L_x_175) ;  /* 0xffffff9000a87947 */ /* 0x000fea000383ffff */
.L_x_91:
[----:B-1----:R-:W-:-:S07]  /*c1d0*/  MOV R0, UR4 ;  /* 0x0000000400007c02 */ /* 0x002fce0008000f00 */
.L_x_176:
[----:B-1----:R1:W2:Y:S02]  /*c1e0*/  SYNCS.PHASECHK.TRANS64.TRYWAIT P0, [R0+URZ+0x60], R3 ;  /* 0x00006003000075a7 */ /* 0x0022a400080011ff */
[----:B--2---:R-:W-:Y:S05]  /*c1f0*/  @!P0 NANOSLEEP.SYNCS 0x989680 ;  /* 0x009896800000895d */ /* 0x004fea0003900000 */
[----:B------:R-:W2:Y:S02]  /*c200*/  @!P0 SYNCS.PHASECHK.TRANS64 P0, [R0+URZ+0x60], R3 ;  /* 0x00006003000085a7 */ /* 0x000ea400080010ff */
[----:B--2---:R-:W-:Y:S05]  /*c210*/  @!P0 BRA `(.L_x_176) ;  /* 0xfffffffc00f08947 */ /* 0x004fea000383ffff */
[----:B------:R-:W-:Y:S05]  /*c220*/  BRA `(.L_x_177) ;  /* 0xffffff9000987947 */ /* 0x000fea000383ffff */
.L_x_93:
[----:B--2---:R2:W3:Y:S02]  /*c230*/  SYNCS.PHASECHK.TRANS64.TRYWAIT P0, [R0+URZ+0x80], R3 ;  /* 0x00008003000075a7 */ /* 0x0044e400080011ff */
[----:B---3--:R-:W-:Y:S05]  /*c240*/  @!P0 NANOSLEEP.SYNCS 0x989680 ;  /* 0x009896800000895d */ /* 0x008fea0003900000 */
[----:B------:R-:W3:Y:S02]  /*c250*/  @!P0 SYNCS.PHASECHK.TRANS64 P0, [R0+URZ+0x80], R3 ;  /* 0x00008003000085a7 */ /* 0x000ee400080010ff */
[----:B---3--:R-:W-:Y:S05]  /*c260*/  @!P0 BRA `(.L_x_93) ;  /* 0xfffffffc00f08947 */ /* 0x008fea000383ffff */
[----:B------:R-:W-:Y:S05]  /*c270*/  BRA `(.L_x_178) ;  /* 0xffffff9400687947 */ /* 0x000fea000383ffff */
.L_x_104:
[----:B-1----:R-:W-:Y:S04]  /*c280*/  MOV R0, UR49 ;  /* 0x0000003100007c02 */ /* 0x002fe80008000f00 */
[----:B------:R1:W3:Y:S03]  /*c290*/  SYNCS.PHASECHK.TRANS64.TRYWAIT P0, [R0+URZ+0x30], R5 ;  /* 0x00003005000075a7 */ /* 0x0002e600080011ff */
[----:B---3--:R-:W-:Y:S05]  /*c2a0*/  @!P0 NANOSLEEP.SYNCS 0x989680 ;  /* 0x009896800000895d */ /* 0x008fea0003900000 */
[----:B------:R-:W3:Y:S02]  /*c2b0*/  @!P0 SYNCS.PHASECHK.TRANS64 P0, [R0+URZ+0x30], R5 ;  /* 0x00003005000085a7 */ /* 0x000ee400080010ff */
[----:B---3--:R-:W-:Y:S05]  /*c2c0*/  @!P0 BRA `(.L_x_104) ;  /* 0xfffffffc00ec8947 */ /* 0x008fea000383ffff */
[----:B------:R-:W-:Y:S05]  /*c2d0*/  BRA `(.L_x_103) ;  /* 0xffffffa000e47947 */ /* 0x000fea000383ffff */
.L_x_106:
[----:B-1----:R-:W-:Y:S04]  /*c2e0*/  MOV R0, UR49 ;  /* 0x0000003100007c02 */ /* 0x002fe80008000f00 */
[----:B------:R1:W4:Y:S03]  /*c2f0*/  SYNCS.PHASECHK.TRANS64.TRYWAIT P1, [R0+URZ+0xa0], R3 ;  /* 0x0000a003000075a7 */ /* 0x00032600080211ff */
[----:B----4-:R-:W-:Y:S05]  /*c300*/  @!P1 NANOSLEEP.SYNCS 0x989680 ;  /* 0x009896800000995d */ /* 0x010fea0003900000 */
[----:B------:R-:W4:Y:S02]  /*c310*/  @!P1 SYNCS.PHASECHK.TRANS64 P1, [R0+URZ+0xa0], R3 ;  /* 0x0000a003000095a7 */ /* 0x000f2400080210ff */
[----:B----4-:R-:W-:Y:S05]  /*c320*/  @!P1 BRA `(.L_x_106) ;  /* 0xfffffffc00ec9947 */ /* 0x010fea000383ffff */
[----:B------:R-:W-:Y:S05]  /*c330*/  BRA `(.L_x_105) ;  /* 0xffffffa4001c7947 */ /* 0x000fea000383ffff */
.L_x_115:
[----:B--2---:R2:W4:Y:S02]  /*c340*/  SYNCS.PHASECHK.TRANS64.TRYWAIT P0, [R3+URZ+0x30], R0 ;  /* 0x00003000030075a7 */ /* 0x00452400080011ff */
[----:B----4-:R-:W-:Y:S05]  /*c350*/  @!P0 NANOSLEEP.SYNCS 0x989680 ;  /* 0x009896800000895d */ /* 0x010fea0003900000 */
[----:B------:R-:W4:Y:S02]  /*c360*/  @!P0 SYNCS.PHASECHK.TRANS64 P0, [R3+URZ+0x30], R0 ;  /* 0x00003000030085a7 */ /* 0x000f2400080010ff */
[----:B----4-:R-:W-:Y:S05]  /*c370*/  @!P0 BRA `(.L_x_115) ;  /* 0xfffffffc00f08947 */ /* 0x010fea000383ffff */
[----:B------:R-:W-:Y:S05]  /*c380*/  BRA `(.L_x_114) ;  /* 0xffffffb400ec7947 */ /* 0x000fea000383ffff */
.L_x_123:
[----:B-1----:R1:W4:Y:S02]  /*c390*/  SYNCS.PHASECHK.TRANS64.TRYWAIT P0, [R3+URZ+0x30], R6 ;  /* 0x00003006030075a7 */ /* 0x00232400080011ff */
[----:B----4-:R-:W-:Y:S05]  /*c3a0*/  @!P0 NANOSLEEP.SYNCS 0x989680 ;  /* 0x009896800000895d */ /* 0x010fea0003900000 */
[----:B------:R-:W4:Y:S02]  /*c3b0*/  @!P0 SYNCS.PHASECHK.TRANS64 P0, [R3+URZ+0x30], R6 ;  /* 0x00003006030085a7 */ /* 0x000f2400080010ff */
[----:B----4-:R-:W-:Y:S05]  /*c3c0*/  @!P0 BRA `(.L_x_123) ;  /* 0xfffffffc00f08947 */ /* 0x010fea000383ffff */
[----:B------:R-:W-:Y:S05]  /*c3d0*/  BRA `(.L_x_122) ;  /* 0xffffffc800f07947 */ /* 0x000fea000383ffff */
.L_x_131:
[----:B-1----:R1:W2:Y:S02]  /*c3e0*/  SYNCS.PHASECHK.TRANS64.TRYWAIT P0, [R3+URZ+0x30], R0 ;  /* 0x00003000030075a7 */ /* 0x0022a400080011ff */
[----:B--2---:R-:W-:Y:S05]  /*c3f0*/  @!P0 NANOSLEEP.SYNCS 0x989680 ;  /* 0x009896800000895d */ /* 0x004fea0003900000 */
[----:B------:R-:W2:Y:S02]  /*c400*/  @!P0 SYNCS.PHASECHK.TRANS64 P0, [R3+URZ+0x30], R0 ;  /* 0x00003000030085a7 */ /* 0x000ea400080010ff */
[----:B--2---:R-:W-:Y:S05]  /*c410*/  @!P0 BRA `(.L_x_131) ;  /* 0xfffffffc00f08947 */ /* 0x004fea000383ffff */
[----:B------:R-:W-:Y:S05]  /*c420*/  BRA `(.L_x_130) ;  /* 0xffffffdc00ec7947 */ /* 0x000fea000383ffff */
        .weak           $__internal_0_$__cuda_sm10x_tcgen05_guardrail_trap_col_being_dealloced_not_returned_by_alloc
        .type           $__internal_0_$__cuda_sm10x_tcgen05_guardrail_trap_col_being_dealloced_not_returned_by_alloc,@function
        .size           $__internal_0_$__cuda_sm10x_tcgen05_guardrail_trap_col_being_dealloced_not_returned_by_alloc,($__internal_1_$__cuda_sm10x_tcgen05_guardrail_trap_phase_invalid_during_alloc - $__internal_0_$__cuda_sm10x_tcgen05_guardrail_trap_col_being_dealloced_not_returned_by_alloc)
$__internal_0_$__cuda_sm10x_tcgen05_guardrail_trap_col_being_dealloced_not_returned_by_alloc:
[----:B------:R-:W-:Y:S05]  /*c430*/  BPT.TRAP 0x1 ;  /* 0x000000040000795c */ /* 0x000fea0000300000 */
[----:B------:R-:W-:-:S04]  /*c440*/  HFMA2 R3, -RZ, RZ, 0, 0 ;  /* 0x00000000ff037431 */ /* 0x000fc800000001ff */
[----:B------:R-:W-:Y:S05]  /*c450*/  RET.REL.NODEC R2 `(_ZN7cutlass13device_kernelINS_4gemm6kernel13GemmUniversalIN4cute5tupleIJiiiiEEENS1_10collective13CollectiveMmaINS1_46MainloopSm100TmaUmmaWarpSpecializedBlockScaledILi3ELi2ELi1ENS5_IJNS4_1CILi1EEENSA_ILi2EEESB_EEEEENS5_IJNSA_ILi128EEENSA_ILi256EEESF_EEENS5_IJNS_12float_e5m2_tENS_13float_ue8m0_tEEEENS5_IJNS5_IJlSB_lEEENS4_6LayoutINS5_IJNS5_IJNS5_IJNSA_ILi32EEENSA_ILi4EEEEEEiEEESQ_NS5_IJSB_iEEEEEENS5_IJNS5_IJNS5_IJNSA_ILi16EEESO_EEEiEEENS5_IJNS5_IJNSA_ILi0EEESB_EEENSA_ILi512EEEEEENS5_IJSW_iEEEEEEEEEEESK_S13_NS4_8TiledMMAINS4_8MMA_AtomIJNS4_21SM100_MMA_MXF8F6F4_SSISI_SI_fSJ_Li128ELi256ELNS4_4UMMA5MajorE0ELS18_0ELNS17_7ScaleInE0ELS19_0EEEEEENSM_INS5_IJSB_SB_SB_EEENS5_IJSW_SW_SW_EEEEENS5_IJNS4_10UnderscoreES1F_S1F_EEEEENS5_IJNS4_23SM90_TMA_LOAD_MULTICASTES1I_EEENS5_IJNS4_14ComposedLayoutINS4_7SwizzleILi3ELi4ELi3EEENS4_18smem_ptr_flag_bitsILi8EEENSM_INS5_IJNSA_ILi8EEESF_EEENS5_IJSF_SB_EEEEEEENSM_INS5_IJNS5_IJNS5_IJSP_SB_EEENS5_IJSN_SB_EEEEEESB_NS5_IJSO_SB_EEEEEENS5_IJNS5_IJNS5_IJSU_SY_EEESX_EEESW_NS5_IJSB_SY_EEEEEEEEEEEvNS4_8identityENS5_IJNS4_13SM90_TMA_LOADES26_EEENS5_IJS1T_NSM_INS5_IJNS5_IJNS5_IJSP_SC_EEES1V_EEESB_S1X_EEENS5_IJS20_SW_NS5_IJSB_NSA_ILi1024EEEEEEEEEEEEEEvS25_EENS_8epilogue10collective18CollectiveEpilogueINS2H_23Sm100TmaWarpSpecializedILi4ELi2ELi64ELb1ELb0EEEJSH_NS5_IJNSM_ISF_SB_EENSM_INSA_ILi64EEESB_EEEEENS_10bfloat16_tESL_S2Q_SL_NS2H_6fusion15FusionCallbacksIS2L_NS2R_17LinearCombinationIS2Q_fS2Q_fLNS_15FloatRoundStyleE2EEESH_S2P_JEEENS4_5SM1004TMEM4LOAD26SM100_TMEM_LOAD_32dp32b64xES26_NS1K_IS1M_NS1N_ILi16EEENSM_INS5_IJS1P_S2N_EEENS5_IJS2N_SB_EEEEEEENS4_39AutoVectorizingCopyWithAssumedAlignmentILi128EEENS4_14SM90_TMA_STOREES35_S37_S37_EEEvvEEEEvNT_6ParamsE) ;  /* 0xffffff3802e87950 */ /* 0x000fea0003c3ffff */
        .weak           $__internal_1_$__cuda_sm10x_tcgen05_guardrail_trap_phase_invalid_during_alloc
        .type           $__internal_1_$__cuda_sm10x_tcgen05_guardrail_trap_phase_invalid_during_alloc,@function
        .size           $__internal_1_$__cuda_sm10x_tcgen05_guardrail_trap_phase_invalid_during_alloc,($__internal_2_$__cuda_sm10x_tcgen05_guardrail_trap_unallocated_columns_being_dealloced - $__internal_1_$__cuda_sm10x_tcgen05_guardrail_trap_phase_invalid_during_alloc)
$__internal_1_$__cuda_sm10x_tcgen05_guardrail_trap_phase_invalid_during_alloc:
[----:B------:R-:W-:Y:S05]  /*c460*/  BPT.TRAP 0x1 ;  /* 0x000000040000795c */ /* 0x000fea0000300000 */
[----:B------:R-:W-:-:S04]  /*c470*/  MOV R3, 0x0 ;  /* 0x0000000000037802 */ /* 0x000fc80000000f00 */
[----:B------:R-:W-:Y:S05]  /*c480*/  RET.REL.NODEC R2 `(_ZN7cutlass13device_kernelINS_4gemm6kernel13GemmUniversalIN4cute5tupleIJiiiiEEENS1_10collective13CollectiveMmaINS1_46MainloopSm100TmaUmmaWarpSpecializedBlockScaledILi3ELi2ELi1ENS5_IJNS4_1CILi1EEENSA_ILi2EEESB_EEEEENS5_IJNSA_ILi128EEENSA_ILi256EEESF_EEENS5_IJNS_12float_e5m2_tENS_13float_ue8m0_tEEEENS5_IJNS5_IJlSB_lEEENS4_6LayoutINS5_IJNS5_IJNS5_IJNSA_ILi32EEENSA_ILi4EEEEEEiEEESQ_NS5_IJSB_iEEEEEENS5_IJNS5_IJNS5_IJNSA_ILi16EEESO_EEEiEEENS5_IJNS5_IJNSA_ILi0EEESB_EEENSA_ILi512EEEEEENS5_IJSW_iEEEEEEEEEEESK_S13_NS4_8TiledMMAINS4_8MMA_AtomIJNS4_21SM100_MMA_MXF8F6F4_SSISI_SI_fSJ_Li128ELi256ELNS4_4UMMA5MajorE0ELS18_0ELNS17_7ScaleInE0ELS19_0EEEEEENSM_INS5_IJSB_SB_SB_EEENS5_IJSW_SW_SW_EEEEENS5_IJNS4_10UnderscoreES1F_S1F_EEEEENS5_IJNS4_23SM90_TMA_LOAD_MULTICASTES1I_EEENS5_IJNS4_14ComposedLayoutINS4_7SwizzleILi3ELi4ELi3EEENS4_18smem_ptr_flag_bitsILi8EEENSM_INS5_IJNSA_ILi8EEESF_EEENS5_IJSF_SB_EEEEEEENSM_INS5_IJNS5_IJNS5_IJSP_SB_EEENS5_IJSN_SB_EEEEEESB_NS5_IJSO_SB_EEEEEENS5_IJNS5_IJNS5_IJSU_SY_EEESX_EEESW_NS5_IJSB_SY_EEEEEEEEEEEvNS4_8identityENS5_IJNS4_13SM90_TMA_LOADES26_EEENS5_IJS1T_NSM_INS5_IJNS5_IJNS5_IJSP_SC_EEES1V_EEESB_S1X_EEENS5_IJS20_SW_NS5_IJSB_NSA_ILi1024EEEEEEEEEEEEEEvS25_EENS_8epilogue10collective18CollectiveEpilogueINS2H_23Sm100TmaWarpSpecializedILi4ELi2ELi64ELb1ELb0EEEJSH_NS5_IJNSM_ISF_SB_EENSM_INSA_ILi64EEESB_EEEEENS_10bfloat16_tESL_S2Q_SL_NS2H_6fusion15FusionCallbacksIS2L_NS2R_17LinearCombinationIS2Q_fS2Q_fLNS_15FloatRoundStyleE2EEESH_S2P_JEEENS4_5SM1004TMEM4LOAD26SM100_TMEM_LOAD_32dp32b64xES26_NS1K_IS1M_NS1N_ILi16EEENSM_INS5_IJS1P_S2N_EEENS5_IJS2N_SB_EEEEEEENS4_39AutoVectorizingCopyWithAssumedAlignmentILi128EEENS4_14SM90_TMA_STOREES35_S37_S37_EEEvvEEEEvNT_6ParamsE) ;  /* 0xffffff3802dc7950 */ /* 0x000fea0003c3ffff */
        .weak           $__internal_2_$__cuda_sm10x_tcgen05_guardrail_trap_unallocated_columns_being_dealloced
        .type           $__internal_2_$__cuda_sm10x_tcgen05_guardrail_trap_unallocated_columns_being_dealloced,@function
        .size           $__internal_2_$__cuda_sm10x_tcgen05_guardrail_trap_unallocated_columns_being_dealloced,(.L_x_180 - $__internal_2_$__cuda_sm10x_tcgen05_guardrail_trap_unallocated_columns_being_dealloced)
$__internal_2_$__cuda_sm10x_tcgen05_guardrail_trap_unallocated_columns_being_dealloced:
[----:B------:R-:W-:Y:S05]  /*c490*/  BPT.TRAP 0x1 ;  /* 0x000000040000795c */ /* 0x000fea0000300000 */
[----:B------:R-:W-:-:S04]  /*c4a0*/  HFMA2 R3, -RZ, RZ, 0, 0 ;  /* 0x00000000ff037431 */ /* 0x000fc800000001ff */
[----:B------:R-:W-:Y:S05]  /*c4b0*/  RET.REL.NODEC R2 `(_ZN7cutlass13device_kernelINS_4gemm6kernel13GemmUniversalIN4cute5tupleIJiiiiEEENS1_10collective13CollectiveMmaINS1_46MainloopSm100TmaUmmaWarpSpecializedBlockScaledILi3ELi2ELi1ENS5_IJNS4_1CILi1EEENSA_ILi2EEESB_EEEEENS5_IJNSA_ILi128EEENSA_ILi256EEESF_EEENS5_IJNS_12float_e5m2_tENS_13float_ue8m0_tEEEENS5_IJNS5_IJlSB_lEEENS4_6LayoutINS5_IJNS5_IJNS5_IJNSA_ILi32EEENSA_ILi4EEEEEEiEEESQ_NS5_IJSB_iEEEEEENS5_IJNS5_IJNS5_IJNSA_ILi16EEESO_EEEiEEENS5_IJNS5_IJNSA_ILi0EEESB_EEENSA_ILi512EEEEEENS5_IJSW_iEEEEEEEEEEESK_S13_NS4_8TiledMMAINS4_8MMA_AtomIJNS4_21SM100_MMA_MXF8F6F4_SSISI_SI_fSJ_Li128ELi256ELNS4_4UMMA5MajorE0ELS18_0ELNS17_7ScaleInE0ELS19_0EEEEEENSM_INS5_IJSB_SB_SB_EEENS5_IJSW_SW_SW_EEEEENS5_IJNS4_10UnderscoreES1F_S1F_EEEEENS5_IJNS4_23SM90_TMA_LOAD_MULTICASTES1I_EEENS5_IJNS4_14ComposedLayoutINS4_7SwizzleILi3ELi4ELi3EEENS4_18smem_ptr_flag_bitsILi8EEENSM_INS5_IJNSA_ILi8EEESF_EEENS5_IJSF_SB_EEEEEEENSM_INS5_IJNS5_IJNS5_IJSP_SB_EEENS5_IJSN_SB_EEEEEESB_NS5_IJSO_SB_EEEEEENS5_IJNS5_IJNS5_IJSU_SY_EEESX_EEESW_NS5_IJSB_SY_EEEEEEEEEEEvNS4_8identityENS5_IJNS4_13SM90_TMA_LOADES26_EEENS5_IJS1T_NSM_INS5_IJNS5_IJNS5_IJSP_SC_EEES1V_EEESB_S1X_EEENS5_IJS20_SW_NS5_IJSB_NSA_ILi1024EEEEEEEEEEEEEEvS25_EENS_8epilogue10collective18CollectiveEpilogueINS2H_23Sm100TmaWarpSpecializedILi4ELi2ELi64ELb1ELb0EEEJSH_NS5_IJNSM_ISF_SB_EENSM_INSA_ILi64EEESB_EEEEENS_10bfloat16_tESL_S2Q_SL_NS2H_6fusion15FusionCallbacksIS2L_NS2R_17LinearCombinationIS2Q_fS2Q_fLNS_15FloatRoundStyleE2EEESH_S2P_JEEENS4_5SM1004TMEM4LOAD26SM100_TMEM_LOAD_32dp32b64xES26_NS1K_IS1M_NS1N_ILi16EEENSM_INS5_IJS1P_S2N_EEENS5_IJS2N_SB_EEEEEEENS4_39AutoVectorizingCopyWithAssumedAlignmentILi128EEENS4_14SM90_TMA_STOREES35_S37_S37_EEEvvEEEEvNT_6ParamsE) ;  /* 0xffffff3802d07950 */ /* 0x000fea0003c3ffff */
.L_x_179:
[----:B------:R-:W-:-:S00]  /*c4c0*/  BRA `(.L_x_179) ;  /* 0xfffffffc00fc7947 */ /* 0x000fc0000383ffff */
[----:B------:R-:W-:-:S00]  /*c4d0*/  NOP ;  /* 0x0000000000007918 */ /* 0x000fc00000000000 */
        /* <DEDUP_REMOVED lines=10> */
.L_x_180:


//--------------------- .nv.global.init           --------------------------
	.section	.nv.global.init,"aw",@progbits
.nv.global.init:
	.type		$str$27,@object
	.size		$str$27,($str$28 - $str$27)
$str$27:
        /*0000*/ 	.byte	0x28, 0x61, 0x64, 0x64, 0x72, 0x65, 0x73, 0x73, 0x20, 0x26, 0x20, 0x6d, 0x61, 0x73, 0x6b, 0x29
        /*0010*/ 	.byte	0x20, 0x3d, 0x3d, 0x20, 0x30, 0x00
	.type		$str$28,@object
	.size		$str$28,($str$26 - $str$28)
$str$28:
        /*0016*/ 	.byte	0x2f, 0x74, 0x6d, 0x70, 0x2f, 0x63, 0x75, 0x74, 0x6c, 0x61, 0x73, 0x73, 0x5f, 0x73, 0x77, 0x65
        /*0026*/ 	.byte	0x65, 0x70, 0x5f, 0x73, 0x72, 0x63, 0x2f, 0x69, 0x6e, 0x63, 0x6c, 0x75, 0x64, 0x65, 0x2f, 0x63
        /*0036*/ 	.byte	0x75, 0x74, 0x65, 0x2f, 0x70, 0x6f, 0x69, 0x6e, 0x74, 0x65, 0x72, 0x5f, 0x66, 0x6c, 0x61, 0x67
        /*0046*/ 	.byte	0x67, 0x65, 0x64, 0x2e, 0x68, 0x70, 0x70, 0x00
	.type		$str$26,@object
	.size		$str$26,($str$25 - $str$26)
$str$26:
        /*004e*/ 	.byte	0x2f, 0x74, 0x6d, 0x70, 0x2f, 0x63, 0x75, 0x74, 0x6c, 0x61, 0x73, 0x73, 0x5f, 0x73, 0x77, 0x65
        /*005e*/ 	.byte	0x65, 0x70, 0x5f, 0x73, 0x72, 0x63, 0x2f, 0x69, 0x6e, 0x63, 0x6c, 0x75, 0x64, 0x65, 0x2f, 0x63
        /*006e*/ 	.byte	0x75, 0x74, 0x65, 0x2f, 0x61, 0x74, 0x6f, 0x6d, 0x2f, 0x63, 0x6f, 0x70, 0x79, 0x5f, 0x74, 0x72
        /*007e*/ 	.byte	0x61, 0x69, 0x74, 0x73, 0x5f, 0x73, 0x6d, 0x31, 0x30, 0x30, 0x2e, 0x68, 0x70, 0x70, 0x00
	.type		$str$25,@object
	.size		$str$25,(__unnamed_1 - $str$25)
$str$25:
        /*008d*/ 	.byte	0x28, 0x28, 0x75, 0x69, 0x6e, 0x74, 0x33, 0x32, 0x5f, 0x74, 0x28, 0x74, 0x68, 0x72, 0x65, 0x61
        /*009d*/ 	.byte	0x64, 0x49, 0x64, 0x78, 0x2e, 0x78, 0x29, 0x20, 0x2f, 0x20, 0x33, 0x32, 0x29, 0x20, 0x25, 0x20
        /*00ad*/ 	.byte	0x34, 0x29, 0x20, 0x3d, 0x3d, 0x20, 0x28, 0x28, 0x28, 0x74, 0x6d, 0x65, 0x6d, 0x5f, 0x61, 0x64
        /*00bd*/ 	.byte	0x64, 0x72, 0x20, 0x3e, 0x3e, 0x20, 0x31, 0x36, 0x29, 0x20, 0x2f, 0x20, 0x33, 0x32, 0x29, 0x20
        /*00cd*/ 	.byte	0x25, 0x20, 0x34, 0x29, 0x00
	.type		__unnamed_1,@object
	.size		__unnamed_1,(__unnamed_2 - __unnamed_1)
__unnamed_1:
        /*00d2*/ 	.byte	0x61, 0x75, 0x74, 0x6f, 0x20, 0x63, 0x75, 0x74, 0x65, 0x3a, 0x3a, 0x61, 0x73, 0x5f, 0x70, 0x6f
        /* <DEDUP_REMOVED lines=24> */
        /*0262*/ 	.byte	0x38, 0x31, 0x39, 0x32, 0x3e, 0x3e, 0x3e, 0x3e, 0x5d, 0x00
	.type		__unnamed_2,@object
	.size		__unnamed_2,(.L_2 - __unnamed_2)
__unnamed_2:
        /* <DEDUP_REMOVED lines=43> */
        /*051c*/ 	.byte	0x74, 0x65, 0x3a, 0x3a, 0x43, 0x3c, 0x30, 0x3e, 0x3e, 0x3e, 0x3e, 0x5d, 0x00
.L_2:


//--------------------- .nv.shared._ZN7cutlass13device_kernelINS_4gemm6kernel13GemmUniversalIN4cute5tupleIJiiiiEEENS1_10collective13CollectiveMmaINS1_46MainloopSm100TmaUmmaWarpSpecializedBlockScaledILi3ELi2ELi1ENS5_IJNS4_1CILi1EEENSA_ILi2EEESB_EEEEENS5_IJNSA_ILi128EEENSA_ILi256EEESF_EEENS5_IJNS_12float_e5m2_tENS_13float_ue8m0_tEEEENS5_IJNS5_IJlSB_lEEENS4_6LayoutINS5_IJNS5_IJNS5_IJNSA_ILi32EEENSA_ILi4EEEEEEiEEESQ_NS5_IJSB_iEEEEEENS5_IJNS5_IJNS5_IJNSA_ILi16EEESO_EEEiEEENS5_IJNS5_IJNSA_ILi0EEESB_EEENSA_ILi512EEEEEENS5_IJSW_iEEEEEEEEEEESK_S13_NS4_8TiledMMAINS4_8MMA_AtomIJNS4_21SM100_MMA_MXF8F6F4_SSISI_SI_fSJ_Li128ELi256ELNS4_4UMMA5MajorE0ELS18_0ELNS17_7ScaleInE0ELS19_0EEEEEENSM_INS5_IJSB_SB_SB_EEENS5_IJSW_SW_SW_EEEEENS5_IJNS4_10UnderscoreES1F_S1F_EEEEENS5_IJNS4_23SM90_TMA_LOAD_MULTICASTES1I_EEENS5_IJNS4_14ComposedLayoutINS4_7SwizzleILi3ELi4ELi3EEENS4_18smem_ptr_flag_bitsILi8EEENSM_INS5_IJNSA_ILi8EEESF_EEENS5_IJSF_SB_EEEEEEENSM_INS5_IJNS5_IJNS5_IJSP_SB_EEENS5_IJSN_SB_EEEEEESB_NS5_IJSO_SB_EEEEEENS5_IJNS5_IJNS5_IJSU_SY_EEESX_EEESW_NS5_IJSB_SY_EEEEEEEEEEEvNS4_8identityENS5_IJNS4_13SM90_TMA_LOADES26_EEENS5_IJS1T_NSM_INS5_IJNS5_IJNS5_IJSP_SC_EEES1V_EEESB_S1X_EEENS5_IJS20_SW_NS5_IJSB_NSA_ILi1024EEEEEEEEEEEEEEvS25_EENS_8epilogue10collective18CollectiveEpilogueINS2H_23Sm100TmaWarpSpecializedILi4ELi2ELi64ELb1ELb0EEEJSH_NS5_IJNSM_ISF_SB_EENSM_INSA_ILi64EEESB_EEEEENS_10bfloat16_tESL_S2Q_SL_NS2H_6fusion15FusionCallbacksIS2L_NS2R_17LinearCombinationIS2Q_fS2Q_fLNS_15FloatRoundStyleE2EEESH_S2P_JEEENS4_5SM1004TMEM4LOAD26SM100_TMEM_LOAD_32dp32b64xES26_NS1K_IS1M_NS1N_ILi16EEENSM_INS5_IJS1P_S2N_EEENS5_IJS2N_SB_EEEEEEENS4_39AutoVectorizingCopyWithAssumedAlignmentILi128EEENS4_14SM90_TMA_STOREES35_S37_S37_EEEvvEEEEvNT_6ParamsE --------------------------
	.section	.nv.shared._ZN7cutlass13device_kernelINS_4gemm6kernel13GemmUniversalIN4cute5tupleIJiiiiEEENS1_10collective13CollectiveMmaINS1_46MainloopSm100TmaUmmaWarpSpecializedBlockScaledILi3ELi2ELi1ENS5_IJNS4_1CILi1EEENSA_ILi2EEESB_EEEEENS5_IJNSA_ILi128EEENSA_ILi256EEESF_EEENS5_IJNS_12float_e5m2_tENS_13float_ue8m0_tEEEENS5_IJNS5_IJlSB_lEEENS4_6LayoutINS5_IJNS5_IJNS5_IJNSA_ILi32EEENSA_ILi4EEEEEEiEEESQ_NS5_IJSB_iEEEEEENS5_IJNS5_IJNS5_IJNSA_ILi16EEESO_EEEiEEENS5_IJNS5_IJNSA_ILi0EEESB_EEENSA_ILi512EEEEEENS5_IJSW_iEEEEEEEEEEESK_S13_NS4_8TiledMMAINS4_8MMA_AtomIJNS4_21SM100_MMA_MXF8F6F4_SSISI_SI_fSJ_Li128ELi256ELNS4_4UMMA5MajorE0ELS18_0ELNS17_7ScaleInE0ELS19_0EEEEEENSM_INS5_IJSB_SB_SB_EEENS5_IJSW_SW_SW_EEEEENS5_IJNS4_10UnderscoreES1F_S1F_EEEEENS5_IJNS4_23SM90_TMA_LOAD_MULTICASTES1I_EEENS5_IJNS4_14ComposedLayoutINS4_7SwizzleILi3ELi4ELi3EEENS4_18smem_ptr_flag_bitsILi8EEENSM_INS5_IJNSA_ILi8EEESF_EEENS5_IJSF_SB_EEEEEEENSM_INS5_IJNS5_IJNS5_IJSP_SB_EEENS5_IJSN_SB_EEEEEESB_NS5_IJSO_SB_EEEEEENS5_IJNS5_IJNS5_IJSU_SY_EEESX_EEESW_NS5_IJSB_SY_EEEEEEEEEEEvNS4_8identityENS5_IJNS4_13SM90_TMA_LOADES26_EEENS5_IJS1T_NSM_INS5_IJNS5_IJNS5_IJSP_SC_EEES1V_EEESB_S1X_EEENS5_IJS20_SW_NS5_IJSB_NSA_ILi1024EEEEEEEEEEEEEEvS25_EENS_8epilogue10collective18CollectiveEpilogueINS2H_23Sm100TmaWarpSpecializedILi4ELi2ELi64ELb1ELb0EEEJSH_NS5_IJNSM_ISF_SB_EENSM_INSA_ILi64EEESB_EEEEENS_10bfloat16_tESL_S2Q_SL_NS2H_6fusion15FusionCallbacksIS2L_NS2R_17LinearCombinationIS2Q_fS2Q_fLNS_15FloatRoundStyleE2EEESH_S2P_JEEENS4_5SM1004TMEM4LOAD26SM100_TMEM_LOAD_32dp32b64xES26_NS1K_IS1M_NS1N_ILi16EEENSM_INS5_IJS1P_S2N_EEENS5_IJS2N_SB_EEEEEEENS4_39AutoVectorizingCopyWithAssumedAlignmentILi128EEENS4_14SM90_TMA_STOREES35_S37_S37_EEEvvEEEEvNT_6ParamsE,"aw",@nobits
	.sectionflags	@""
	.align	16
	.zero		1024


//--------------------- .nv.shared.reserved.0     --------------------------
	.section	.nv.shared.reserved.0,"aw",@nobits
	.weak		__nv_reservedSMEM_offset_0_alias
	.size		__nv_reservedSMEM_offset_0_alias, 0, 64
	.other		__nv_reservedSMEM_offset_0_alias,@"STO_CUDA_RESERVED_SHARED STV_DEFAULT"
__nv_reservedSMEM_offset_0_alias:
	.zero		0
.nv.shared.reserved.0:
	.zero		64
	.weak		__nv_reservedSMEM_tcgen05_partition
	.type		__nv_reservedSMEM_tcgen05_partition,@object
	.size		__nv_reservedSMEM_tcgen05_partition,(.L_0 - __nv_reservedSMEM_tcgen05_partition)
__nv_reservedSMEM_tcgen05_partition:
	.zero		32
.L_0:


//--------------------- .nv.global                --------------------------
	.section	.nv.global,"aw",@nobits
.nv.global:
	.type		_ZN40_INTERNAL_91c2b388_4_k_cu_2840e5eb_332804cute1_E,@object
	.size		_ZN40_INTERNAL_91c2b388_4_k_cu_2840e5eb_332804cute1_E,(_ZN40_INTERNAL_91c2b388_4_k_cu_2840e5eb_332804cuda3std3__45__cpo6cbeginE - _ZN40_INTERNAL_91c2b388_4_k_cu_2840e5eb_332804cute1_E)
_ZN40_INTERNAL_91c2b388_4_k_cu_2840e5eb_332804cute1_E:
	.zero		1
	.type		_ZN40_INTERNAL_91c2b388_4_k_cu_2840e5eb_332804cuda3std3__45__cpo6cbeginE,@object
	.size		_ZN40_INTERNAL_91c2b388_4_k_cu_2840e5eb_332804cuda3std3__45__cpo6cbeginE,(_ZN40_INTERNAL_91c2b388_4_k_cu_2840e5eb_332804cuda3std3__48in_placeE - _ZN40_INTERNAL_91c2b388_4_k_cu_2840e5eb_332804cuda3std3__45__cpo6cbeginE)
_ZN40_INTERNAL_91c2b388_4_k_cu_2840e5eb_332804cuda3std3__45__cpo6cbeginE:
	.zero		1
	.type		_ZN40_INTERNAL_91c2b388_4_k_cu_2840e5eb_332804cuda3std3__48in_placeE,@object
	.size		_ZN40_INTERNAL_91c2b388_4_k_cu_2840e5eb_332804cuda3std3__48in_placeE,(_ZN40_INTERNAL_91c2b388_4_k_cu_2840e5eb_332804cuda3std6ranges3__45__cpo9iter_moveE - _ZN40_INTERNAL_91c2b388_4_k_cu_2840e5eb_332804cuda3std3__48in_placeE)
_ZN40_INTERNAL_91c2b388_4_k_cu_2840e5eb_332804cuda3std3__48in_placeE:
	.zero		1
	.type		_ZN40_INTERNAL_91c2b388_4_k_cu_2840e5eb_332804cuda3std6ranges3__45__cpo9iter_moveE,@object
	.size		_ZN40_INTERNAL_91c2b388_4_k_cu_2840e5eb_332804cuda3std6ranges3__45__cpo9iter_moveE,(_ZN40_INTERNAL_91c2b388_4_k_cu_2840e5eb_332804cuda3std3__45__cpo5beginE - _ZN40_INTERNAL_91c2b388_4_k_cu_2840e5eb_332804cuda3std6ranges3__45__cpo9iter_moveE)
_ZN40_INTERNAL_91c2b388_4_k_cu_2840e5eb_332804cuda3std6ranges3__45__cpo9iter_moveE:
	.zero		1
	.type		_ZN40_INTERNAL_91c2b388_4_k_cu_2840e5eb_332804cuda3std3__45__cpo5beginE,@object
	.size		_ZN40_INTERNAL_91c2b388_4_k_cu_2840e5eb_332804cuda3std3__45__cpo5beginE,(_ZN40_INTERNAL_91c2b388_4_k_cu_2840e5eb_332804cuda3std3__442_GLOBAL__N__91c2b388_4_k_cu_2840e5eb_332806ignoreE - _ZN40_INTERNAL_91c2b388_4_k_cu_2840e5eb_332804cuda3std3__45__cpo5beginE)
_ZN40_INTERNAL_91c2b388_4_k_cu_2840e5eb_332804cuda3std3__45__cpo5beginE:
	.zero		1
	.type		_ZN40_INTERNAL_91c2b388_4_k_cu_2840e5eb_332804cuda3std3__442_GLOBAL__N__91c2b388_4_k_cu_2840e5eb_332806ignoreE,@object
	.size		_ZN40_INTERNAL_91c2b388_4_k_cu_2840e5eb_332804cuda3std3__442_GLOBAL__N__91c2b388_4_k_cu_2840e5eb_332806ignoreE,(_ZN40_INTERNAL_91c2b388_4_k_cu_2840e5eb_332804cute7productE - _ZN40_INTERNAL_91c2b388_4_k_cu_2840e5eb_332804cuda3std3__442_GLOBAL__N__91c2b388_4_k_cu_2840e5eb_332806ignoreE)
_ZN40_INTERNAL_91c2b388_4_k_cu_2840e5eb_332804cuda3std3__442_GLOBAL__N__91c2b388_4_k_cu_2840e5eb_332806ignoreE:
	.zero		1
	.type		_ZN40_INTERNAL_91c2b388_4_k_cu_2840e5eb_332804cute7productE,@object
	.size		_ZN40_INTERNAL_91c2b388_4_k_cu_2840e5eb_332804cute7productE,(_ZN40_INTERNAL_91c2b388_4_k_cu_2840e5eb_332804cuda3std3__45__cpo3endE - _ZN40_INTERNAL_91c2b388_4_k_cu_2840e5eb_332804cute7productE)
_ZN40_INTERNAL_91c2b388_4_k_cu_2840e5eb_332804cute7productE:
	.zero		1
	.type		_ZN40_INTERNAL_91c2b388_4_k_cu_2840e5eb_332804cuda3std3__45__cpo3endE,@object
	.size		_ZN40_INTERNAL_91c2b388_4_k_cu_2840e5eb_332804cuda3std3__45__cpo3endE,(_ZN40_INTERNAL_91c2b388_4_k_cu_2840e5eb_332804cuda3std3__419piecewise_constructE - _ZN40_INTERNAL_91c2b388_4_k_cu_2840e5eb_332804cuda3std3__45__cpo3endE)
_ZN40_INTERNAL_91c2b388_4_k_cu_2840e5eb_332804cuda3std3__45__cpo3endE:
	.zero		1
	.type		_ZN40_INTERNAL_91c2b388_4_k_cu_2840e5eb_332804cuda3std3__419piecewise_constructE,@object
	.size		_ZN40_INTERNAL_91c2b388_4_k_cu_2840e5eb_332804cuda3std3__419piecewise_constructE,(_ZN40_INTERNAL_91c2b388_4_k_cu_2840e5eb_332804cuda3std3__45__cpo4cendE - _ZN40_INTERNAL_91c2b388_4_k_cu_2840e5eb_332804cuda3std3__419piecewise_constructE)
_ZN40_INTERNAL_91c2b388_4_k_cu_2840e5eb_332804cuda3std3__419piecewise_constructE:
	.zero		1
	.type		_ZN40_INTERNAL_91c2b388_4_k_cu_2840e5eb_332804cuda3std3__45__cpo4cendE,@object
	.size		_ZN40_INTERNAL_91c2b388_4_k_cu_2840e5eb_332804cuda3std3__45__cpo4cendE,(_ZN40_INTERNAL_91c2b388_4_k_cu_2840e5eb_332804cuda3std6ranges3__45__cpo4swapE - _ZN40_INTERNAL_91c2b388_4_k_cu_2840e5eb_332804cuda3std3__45__cpo4cendE)
_ZN40_INTERNAL_91c2b388_4_k_cu_2840e5eb_332804cuda3std3__45__cpo4cendE:
	.zero		1
	.type		_ZN40_INTERNAL_91c2b388_4_k_cu_2840e5eb_332804cuda3std6ranges3__45__cpo4swapE,@object
	.size		_ZN40_INTERNAL_91c2b388_4_k_cu_2840e5eb_332804cuda3std6ranges3__45__cpo4swapE,(.L_10 - _ZN40_INTERNAL_91c2b388_4_k_cu_2840e5eb_332804cuda3std6ranges3__45__cpo4swapE)
_ZN40_INTERNAL_91c2b388_4_k_cu_2840e5eb_332804cuda3std6ranges3__45__cpo4swapE:
	.zero		1
.L_10:


//--------------------- .nv.constant0._ZN7cutlass13device_kernelINS_4gemm6kernel13GemmUniversalIN4cute5tupleIJiiiiEEENS1_10collective13CollectiveMmaINS1_46MainloopSm100TmaUmmaWarpSpecializedBlockScaledILi3ELi2ELi1ENS5_IJNS4_1CILi1EEENSA_ILi2EEESB_EEEEENS5_IJNSA_ILi128EEENSA_ILi256EEESF_EEENS5_IJNS_12float_e5m2_tENS_13float_ue8m0_tEEEENS5_IJNS5_IJlSB_lEEENS4_6LayoutINS5_IJNS5_IJNS5_IJNSA_ILi32EEENSA_ILi4EEEEEEiEEESQ_NS5_IJSB_iEEEEEENS5_IJNS5_IJNS5_IJNSA_ILi16EEESO_EEEiEEENS5_IJNS5_IJNSA_ILi0EEESB_EEENSA_ILi512EEEEEENS5_IJSW_iEEEEEEEEEEESK_S13_NS4_8TiledMMAINS4_8MMA_AtomIJNS4_21SM100_MMA_MXF8F6F4_SSISI_SI_fSJ_Li128ELi256ELNS4_4UMMA5MajorE0ELS18_0ELNS17_7ScaleInE0ELS19_0EEEEEENSM_INS5_IJSB_SB_SB_EEENS5_IJSW_SW_SW_EEEEENS5_IJNS4_10UnderscoreES1F_S1F_EEEEENS5_IJNS4_23SM90_TMA_LOAD_MULTICASTES1I_EEENS5_IJNS4_14ComposedLayoutINS4_7SwizzleILi3ELi4ELi3EEENS4_18smem_ptr_flag_bitsILi8EEENSM_INS5_IJNSA_ILi8EEESF_EEENS5_IJSF_SB_EEEEEEENSM_INS5_IJNS5_IJNS5_IJSP_SB_EEENS5_IJSN_SB_EEEEEESB_NS5_IJSO_SB_EEEEEENS5_IJNS5_IJNS5_IJSU_SY_EEESX_EEESW_NS5_IJSB_SY_EEEEEEEEEEEvNS4_8identityENS5_IJNS4_13SM90_TMA_LOADES26_EEENS5_IJS1T_NSM_INS5_IJNS5_IJNS5_IJSP_SC_EEES1V_EEESB_S1X_EEENS5_IJS20_SW_NS5_IJSB_NSA_ILi1024EEEEEEEEEEEEEEvS25_EENS_8epilogue10collective18CollectiveEpilogueINS2H_23Sm100TmaWarpSpecializedILi4ELi2ELi64ELb1ELb0EEEJSH_NS5_IJNSM_ISF_SB_EENSM_INSA_ILi64EEESB_EEEEENS_10bfloat16_tESL_S2Q_SL_NS2H_6fusion15FusionCallbacksIS2L_NS2R_17LinearCombinationIS2Q_fS2Q_fLNS_15FloatRoundStyleE2EEESH_S2P_JEEENS4_5SM1004TMEM4LOAD26SM100_TMEM_LOAD_32dp32b64xES26_NS1K_IS1M_NS1N_ILi16EEENSM_INS5_IJS1P_S2N_EEENS5_IJS2N_SB_EEEEEEENS4_39AutoVectorizingCopyWithAssumedAlignmentILi128EEENS4_14SM90_TMA_STOREES35_S37_S37_EEEvvEEEEvNT_6ParamsE --------------------------
	.section	.nv.constant0._ZN7cutlass13device_kernelINS_4gemm6kernel13GemmUniversalIN4cute5tupleIJiiiiEEENS1_10collective13CollectiveMmaINS1_46MainloopSm100TmaUmmaWarpSpecializedBlockScaledILi3ELi2ELi1ENS5_IJNS4_1CILi1EEENSA_ILi2EEESB_EEEEENS5_IJNSA_ILi128EEENSA_ILi256EEESF_EEENS5_IJNS_12float_e5m2_tENS_13float_ue8m0_tEEEENS5_IJNS5_IJlSB_lEEENS4_6LayoutINS5_IJNS5_IJNS5_IJNSA_ILi32EEENSA_ILi4EEEEEEiEEESQ_NS5_IJSB_iEEEEEENS5_IJNS5_IJNS5_IJNSA_ILi16EEESO_EEEiEEENS5_IJNS5_IJNSA_ILi0EEESB_EEENSA_ILi512EEEEEENS5_IJSW_iEEEEEEEEEEESK_S13_NS4_8TiledMMAINS4_8MMA_AtomIJNS4_21SM100_MMA_MXF8F6F4_SSISI_SI_fSJ_Li128ELi256ELNS4_4UMMA5MajorE0ELS18_0ELNS17_7ScaleInE0ELS19_0EEEEEENSM_INS5_IJSB_SB_SB_EEENS5_IJSW_SW_SW_EEEEENS5_IJNS4_10UnderscoreES1F_S1F_EEEEENS5_IJNS4_23SM90_TMA_LOAD_MULTICASTES1I_EEENS5_IJNS4_14ComposedLayoutINS4_7SwizzleILi3ELi4ELi3EEENS4_18smem_ptr_flag_bitsILi8EEENSM_INS5_IJNSA_ILi8EEESF_EEENS5_IJSF_SB_EEEEEEENSM_INS5_IJNS5_IJNS5_IJSP_SB_EEENS5_IJSN_SB_EEEEEESB_NS5_IJSO_SB_EEEEEENS5_IJNS5_IJNS5_IJSU_SY_EEESX_EEESW_NS5_IJSB_SY_EEEEEEEEEEEvNS4_8identityENS5_IJNS4_13SM90_TMA_LOADES26_EEENS5_IJS1T_NSM_INS5_IJNS5_IJNS5_IJSP_SC_EEES1V_EEESB_S1X_EEENS5_IJS20_SW_NS5_IJSB_NSA_ILi1024EEEEEEEEEEEEEEvS25_EENS_8epilogue10collective18CollectiveEpilogueINS2H_23Sm100TmaWarpSpecializedILi4ELi2ELi64ELb1ELb0EEEJSH_NS5_IJNSM_ISF_SB_EENSM_INSA_ILi64EEESB_EEEEENS_10bfloat16_tESL_S2Q_SL_NS2H_6fusion15FusionCallbacksIS2L_NS2R_17LinearCombinationIS2Q_fS2Q_fLNS_15FloatRoundStyleE2EEESH_S2P_JEEENS4_5SM1004TMEM4LOAD26SM100_TMEM_LOAD_32dp32b64xES26_NS1K_IS1M_NS1N_ILi16EEENSM_INS5_IJS1P_S2N_EEENS5_IJS2N_SB_EEEEEEENS4_39AutoVectorizingCopyWithAssumedAlignmentILi128EEENS4_14SM90_TMA_STOREES35_S37_S37_EEEvvEEEEvNT_6ParamsE,"a",@progbits
	.sectionflags	@""
	.align	4
.nv.constant0._ZN7cutlass13device_kernelINS_4gemm6kernel13GemmUniversalIN4cute5tupleIJiiiiEEENS1_10collective13CollectiveMmaINS1_46MainloopSm100TmaUmmaWarpSpecializedBlockScaledILi3ELi2ELi1ENS5_IJNS4_1CILi1EEENSA_ILi2EEESB_EEEEENS5_IJNSA_ILi128EEENSA_ILi256EEESF_EEENS5_IJNS_12float_e5m2_tENS_13float_ue8m0_tEEEENS5_IJNS5_IJlSB_lEEENS4_6LayoutINS5_IJNS5_IJNS5_IJNSA_ILi32EEENSA_ILi4EEEEEEiEEESQ_NS5_IJSB_iEEEEEENS5_IJNS5_IJNS5_IJNSA_ILi16EEESO_EEEiEEENS5_IJNS5_IJNSA_ILi0EEESB_EEENSA_ILi512EEEEEENS5_IJSW_iEEEEEEEEEEESK_S13_NS4_8TiledMMAINS4_8MMA_AtomIJNS4_21SM100_MMA_MXF8F6F4_SSISI_SI_fSJ_Li128ELi256ELNS4_4UMMA5MajorE0ELS18_0ELNS17_7ScaleInE0ELS19_0EEEEEENSM_INS5_IJSB_SB_SB_EEENS5_IJSW_SW_SW_EEEEENS5_IJNS4_10UnderscoreES1F_S1F_EEEEENS5_IJNS4_23SM90_TMA_LOAD_MULTICASTES1I_EEENS5_IJNS4_14ComposedLayoutINS4_7SwizzleILi3ELi4ELi3EEENS4_18smem_ptr_flag_bitsILi8EEENSM_INS5_IJNSA_ILi8EEESF_EEENS5_IJSF_SB_EEEEEEENSM_INS5_IJNS5_IJNS5_IJSP_SB_EEENS5_IJSN_SB_EEEEEESB_NS5_IJSO_SB_EEEEEENS5_IJNS5_IJNS5_IJSU_SY_EEESX_EEESW_NS5_IJSB_SY_EEEEEEEEEEEvNS4_8identityENS5_IJNS4_13SM90_TMA_LOADES26_EEENS5_IJS1T_NSM_INS5_IJNS5_IJNS5_IJSP_SC_EEES1V_EEESB_S1X_EEENS5_IJS20_SW_NS5_IJSB_NSA_ILi1024EEEEEEEEEEEEEEvS25_EENS_8epilogue10collective18CollectiveEpilogueINS2H_23Sm100TmaWarpSpecializedILi4ELi2ELi64ELb1ELb0EEEJSH_NS5_IJNSM_ISF_SB_EENSM_INSA_ILi64EEESB_EEEEENS_10bfloat16_tESL_S2Q_SL_NS2H_6fusion15FusionCallbacksIS2L_NS2R_17LinearCombinationIS2Q_fS2Q_fLNS_15FloatRoundStyleE2EEESH_S2P_JEEENS4_5SM1004TMEM4LOAD26SM100_TMEM_LOAD_32dp32b64xES26_NS1K_IS1M_NS1N_ILi16EEENSM_INS5_IJS1P_S2N_EEENS5_IJS2N_SB_EEEEEEENS4_39AutoVectorizingCopyWithAssumedAlignmentILi128EEENS4_14SM90_TMA_STOREES35_S37_S37_EEEvvEEEEvNT_6ParamsE:
	.zero		3968


//--------------------- SYMBOLS --------------------------

	.type		.nv.reservedSmem.offset0,@object
	.size		.nv.reservedSmem.offset0,0x4
	.type		.nv.reservedSmem.cap,@object
	.size		.nv.reservedSmem.cap,0x4
	.type		__assertfail,@function
